def matmul_kernel(
    a_ptr,
    b_ptr,
    c_ptr,
    M,
    N,
    K,
    stride_am,
    stride_ak,
    stride_bk,
    stride_bn,
    stride_cm,
    stride_cn,
    BLOCK_M: tl.constexpr,
    BLOCK_N: tl.constexpr,
    BLOCK_K: tl.constexpr,
    GROUP_M: tl.constexpr,
):
    pid = tl.program_id(axis=0)
    num_pid_m = tl.cdiv(M, BLOCK_M)
    num_pid_n = tl.cdiv(N, BLOCK_N)
    num_pid_in_group = GROUP_M * num_pid_n
    group_id = pid // num_pid_in_group
    first_pid_m = group_id * GROUP_M
    group_size_m = min(num_pid_m - first_pid_m, GROUP_M)
    pid_m = first_pid_m + ((pid % num_pid_in_group) % group_size_m)
    pid_n = (pid % num_pid_in_group) // group_size_m

    offs_am = (pid_m * BLOCK_M + tl.arange(0, BLOCK_M)) % M
    offs_bn = (pid_n * BLOCK_N + tl.arange(0, BLOCK_N)) % N
    offs_k = tl.arange(0, BLOCK_K)
    a_ptrs = a_ptr + offs_am[:, None] * stride_am + offs_k[None, :] * stride_ak
    b_ptrs = b_ptr + offs_k[:, None] * stride_bk + offs_bn[None, :] * stride_bn

    acc = tl.zeros((BLOCK_M, BLOCK_N), dtype=tl.float32)
    for kk in range(0, tl.cdiv(K, BLOCK_K)):
        a = tl.load(a_ptrs, mask=offs_k[None, :] < K - kk * BLOCK_K, other=0.0)
        b = tl.load(b_ptrs, mask=offs_k[:, None] < K - kk * BLOCK_K, other=0.0)
        acc = tl.dot(a, b, acc)
        a_ptrs += BLOCK_K * stride_ak
        b_ptrs += BLOCK_K * stride_bk

    c = acc.to(c_ptr.dtype.element_ty)
    offs_cm = pid_m * BLOCK_M + tl.arange(0, BLOCK_M)
    offs_cn = pid_n * BLOCK_N + tl.arange(0, BLOCK_N)
    c_ptrs = c_ptr + offs_cm[:, None] * stride_cm + offs_cn[None, :] * stride_cn
    mask = (offs_cm[:, None] < M) & (offs_cn[None, :] < N)
    tl.store(c_ptrs, c, mask=mask)

# config = {"BLOCK_K": 64, "BLOCK_M": 512, "BLOCK_N": 128, "GROUP_M": 8, "arch": "sm_90", "dtype": "fp8e5m2", "num_ctas": 2, "num_stages": 3, "num_warps": 4}
# arch = sm_90


// ===== COMPILED SASS (sm_90a) =====

	.target	sm_90a

	.elftype	@"ET_EXEC"


//--------------------- .note.nv.tkinfo           --------------------------
	.section	.note.nv.tkinfo,"",@"SHT_NOTE"
	.sectionflags	@"SHF_NOTE_NV_TKINFO"
	.tkinfo
        /*0018*/ 	.word	0x00000002
        /*0030*/ 	.string	""
        /*0030*/ 	.string	"ptxas"
        /*0030*/ 	.string	"Cuda compilation tools, release 13.0, V13.0.88"
        /*0030*/ 	.string	"Build cuda_13.0.r13.0/compiler.36424714_0"
        /*0030*/ 	.string	"-v  -suppress-debug-info  -lineinfo  -arch sm_90a "



//--------------------- .note.nv.cuinfo           --------------------------
	.section	.note.nv.cuinfo,"",@"SHT_NOTE"
	.sectionflags	@"SHF_NOTE_NV_CUINFO"
        /*0018*/ 	.short	0x0002
        /*001a*/ 	.short	0x005a
        /*001c*/ 	.short	0x0082
	.zero		2


//--------------------- .nv.info                  --------------------------
	.section	.nv.info,"",@"SHT_CUDA_INFO"
	.align	4


	//----- nvinfo : EIATTR_REGCOUNT
	.align		4
        /*0000*/ 	.byte	0x04, 0x2f
        /*0002*/ 	.short	(.L_1 - .L_0)
	.align		4
.L_0:
        /*0004*/ 	.word	index@(matmul_kernel)
        /*0008*/ 	.word	0x000000ff


	//----- nvinfo : EIATTR_FRAME_SIZE
	.align		4
.L_1:
        /*000c*/ 	.byte	0x04, 0x11
        /*000e*/ 	.short	(.L_3 - .L_2)
	.align		4
.L_2:
        /*0010*/ 	.word	index@(matmul_kernel)
        /*0014*/ 	.word	0x00000a98


	//----- nvinfo : EIATTR_MIN_STACK_SIZE
	.align		4
.L_3:
        /*0018*/ 	.byte	0x04, 0x12
        /*001a*/ 	.short	(.L_5 - .L_4)
	.align		4
.L_4:
        /*001c*/ 	.word	index@(matmul_kernel)
        /*0020*/ 	.word	0x00000a98
.L_5:


//--------------------- .nv.compat                --------------------------
	.section	.nv.compat,"",@"SHT_CUDA_COMPAT_INFO"
	.align	4
        /*0000*/ 	.byte	0x02, 0x09, 0x01, 0x00, 0x02, 0x02, 0x04, 0x00, 0x02, 0x05, 0x05, 0x00, 0x03, 0x07, 0x01, 0x01
        /*0010*/ 	.byte	0x02, 0x03, 0x00, 0x00, 0x02, 0x06, 0x01, 0x00, 0x04, 0x0b, 0x08, 0x00, 0x00, 0x00, 0x00, 0x00
        /*0020*/ 	.byte	0x00, 0x00, 0x00, 0x00


//--------------------- .nv.info.matmul_kernel    --------------------------
	.section	.nv.info.matmul_kernel,"",@"SHT_CUDA_INFO"
	.sectionflags	@""
	.align	4


	//----- nvinfo : EIATTR_CUDA_API_VERSION
	.align		4
        /*0000*/ 	.byte	0x04, 0x37
        /*0002*/ 	.short	(.L_7 - .L_6)
.L_6:
        /*0004*/ 	.word	0x00000082


	//----- nvinfo : EIATTR_KPARAM_INFO
	.align		4
.L_7:
        /*0008*/ 	.byte	0x04, 0x17
        /*000a*/ 	.short	(.L_9 - .L_8)
.L_8:
        /*000c*/ 	.word	0x00000000
        /*0010*/ 	.short	0x000d
        /*0012*/ 	.short	0x0048
        /*0014*/ 	.byte	0x00, 0xf4, 0x21, 0x00


	//----- nvinfo : EIATTR_KPARAM_INFO
	.align		4
.L_9:
        /*0018*/ 	.byte	0x04, 0x17
        /*001a*/ 	.short	(.L_11 - .L_10)
.L_10:
        /*001c*/ 	.word	0x00000000
        /*0020*/ 	.short	0x000c
        /*0022*/ 	.short	0x0040
        /*0024*/ 	.byte	0x00, 0xf4, 0x21, 0x00


	//----- nvinfo : EIATTR_KPARAM_INFO
	.align		4
.L_11:
        /*0028*/ 	.byte	0x04, 0x17
        /*002a*/ 	.short	(.L_13 - .L_12)
.L_12:
        /*002c*/ 	.word	0x00000000
        /*0030*/ 	.short	0x000b
        /*0032*/ 	.short	0x0038
        /*0034*/ 	.byte	0x00, 0xf0, 0x11, 0x00


	//----- nvinfo : EIATTR_KPARAM_INFO
	.align		4
.L_13:
        /*0038*/ 	.byte	0x04, 0x17
        /*003a*/ 	.short	(.L_15 - .L_14)
.L_14:
        /*003c*/ 	.word	0x00000000
        /*0040*/ 	.short	0x000a
        /*0042*/ 	.short	0x0034
        /*0044*/ 	.byte	0x00, 0xf0, 0x11, 0x00


	//----- nvinfo : EIATTR_KPARAM_INFO
	.align		4
.L_15:
        /*0048*/ 	.byte	0x04, 0x17
        /*004a*/ 	.short	(.L_17 - .L_16)
.L_16:
        /*004c*/ 	.word	0x00000000
        /*0050*/ 	.short	0x0009
        /*0052*/ 	.short	0x0030
        /*0054*/ 	.byte	0x00, 0xf0, 0x11, 0x00


	//----- nvinfo : EIATTR_KPARAM_INFO
	.align		4
.L_17:
        /*0058*/ 	.byte	0x04, 0x17
        /*005a*/ 	.short	(.L_19 - .L_18)
.L_18:
        /*005c*/ 	.word	0x00000000
        /*0060*/ 	.short	0x0008
        /*0062*/ 	.short	0x002c
        /*0064*/ 	.byte	0x00, 0xf0, 0x11, 0x00


	//----- nvinfo : EIATTR_KPARAM_INFO
	.align		4
.L_19:
        /*0068*/ 	.byte	0x04, 0x17
        /*006a*/ 	.short	(.L_21 - .L_20)
.L_20:
        /*006c*/ 	.word	0x00000000
        /*0070*/ 	.short	0x0007
        /*0072*/ 	.short	0x0028
        /*0074*/ 	.byte	0x00, 0xf0, 0x11, 0x00


	//----- nvinfo : EIATTR_KPARAM_INFO
	.align		4
.L_21:
        /*0078*/ 	.byte	0x04, 0x17
        /*007a*/ 	.short	(.L_23 - .L_22)
.L_22:
        /*007c*/ 	.word	0x00000000
        /*0080*/ 	.short	0x0006
        /*0082*/ 	.short	0x0024
        /*0084*/ 	.byte	0x00, 0xf0, 0x11, 0x00


	//----- nvinfo : EIATTR_KPARAM_INFO
	.align		4
.L_23:
        /*0088*/ 	.byte	0x04, 0x17
        /*008a*/ 	.short	(.L_25 - .L_24)
.L_24:
        /*008c*/ 	.word	0x00000000
        /*0090*/ 	.short	0x0005
        /*0092*/ 	.short	0x0020
        /*0094*/ 	.byte	0x00, 0xf0, 0x11, 0x00


	//----- nvinfo : EIATTR_KPARAM_INFO
	.align		4
.L_25:
        /*0098*/ 	.byte	0x04, 0x17
        /*009a*/ 	.short	(.L_27 - .L_26)
.L_26:
        /*009c*/ 	.word	0x00000000
        /*00a0*/ 	.short	0x0004
        /*00a2*/ 	.short	0x001c
        /*00a4*/ 	.byte	0x00, 0xf0, 0x11, 0x00


	//----- nvinfo : EIATTR_KPARAM_INFO
	.align		4
.L_27:
        /*00a8*/ 	.byte	0x04, 0x17
        /*00aa*/ 	.short	(.L_29 - .L_28)
.L_28:
        /*00ac*/ 	.word	0x00000000
        /*00b0*/ 	.short	0x0003
        /*00b2*/ 	.short	0x0018
        /*00b4*/ 	.byte	0x00, 0xf0, 0x11, 0x00


	//----- nvinfo : EIATTR_KPARAM_INFO
	.align		4
.L_29:
        /*00b8*/ 	.byte	0x04, 0x17
        /*00ba*/ 	.short	(.L_31 - .L_30)
.L_30:
        /*00bc*/ 	.word	0x00000000
        /*00c0*/ 	.short	0x0002
        /*00c2*/ 	.short	0x0010
        /*00c4*/ 	.byte	0x00, 0xf4, 0x21, 0x00


	//----- nvinfo : EIATTR_KPARAM_INFO
	.align		4
.L_31:
        /*00c8*/ 	.byte	0x04, 0x17
        /*00ca*/ 	.short	(.L_33 - .L_32)
.L_32:
        /*00cc*/ 	.word	0x00000000
        /*00d0*/ 	.short	0x0001
        /*00d2*/ 	.short	0x0008
        /*00d4*/ 	.byte	0x00, 0xf4, 0x21, 0x00


	//----- nvinfo : EIATTR_KPARAM_INFO
	.align		4
.L_33:
        /*00d8*/ 	.byte	0x04, 0x17
        /*00da*/ 	.short	(.L_35 - .L_34)
.L_34:
        /*00dc*/ 	.word	0x00000000
        /*00e0*/ 	.short	0x0000
        /*00e2*/ 	.short	0x0000
        /*00e4*/ 	.byte	0x00, 0xf4, 0x21, 0x00


	//----- nvinfo : EIATTR_EXPLICIT_CLUSTER
	.align		4
.L_35:
        /*00e8*/ 	.byte	0x01, 0x3e
	.zero		2


	//----- nvinfo : EIATTR_CTA_PER_CLUSTER
	.align		4
        /*00ec*/ 	.byte	0x04, 0x3d
        /*00ee*/ 	.short	(.L_37 - .L_36)
.L_36:
        /*00f0*/ 	.word	0x00000002
        /*00f4*/ 	.word	0x00000001
        /*00f8*/ 	.word	0x00000001


	//----- nvinfo : EIATTR_SPARSE_MMA_MASK
	.align		4
.L_37:
        /*00fc*/ 	.byte	0x03, 0x50
        /*00fe*/ 	.short	0x0000


	//----- nvinfo : EIATTR_MAXREG_COUNT
	.align		4
        /*0100*/ 	.byte	0x03, 0x1b
        /*0102*/ 	.short	0x00ff


	//----- nvinfo : EIATTR_NUM_BARRIERS
	.align		4
        /*0104*/ 	.byte	0x02, 0x4c
        /*0106*/ 	.byte	0x01
	.zero		1


	//----- nvinfo : EIATTR_ANNOTATIONS
	.align		4
        /*0108*/ 	.byte	0x04, 0x55
        /*010a*/ 	.short	(.L_39 - .L_38)


	//   ....[0]....
.L_38:
        /*010c*/ 	.word	0x00000001
        /*0110*/ 	.byte	0xb0, 0x05, 0x00, 0x00, 0x01, 0x00, 0x00, 0x00, 0xf0, 0x05, 0x00, 0x00, 0x01, 0x00, 0x00, 0x00
        /* <DEDUP_REMOVED lines=1031> */
        /*4190*/ 	.byte	0xb0, 0x59, 0x01, 0x00


	//----- nvinfo : EIATTR_MERCURY_ISA_VERSION
	.align		4
.L_39:
        /*4194*/ 	.byte	0x03, 0x5f
        /*4196*/ 	.short	0x0101


	//----- nvinfo : EIATTR_EXIT_INSTR_OFFSETS
	.align		4
        /*4198*/ 	.byte	0x04, 0x1c
        /*419a*/ 	.short	(.L_41 - .L_40)


	//   ....[0]....
.L_40:
        /*419c*/ 	.word	0x00021210


	//   ....[1]....
        /*41a0*/ 	.word	0x00021230


	//----- nvinfo : EIATTR_REQNTID
	.align		4
.L_41:
        /*41a4*/ 	.byte	0x04, 0x10
        /*41a6*/ 	.short	(.L_43 - .L_42)
.L_42:
        /*41a8*/ 	.word	0x00000080
        /*41ac*/ 	.word	0x00000001
        /*41b0*/ 	.word	0x00000001


	//----- nvinfo : EIATTR_CBANK_PARAM_SIZE
	.align		4
.L_43:
        /*41b4*/ 	.byte	0x03, 0x19
        /*41b6*/ 	.short	0x0050


	//----- nvinfo : EIATTR_PARAM_CBANK
	.align		4
        /*41b8*/ 	.byte	0x04, 0x0a
        /*41ba*/ 	.short	(.L_45 - .L_44)
	.align		4
.L_44:
        /*41bc*/ 	.word	index@(.nv.constant0.matmul_kernel)
        /*41c0*/ 	.short	0x0210
        /*41c2*/ 	.short	0x0050


	//----- nvinfo : EIATTR_SW_WAR
	.align		4
.L_45:
        /*41c4*/ 	.byte	0x04, 0x36
        /*41c6*/ 	.short	(.L_47 - .L_46)
.L_46:
        /*41c8*/ 	.word	0x00000008
.L_47:


//--------------------- .nv.callgraph             --------------------------
	.section	.nv.callgraph,"",@"SHT_CUDA_CALLGRAPH"
	.align	4
	.sectionentsize	8
	.align		4
        /*0000*/ 	.word	0x00000000
	.align		4
        /*0004*/ 	.word	0xffffffff
	.align		4
        /*0008*/ 	.word	0x00000000
	.align		4
        /*000c*/ 	.word	0xfffffffe
	.align		4
        /*0010*/ 	.word	0x00000000
	.align		4
        /*0014*/ 	.word	0xfffffffd
	.align		4
        /*0018*/ 	.word	0x00000000
	.align		4
        /*001c*/ 	.word	0xfffffffc


//--------------------- .text.matmul_kernel       --------------------------
	.section	.text.matmul_kernel,"ax",@progbits
	.align	128
        .global         matmul_kernel
        .type           matmul_kernel,@function
        .size           matmul_kernel,(.L_x_4 - matmul_kernel)
        .other          matmul_kernel,@"STO_CUDA_ENTRY STV_DEFAULT"
matmul_kernel:
.text.matmul_kernel:
[----:B------:R-:W0:Y:S08]  /*0000*/  LDC R1, c[0x0][0x28] ;  /* 0x00000a00ff017b82 */ /* 0x000e300000000800 */
[----:B------:R-:W1:Y:S01]  /*0010*/  LDC.64 R4, c[0x0][0x228] ;  /* 0x00008a00ff047b82 */ /* 0x000e620000000a00 */
[----:B------:R-:W-:Y:S01]  /*0020*/  UMOV UR7, 0x400 ;  /* 0x0000040000077882 */ /* 0x000fe20000000000 */
[----:B------:R-:W-:Y:S01]  /*0030*/  ULDC.64 UR44, c[0x0][0x208] ;  /* 0x00008200002c7ab9 */ /* 0x000fe20000000a00 */
[----:B0-----:R-:W-:-:S05]  /*0040*/  VIADD R1, R1, 0xfffff568 ;  /* 0xfffff56801017836 */ /* 0x001fca0000000000 */
[----:B------:R-:W0:Y:S08]  /*0050*/  S2UR UR4, SR_CTAID.X ;  /* 0x00000000000479c3 */ /* 0x000e300000002500 */
[----:B------:R-:W2:Y:S01]  /*0060*/  S2UR UR6, SR_CgaCtaId ;  /* 0x00000000000679c3 */ /* 0x000ea20000008800 */
[----:B-1----:R-:W-:-:S05]  /*0070*/  VIADD R0, R5, 0x7f ;  /* 0x0000007f05007836 */ /* 0x002fca0000000000 */
[----:B------:R-:W-:Y:S02]  /*0080*/  SHF.R.S32.HI R3, RZ, 0x1f, R0 ;  /* 0x0000001fff037819 */ /* 0x000fe40000011400 */
[----:B0-----:R-:W-:Y:S01]  /*0090*/  I2FP.F32.U32 R7, UR4 ;  /* 0x0000000400077c45 */ /* 0x001fe20008201000 */
[----:B------:R-:W-:Y:S01]  /*00a0*/  ULDC UR4, c[0x0][0x150] ;  /* 0x0000540000047ab9 */ /* 0x000fe20000000800 */
[----:B------:R-:W-:-:S03]  /*00b0*/  LEA.HI R3, R3, R0, RZ, 0x7 ;  /* 0x0000000003037211 */ /* 0x000fc600078f38ff */
[----:B------:R-:W-:Y:S01]  /*00c0*/  FMUL R7, R7, UR4 ;  /* 0x0000000407077c20 */ /* 0x000fe20008400000 */
[----:B------:R-:W-:Y:S01]  /*00d0*/  SHF.R.S32.HI R3, RZ, 0x7, R3 ;  /* 0x00000007ff037819 */ /* 0x000fe20000011403 */
[----:B--2---:R-:W-:Y:S02]  /*00e0*/  USHF.L.U32 UR5, UR6, 0x8, URZ ;  /* 0x0000000806057899 */ /* 0x004fe4000800063f */
[----:B------:R-:W-:Y:S02]  /*00f0*/  ULEA UR7, UR6, UR7, 0x18 ;  /* 0x0000000706077291 */ /* 0x000fe4000f8ec03f */
[----:B------:R-:W-:Y:S01]  /*0100*/  IMAD.SHL.U32 R6, R3, 0x8, RZ ;  /* 0x0000000803067824 */ /* 0x000fe200078e00ff */
[----:B------:R-:W0:Y:S01]  /*0110*/  F2I.U32.TRUNC.NTZ R7, R7 ;  /* 0x0000000700077305 */ /* 0x000e22000020f000 */
[----:B------:R-:W-:-:S03]  /*0120*/  ULOP3.LUT UR5, UR5, 0x100, URZ, 0xc0, !UPT ;  /* 0x0000010005057892 */ /* 0x000fc6000f8ec03f */
[----:B------:R-:W-:-:S04]  /*0130*/  IABS R9, R6 ;  /* 0x0000000600097213 */ /* 0x000fc80000000000 */
[----:B------:R-:W1:Y:S01]  /*0140*/  I2F.RP R0, R9 ;  /* 0x0000000900007306 */ /* 0x000e620000209400 */
[----:B0-----:R-:W-:-:S07]  /*0150*/  IABS R13, R7 ;  /* 0x00000007000d7213 */ /* 0x001fce0000000000 */
[----:B-1----:R-:W0:Y:S02]  /*0160*/  MUFU.RCP R0, R0 ;  /* 0x0000000000007308 */ /* 0x002e240000001000 */
[----:B0-----:R-:W-:Y:S01]  /*0170*/  VIADD R2, R0, 0xffffffe ;  /* 0x0ffffffe00027836 */ /* 0x001fe20000000000 */
[----:B------:R-:W-:-:S05]  /*0180*/  IABS R0, R6 ;  /* 0x0000000600007213 */ /* 0x000fca0000000000 */
[----:B------:R0:W1:Y:S01]  /*0190*/  F2I.FTZ.U32.TRUNC.NTZ R3, R2 ;  /* 0x0000000200037305 */ /* 0x000062000021f000 */
[----:B------:R-:W-:Y:S02]  /*01a0*/  IMAD.MOV R0, RZ, RZ, -R0 ;  /* 0x000000ffff007224 */ /* 0x000fe400078e0a00 */
[----:B0-----:R-:W-:Y:S02]  /*01b0*/  IMAD.MOV.U32 R2, RZ, RZ, RZ ;  /* 0x000000ffff027224 */ /* 0x001fe400078e00ff */
[----:B-1----:R-:W-:-:S04]  /*01c0*/  IMAD.MOV R8, RZ, RZ, -R3 ;  /* 0x000000ffff087224 */ /* 0x002fc800078e0a03 */
[----:B------:R-:W-:-:S04]  /*01d0*/  IMAD R11, R8, R9, RZ ;  /* 0x00000009080b7224 */ /* 0x000fc800078e02ff */
[----:B------:R-:W-:-:S06]  /*01e0*/  IMAD.HI.U32 R2, R3, R11, R2 ;  /* 0x0000000b03027227 */ /* 0x000fcc00078e0002 */
[----:B------:R-:W-:-:S04]  /*01f0*/  IMAD.HI.U32 R2, R2, R13, RZ ;  /* 0x0000000d02027227 */ /* 0x000fc800078e00ff */
[----:B------:R-:W-:-:S05]  /*0200*/  IMAD R0, R2, R0, R13 ;  /* 0x0000000002007224 */ /* 0x000fca00078e020d */
[----:B------:R-:W-:-:S13]  /*0210*/  ISETP.GT.U32.AND P1, PT, R9, R0, PT ;  /* 0x000000000900720c */ /* 0x000fda0003f24070 */
[----:B------:R-:W-:Y:S02]  /*0220*/  @!P1 IMAD.IADD R0, R0, 0x1, -R9 ;  /* 0x0000000100009824 */ /* 0x000fe400078e0a09 */
[----:B------:R-:W-:Y:S01]  /*0230*/  @!P1 VIADD R2, R2, 0x1 ;  /* 0x0000000102029836 */ /* 0x000fe20000000000 */
[----:B------:R-:W-:Y:S02]  /*0240*/  ISETP.NE.AND P1, PT, R6, RZ, PT ;  /* 0x000000ff0600720c */ /* 0x000fe40003f25270 */
[----:B------:R-:W-:Y:S02]  /*0250*/  ISETP.GE.U32.AND P0, PT, R0, R9, PT ;  /* 0x000000090000720c */ /* 0x000fe40003f06070 */
[----:B------:R-:W-:-:S04]  /*0260*/  LOP3.LUT R0, R7, R6, RZ, 0x3c, !PT ;  /* 0x0000000607007212 */ /* 0x000fc800078e3cff */
[----:B------:R-:W-:Y:S01]  /*0270*/  ISETP.GE.AND P2, PT, R0, RZ, PT ;  /* 0x000000ff0000720c */ /* 0x000fe20003f46270 */
[----:B------:R-:W-:-:S05]  /*0280*/  VIADD R0, R4, 0x1ff ;  /* 0x000001ff04007836 */ /* 0x000fca0000000000 */
[----:B------:R-:W-:Y:S01]  /*0290*/  SHF.R.S32.HI R3, RZ, 0x1f, R0 ;  /* 0x0000001fff037819 */ /* 0x000fe20000011400 */
[----:B------:R-:W-:-:S03]  /*02a0*/  @P0 VIADD R2, R2, 0x1 ;  /* 0x0000000102020836 */ /* 0x000fc60000000000 */
[----:B------:R-:W-:-:S03]  /*02b0*/  LEA.HI R3, R3, R0, RZ, 0x9 ;  /* 0x0000000003037211 */ /* 0x000fc600078f48ff */
[----:B------:R-:W-:Y:S01]  /*02c0*/  @!P2 IMAD.MOV R2, RZ, RZ, -R2 ;  /* 0x000000ffff02a224 */ /* 0x000fe200078e0a02 */
[----:B------:R-:W-:-:S05]  /*02d0*/  @!P1 LOP3.LUT R2, RZ, R6, RZ, 0x33, !PT ;  /* 0x00000006ff029212 */ /* 0x000fca00078e33ff */
[----:B------:R-:W-:Y:S02]  /*02e0*/  IMAD.SHL.U32 R8, R2, 0x8, RZ ;  /* 0x0000000802087824 */ /* 0x000fe400078e00ff */
[----:B------:R-:W-:-:S03]  /*02f0*/  IMAD.MOV R2, RZ, RZ, -R2 ;  /* 0x000000ffff027224 */ /* 0x000fc600078e0a02 */
[----:B------:R-:W-:Y:S01]  /*0300*/  LEA.HI.SX32 R3, R3, -R8, 0x17 ;  /* 0x8000000803037211 */ /* 0x000fe200078fbaff */
[----:B------:R-:W-:-:S03]  /*0310*/  IMAD R10, R6, R2, R7 ;  /* 0x00000002060a7224 */ /* 0x000fc600078e0207 */
[----:B------:R-:W-:-:S04]  /*0320*/  VIMNMX R13, R3, 0x8, PT ;  /* 0x00000008030d7848 */ /* 0x000fc80003fe0100 */
[-C--:B------:R-:W-:Y:S02]  /*0330*/  IABS R9, R13.reuse ;  /* 0x0000000d00097213 */ /* 0x080fe40000000000 */
[----:B------:R-:W-:Y:S02]  /*0340*/  IABS R6, R13 ;  /* 0x0000000d00067213 */ /* 0x000fe40000000000 */
[----:B------:R-:W0:Y:S08]  /*0350*/  I2F.RP R0, R9 ;  /* 0x0000000900007306 */ /* 0x000e300000209400 */
[----:B0-----:R-:W0:Y:S02]  /*0360*/  MUFU.RCP R0, R0 ;  /* 0x0000000000007308 */ /* 0x001e240000001000 */
[----:B0-----:R-:W-:-:S02]  /*0370*/  VIADD R3, R0, 0xffffffe ;  /* 0x0ffffffe00037836 */ /* 0x001fc40000000000 */
[----:B------:R-:W-:Y:S02]  /*0380*/  IMAD.MOV R0, RZ, RZ, -R6 ;  /* 0x000000ffff007224 */ /* 0x000fe400078e0a06 */
[----:B------:R-:W0:Y:S02]  /*0390*/  LDC R6, c[0x0][0x230] ;  /* 0x00008c00ff067b82 */ /* 0x000e240000000800 */
[----:B------:R-:W1:Y:S02]  /*03a0*/  F2I.FTZ.U32.TRUNC.NTZ R3, R3 ;  /* 0x0000000300037305 */ /* 0x000e64000021f000 */
[----:B-1----:R-:W-:-:S04]  /*03b0*/  IMAD.MOV R11, RZ, RZ, -R3 ;  /* 0x000000ffff0b7224 */ /* 0x002fc800078e0a03 */
[----:B------:R-:W-:Y:S01]  /*03c0*/  IMAD.MOV.U32 R2, RZ, RZ, R11 ;  /* 0x000000ffff027224 */ /* 0x000fe200078e000b */
[----:B------:R-:W-:-:S03]  /*03d0*/  IABS R11, R10 ;  /* 0x0000000a000b7213 */ /* 0x000fc60000000000 */
[----:B------:R-:W-:Y:S02]  /*03e0*/  IMAD R7, R2, R9, RZ ;  /* 0x0000000902077224 */ /* 0x000fe400078e02ff */
[----:B------:R-:W-:-:S04]  /*03f0*/  IMAD.MOV.U32 R2, RZ, RZ, RZ ;  /* 0x000000ffff027224 */ /* 0x000fc800078e00ff */
[----:B------:R-:W-:Y:S02]  /*0400*/  IMAD.HI.U32 R2, R3, R7, R2 ;  /* 0x0000000703027227 */ /* 0x000fe400078e0002 */
[----:B------:R-:W1:Y:S04]  /*0410*/  S2R R3, SR_TID.X ;  /* 0x0000000000037919 */ /* 0x000e680000002100 */
[----:B------:R-:W-:-:S04]  /*0420*/  IMAD.HI.U32 R2, R2, R11, RZ ;  /* 0x0000000b02027227 */ /* 0x000fc800078e00ff */
[----:B------:R-:W-:-:S05]  /*0430*/  IMAD R0, R2, R0, R11 ;  /* 0x0000000002007224 */ /* 0x000fca00078e020b */
[----:B------:R-:W-:-:S13]  /*0440*/  ISETP.GT.U32.AND P1, PT, R9, R0, PT ;  /* 0x000000000900720c */ /* 0x000fda0003f24070 */
[----:B------:R-:W-:Y:S02]  /*0450*/  @!P1 IMAD.IADD R0, R0, 0x1, -R9 ;  /* 0x0000000100009824 */ /* 0x000fe400078e0a09 */
[----:B------:R-:W-:Y:S01]  /*0460*/  @!P1 VIADD R2, R2, 0x1 ;  /* 0x0000000102029836 */ /* 0x000fe20000000000 */
[----:B------:R-:W-:Y:S02]  /*0470*/  ISETP.NE.AND P1, PT, R13, RZ, PT ;  /* 0x000000ff0d00720c */ /* 0x000fe40003f25270 */
[----:B------:R-:W-:Y:S02]  /*0480*/  ISETP.GE.U32.AND P0, PT, R0, R9, PT ;  /* 0x000000090000720c */ /* 0x000fe40003f06070 */
[----:B------:R-:W-:Y:S02]  /*0490*/  LOP3.LUT R0, R10, R13, RZ, 0x3c, !PT ;  /* 0x0000000d0a007212 */ /* 0x000fe400078e3cff */
[----:B-1----:R-:W-:Y:S02]  /*04a0*/  LOP3.LUT R218, R3, 0x7f, RZ, 0xc0, !PT ;  /* 0x0000007f03da7812 */ /* 0x002fe400078ec0ff */
[----:B------:R-:W-:-:S07]  /*04b0*/  ISETP.GE.AND P2, PT, R0, RZ, PT ;  /* 0x000000ff0000720c */ /* 0x000fce0003f46270 */
[----:B------:R-:W-:-:S06]  /*04c0*/  @P0 VIADD R2, R2, 0x1 ;  /* 0x0000000102020836 */ /* 0x000fcc0000000000 */
[----:B------:R-:W-:Y:S01]  /*04d0*/  @!P2 IMAD.MOV R2, RZ, RZ, -R2 ;  /* 0x000000ffff02a224 */ /* 0x000fe200078e0a02 */
[----:B------:R-:W-:-:S05]  /*04e0*/  @!P1 LOP3.LUT R2, RZ, R13, RZ, 0x33, !PT ;  /* 0x0000000dff029212 */ /* 0x000fca00078e33ff */
[----:B------:R-:W-:Y:S02]  /*04f0*/  IMAD.MOV R0, RZ, RZ, -R2 ;  /* 0x000000ffff007224 */ /* 0x000fe400078e0a02 */
[----:B------:R-:W-:Y:S02]  /*0500*/  IMAD.SHL.U32 R16, R2, 0x80, RZ ;  /* 0x0000008002107824 */ /* 0x000fe400078e00ff */
[----:B------:R-:W-:-:S04]  /*0510*/  IMAD R0, R13, R0, R10 ;  /* 0x000000000d007224 */ /* 0x000fc800078e020a */
[----:B------:R-:W-:-:S05]  /*0520*/  IMAD.IADD R0, R8, 0x1, R0 ;  /* 0x0000000108007824 */ /* 0x000fca00078e0200 */
[----:B------:R-:W-:Y:S01]  /*0530*/  R2UR UR4, R0 ;  /* 0x00000000000472ca */ /* 0x000fe200000e0000 */
[----:B0-----:R-:W-:-:S05]  /*0540*/  VIADD R0, R6, 0x3f ;  /* 0x0000003f06007836 */ /* 0x001fca0000000000 */
[----:B------:R-:W-:-:S07]  /*0550*/  ISETP.GT.AND P0, PT, R0, 0x3f, PT ;  /* 0x0000003f0000780c */ /* 0x000fce0003f04270 */
[----:B------:R-:W-:-:S06]  /*0560*/  ULEA UR4, UR4, UR5, 0x9 ;  /* 0x0000000504047291 */ /* 0x000fcc000f8e483f */
[----:B------:R-:W-:-:S04]  /*0570*/  VIADD R17, R218, UR4 ;  /* 0x00000004da117c36 */ /* 0x000fc80008000000 */
[----:B------:R-:W-:Y:S01]  /*0580*/  VIADD R18, R17, 0x80 ;  /* 0x0000008011127836 */ /* 0x000fe20000000000 */
[----:B------:R-:W-:Y:S06]  /*0590*/  @P0 BRA `(.L_x_0) ;  /* 0x00000008008c0947 */ /* 0x000fec0003800000 */
[----:B------:R-:W-:Y:S01]  /*05a0*/  IMAD.SHL.U32 R0, R3, 0x8, RZ ;  /* 0x0000000803007824 */ /* 0x000fe200078e00ff */
[----:B------:R0:W-:Y:S01]  /*05b0*/  STL [R1], RZ ;  /* 0x000000ff01007387 */ /* 0x0001e20000100800 */
[----:B------:R-:W-:Y:S02]  /*05c0*/  CS2R R152, SRZ ;  /* 0x0000000000987805 */ /* 0x000fe4000001ff00 */
[----:B------:R-:W-:Y:S02]  /*05d0*/  CS2R R154, SRZ ;  /* 0x00000000009a7805 */ /* 0x000fe4000001ff00 */
[----:B------:R-:W-:Y:S01]  /*05e0*/  CS2R R156, SRZ ;  /* 0x00000000009c7805 */ /* 0x000fe2000001ff00 */
[----:B------:R0:W-:Y:S01]  /*05f0*/  STL [R1+0x71c], R0 ;  /* 0x00071c0001007387 */ /* 0x0001e20000100800 */
[----:B------:R-:W-:Y:S02]  /*0600*/  CS2R R158, SRZ ;  /* 0x00000000009e7805 */ /* 0x000fe4000001ff00 */
[----:B------:R-:W-:-:S02]  /*0610*/  CS2R R160, SRZ ;  /* 0x0000000000a07805 */ /* 0x000fc4000001ff00 */
[----:B------:R-:W-:Y:S01]  /*0620*/  CS2R R162, SRZ ;  /* 0x0000000000a27805 */ /* 0x000fe2000001ff00 */
[----:B------:R0:W-:Y:S01]  /*0630*/  STL [R1+0x4], RZ ;  /* 0x000004ff01007387 */ /* 0x0001e20000100800 */
[----:B------:R-:W-:Y:S02]  /*0640*/  CS2R R164, SRZ ;  /* 0x0000000000a47805 */ /* 0x000fe4000001ff00 */
[----:B------:R-:W-:Y:S02]  /*0650*/  CS2R R166, SRZ ;  /* 0x0000000000a67805 */ /* 0x000fe4000001ff00 */
[----:B------:R-:W-:Y:S01]  /*0660*/  CS2R R168, SRZ ;  /* 0x0000000000a87805 */ /* 0x000fe2000001ff00 */
[----:B------:R0:W-:Y:S01]  /*0670*/  STL [R1+0x8], RZ ;  /* 0x000008ff01007387 */ /* 0x0001e20000100800 */
        /* <DEDUP_REMOVED lines=115> */
[----:B------:R0:W-:Y:S04]  /*0db0*/  STL [R1+0x7c], RZ ;  /* 0x00007cff01007387 */ /* 0x0001e80000100800 */
        /* <DEDUP_REMOVED lines=31> */
[----:B------:R0:W-:Y:S01]  /*0fb0*/  STL [R1+0xfc], RZ ;  /* 0x0000fcff01007387 */ /* 0x0001e20000100800 */
[----:B------:R-:W-:Y:S05]  /*0fc0*/  BRA `(.L_x_1) ;  /* 0x0000013c00387947 */ /* 0x000fea0003800000 */
.L_x_0:
[----:B------:R-:W-:Y:S01]  /*0fd0*/  IABS R23, R4 ;  /* 0x0000000400177213 */ /* 0x000fe20000000000 */
[----:B------:R-:W-:Y:S01]  /*0fe0*/  ULDC UR8, c[0x0][0x23c] ;  /* 0x00008f0000087ab9 */ /* 0x000fe20000000800 */
[----:B------:R-:W-:Y:S01]  /*0ff0*/  IABS R2, R5 ;  /* 0x0000000500027213 */ /* 0x000fe20000000000 */
[----:B------:R-:W-:Y:S01]  /*1000*/  ULDC.64 UR4, c[0x0][0x218] ;  /* 0x0000860000047ab9 */ /* 0x000fe20000000a00 */
[----:B------:R-:W0:Y:S01]  /*1010*/  I2F.RP R6, R23 ;  /* 0x0000001700067306 */ /* 0x000e220000209400 */
[----:B------:R-:W-:Y:S01]  /*1020*/  SHF.R.U32.HI R7, RZ, 0x6, R3 ;  /* 0x00000006ff077819 */ /* 0x000fe20000011603 */
[----:B------:R-:W-:Y:S01]  /*1030*/  ULDC.64 UR10, c[0x0][0x210] ;  /* 0x00008400000a7ab9 */ /* 0x000fe20000000a00 */
[----:B------:R-:W-:Y:S01]  /*1040*/  IABS R13, R17 ;  /* 0x00000011000d7213 */ /* 0x000fe20000000000 */
[----:B------:R-:W-:Y:S01]  /*1050*/  UMOV UR38, 0xfffffffe ;  /* 0xfffffffe00267882 */ /* 0x000fe20000000000 */
[----:B------:R-:W-:Y:S01]  /*1060*/  SGXT.U32 R7, R7, 0x1 ;  /* 0x000000010707781a */ /* 0x000fe20000000000 */
[----:B------:R-:W-:Y:S01]  /*1070*/  UMOV UR39, 0x7fffffdf ;  /* 0x7fffffdf00277882 */ /* 0x000fe20000000000 */
[----:B------:R-:W-:Y:S01]  /*1080*/  ISETP.GE.AND P6, PT, R17, RZ, PT ;  /* 0x000000ff1100720c */ /* 0x000fe20003fc6270 */
[----:B------:R-:W1:Y:S01]  /*1090*/  I2F.RP R12, R2 ;  /* 0x00000002000c7306 */ /* 0x000e620000209400 */
[----:B------:R-:W-:-:S02]  /*10a0*/  LOP3.LUT R76, R3, 0x3f, RZ, 0xc0, !PT ;  /* 0x0000003f034c7812 */ /* 0x000fc400078ec0ff */
[----:B------:R-:W-:Y:S02]  /*10b0*/  CS2R R152, SRZ ;  /* 0x0000000000987805 */ /* 0x000fe4000001ff00 */
[----:B------:R-:W-:Y:S02]  /*10c0*/  CS2R R154, SRZ ;  /* 0x00000000009a7805 */ /* 0x000fe4000001ff00 */
[----:B------:R-:W-:Y:S02]  /*10d0*/  CS2R R156, SRZ ;  /* 0x00000000009c7805 */ /* 0x000fe4000001ff00 */
[----:B------:R-:W-:Y:S02]  /*10e0*/  CS2R R158, SRZ ;  /* 0x00000000009e7805 */ /* 0x000fe4000001ff00 */
[----:B------:R-:W-:Y:S02]  /*10f0*/  CS2R R160, SRZ ;  /* 0x0000000000a07805 */ /* 0x000fe4000001ff00 */
[----:B------:R-:W-:Y:S01]  /*1100*/  CS2R R162, SRZ ;  /* 0x0000000000a27805 */ /* 0x000fe2000001ff00 */
[----:B0-----:R-:W0:Y:S01]  /*1110*/  MUFU.RCP R6, R6 ;  /* 0x0000000600067308 */ /* 0x001e220000001000 */
[----:B------:R-:W-:-:S02]  /*1120*/  CS2R R164, SRZ ;  /* 0x0000000000a47805 */ /* 0x000fc4000001ff00 */
[----:B------:R-:W-:Y:S02]  /*1130*/  CS2R R166, SRZ ;  /* 0x0000000000a67805 */ /* 0x000fe4000001ff00 */
[----:B------:R-:W-:Y:S02]  /*1140*/  CS2R R168, SRZ ;  /* 0x0000000000a87805 */ /* 0x000fe4000001ff00 */
[----:B------:R-:W-:Y:S02]  /*1150*/  CS2R R170, SRZ ;  /* 0x0000000000aa7805 */ /* 0x000fe4000001ff00 */
[----:B------:R-:W-:Y:S02]  /*1160*/  CS2R R172, SRZ ;  /* 0x0000000000ac7805 */ /* 0x000fe4000001ff00 */
[----:B------:R-:W-:Y:S02]  /*1170*/  CS2R R174, SRZ ;  /* 0x0000000000ae7805 */ /* 0x000fe4000001ff00 */
[----:B------:R-:W-:Y:S01]  /*1180*/  CS2R R176, SRZ ;  /* 0x0000000000b07805 */ /* 0x000fe2000001ff00 */
[----:B-1----:R-:W1:Y:S01]  /*1190*/  MUFU.RCP R12, R12 ;  /* 0x0000000c000c7308 */ /* 0x002e620000001000 */
[----:B------:R-:W-:-:S02]  /*11a0*/  CS2R R178, SRZ ;  /* 0x0000000000b27805 */ /* 0x000fc4000001ff00 */
[----:B------:R-:W-:Y:S02]  /*11b0*/  CS2R R180, SRZ ;  /* 0x0000000000b47805 */ /* 0x000fe4000001ff00 */
[----:B------:R-:W-:Y:S02]  /*11c0*/  CS2R R182, SRZ ;  /* 0x0000000000b67805 */ /* 0x000fe4000001ff00 */
[----:B------:R-:W-:Y:S02]  /*11d0*/  CS2R R184, SRZ ;  /* 0x0000000000b87805 */ /* 0x000fe4000001ff00 */
[----:B------:R-:W-:Y:S02]  /*11e0*/  CS2R R186, SRZ ;  /* 0x0000000000ba7805 */ /* 0x000fe4000001ff00 */
[----:B------:R-:W-:Y:S02]  /*11f0*/  CS2R R188, SRZ ;  /* 0x0000000000bc7805 */ /* 0x000fe4000001ff00 */
[----:B------:R-:W-:-:S02]  /*1200*/  CS2R R190, SRZ ;  /* 0x0000000000be7805 */ /* 0x000fc4000001ff00 */
[----:B------:R-:W-:Y:S01]  /*1210*/  CS2R R192, SRZ ;  /* 0x0000000000c07805 */ /* 0x000fe2000001ff00 */
[----:B0-----:R-:W-:Y:S01]  /*1220*/  VIADD R8, R6, 0xffffffe ;  /* 0x0ffffffe06087836 */ /* 0x001fe20000000000 */
[----:B------:R-:W-:Y:S02]  /*1230*/  LOP3.LUT R6, R16, R7, RZ, 0xfc, !PT ;  /* 0x0000000710067212 */ /* 0x000fe400078efcff */
[----:B------:R-:W-:Y:S02]  /*1240*/  CS2R R194, SRZ ;  /* 0x0000000000c27805 */ /* 0x000fe4000001ff00 */
[----:B------:R-:W-:Y:S01]  /*1250*/  CS2R R196, SRZ ;  /* 0x0000000000c47805 */ /* 0x000fe2000001ff00 */
[----:B------:R0:W2:Y:S01]  /*1260*/  F2I.FTZ.U32.TRUNC.NTZ R9, R8 ;  /* 0x0000000800097305 */ /* 0x0000a2000021f000 */
[----:B------:R-:W-:Y:S02]  /*1270*/  LOP3.LUT R29, R6, 0x76, RZ, 0xfc, !PT ;  /* 0x00000076061d7812 */ /* 0x000fe400078efcff */
[----:B------:R-:W-:-:S02]  /*1280*/  CS2R R198, SRZ ;  /* 0x0000000000c67805 */ /* 0x000fc4000001ff00 */
[----:B------:R-:W-:Y:S01]  /*1290*/  LOP3.LUT R28, R6, 0x78, RZ, 0xfc, !PT ;  /* 0x00000078061c7812 */ /* 0x000fe200078efcff */
[----:B-1----:R-:W-:Y:S01]  /*12a0*/  VIADD R10, R12, 0xffffffe ;  /* 0x0ffffffe0c0a7836 */ /* 0x002fe20000000000 */
[----:B------:R-:W-:Y:S02]  /*12b0*/  LOP3.LUT R12, R6, 0x7c, RZ, 0xfc, !PT ;  /* 0x0000007c060c7812 */ /* 0x000fe400078efcff */
[----:B------:R-:W-:Y:S02]  /*12c0*/  CS2R R200, SRZ ;  /* 0x0000000000c87805 */ /* 0x000fe4000001ff00 */
[----:B------:R-:W-:Y:S01]  /*12d0*/  IABS R22, R29 ;  /* 0x0000001d00167213 */ /* 0x000fe20000000000 */
[----:B------:R1:W3:Y:S01]  /*12e0*/  F2I.FTZ.U32.TRUNC.NTZ R11, R10 ;  /* 0x0000000a000b7305 */ /* 0x0002e2000021f000 */
[----:B0-----:R-:W-:Y:S01]  /*12f0*/  IMAD.MOV.U32 R8, RZ, RZ, RZ ;  /* 0x000000ffff087224 */ /* 0x001fe200078e00ff */
[----:B------:R-:W-:Y:S02]  /*1300*/  IABS R19, R12 ;  /* 0x0000000c00137213 */ /* 0x000fe40000000000 */
[----:B------:R-:W-:-:S02]  /*1310*/  CS2R R202, SRZ ;  /* 0x0000000000ca7805 */ /* 0x000fc4000001ff00 */
[----:B------:R-:W-:Y:S02]  /*1320*/  LOP3.LUT R31, R6, 0x72, RZ, 0xfc, !PT ;  /* 0x00000072061f7812 */ /* 0x000fe400078efcff */
[----:B------:R-:W-:Y:S02]  /*1330*/  CS2R R204, SRZ ;  /* 0x0000000000cc7805 */ /* 0x000fe4000001ff00 */
[----:B------:R-:W-:Y:S01]  /*1340*/  ISETP.GE.AND P4, PT, R12, RZ, PT ;  /* 0x000000ff0c00720c */ /* 0x000fe20003f86270 */
[----:B--2---:R-:W-:Y:S01]  /*1350*/  IMAD.MOV R14, RZ, RZ, -R9 ;  /* 0x000000ffff0e7224 */ /* 0x004fe200078e0a09 */
[----:B------:R-:W-:Y:S01]  /*1360*/  IABS R26, R31 ;  /* 0x0000001f001a7213 */ /* 0x000fe20000000000 */
[----:B-1----:R-:W-:Y:S01]  /*1370*/  IMAD.MOV.U32 R10, RZ, RZ, RZ ;  /* 0x000000ffff0a7224 */ /* 0x002fe200078e00ff */
[----:B------:R-:W-:Y:S01]  /*1380*/  LOP3.LUT R30, R6, 0x74, RZ, 0xfc, !PT ;  /* 0x00000074061e7812 */ /* 0x000fe200078efcff */
[----:B------:R-:W-:Y:S01]  /*1390*/  IMAD R7, R14, R23, RZ ;  /* 0x000000170e077224 */ /* 0x000fe200078e02ff */
[----:B------:R-:W-:-:S02]  /*13a0*/  LOP3.LUT R32, R6, 0x5a, RZ, 0xfc, !PT ;  /* 0x0000005a06207812 */ /* 0x000fc400078efcff */
[----:B------:R-:W-:Y:S02]  /*13b0*/  CS2R R206, SRZ ;  /* 0x0000000000ce7805 */ /* 0x000fe4000001ff00 */
[----:B------:R-:W-:Y:S01]  /*13c0*/  IABS R24, R30 ;  /* 0x0000001e00187213 */ /* 0x000fe20000000000 */
[----:B---3--:R-:W-:Y:S01]  /*13d0*/  IMAD.MOV R15, RZ, RZ, -R11 ;  /* 0x000000ffff0f7224 */ /* 0x008fe200078e0a0b */
[C---:B------:R-:W-:Y:S01]  /*13e0*/  LOP3.LUT R33, R6.reuse, 0x58, RZ, 0xfc, !PT ;  /* 0x0000005806217812 */ /* 0x040fe200078efcff */
[----:B------:R-:W-:Y:S01]  /*13f0*/  IMAD.HI.U32 R8, R9, R7, R8 ;  /* 0x0000000709087227 */ /* 0x000fe200078e0008 */
[C---:B------:R-:W-:Y:S02]  /*1400*/  LOP3.LUT R37, R6.reuse, 0x50, RZ, 0xfc, !PT ;  /* 0x0000005006257812 */ /* 0x040fe400078efcff */
[----:B------:R-:W-:Y:S02]  /*1410*/  CS2R R208, SRZ ;  /* 0x0000000000d07805 */ /* 0x000fe4000001ff00 */
[----:B------:R-:W-:Y:S01]  /*1420*/  LOP3.LUT R38, R6, 0x4c, RZ, 0xfc, !PT ;  /* 0x0000004c06267812 */ /* 0x000fe200078efcff */
[----:B------:R-:W-:Y:S01]  /*1430*/  IMAD R7, R15, R2, RZ ;  /* 0x000000020f077224 */ /* 0x000fe200078e02ff */
[----:B------:R-:W-:Y:S01]  /*1440*/  IABS R15, R18 ;  /* 0x00000012000f7213 */ /* 0x000fe20000000000 */
[----:B------:R-:W-:Y:S01]  /*1450*/  IMAD.HI.U32 R9, R8, R13, RZ ;  /* 0x0000000d08097227 */ /* 0x000fe200078e00ff */
[----:B------:R-:W-:-:S02]  /*1460*/  IABS R34, R37 ;  /* 0x0000002500227213 */ /* 0x000fc40000000000 */
[----:B------:R-:W-:Y:S02]  /*1470*/  CS2R R210, SRZ ;  /* 0x0000000000d27805 */ /* 0x000fe4000001ff00 */
[----:B------:R-:W-:Y:S01]  /*1480*/  LOP3.LUT R36, R6, 0x52, RZ, 0xfc, !PT ;  /* 0x0000005206247812 */ /* 0x000fe200078efcff */
[----:B------:R-:W-:Y:S01]  /*1490*/  IMAD.HI.U32 R7, R11, R7, R10 ;  /* 0x000000070b077227 */ /* 0x000fe200078e000a */
[----:B------:R-:W-:Y:S02]  /*14a0*/  SHF.R.S32.HI R11, RZ, 0x1f, R0 ;  /* 0x0000001fff0b7819 */ /* 0x000fe40000011400 */
[----:B------:R-:W-:Y:S02]  /*14b0*/  CS2R R212, SRZ ;  /* 0x0000000000d47805 */ /* 0x000fe4000001ff00 */
[----:B------:R-:W-:Y:S01]  /*14c0*/  IABS R35, R38 ;  /* 0x0000002600237213 */ /* 0x000fe20000000000 */
[----:B------:R-:W-:Y:S01]  /*14d0*/  IMAD.HI.U32 R8, R8, R15, RZ ;  /* 0x0000000f08087227 */ /* 0x000fe200078e00ff */
[----:B------:R-:W-:-:S02]  /*14e0*/  LEA.HI R0, R11, R0, RZ, 0x6 ;  /* 0x000000000b007211 */ /* 0x000fc400078f30ff */
[----:B------:R-:W-:Y:S02]  /*14f0*/  CS2R R214, SRZ ;  /* 0x0000000000d67805 */ /* 0x000fe4000001ff00 */
[C---:B------:R-:W-:Y:S01]  /*1500*/  LOP3.LUT R39, R6.reuse, 0x4a, RZ, 0xfc, !PT ;  /* 0x0000004a06277812 */ /* 0x040fe200078efcff */
[----:B------:R-:W-:Y:S01]  /*1510*/  IMAD.HI.U32 R10, R7, R19, RZ ;  /* 0x00000013070a7227 */ /* 0x000fe200078e00ff */
[C---:B------:R-:W-:Y:S02]  /*1520*/  LOP3.LUT R41, R6.reuse, 0x48, RZ, 0xfc, !PT ;  /* 0x0000004806297812 */ /* 0x040fe400078efcff */
[----:B------:R-:W-:Y:S02]  /*1530*/  CS2R R134, SRZ ;  /* 0x0000000000867805 */ /* 0x000fe4000001ff00 */
[C---:B------:R-:W-:Y:S01]  /*1540*/  LOP3.LUT R42, R6.reuse, 0x46, RZ, 0xfc, !PT ;  /* 0x00000046062a7812 */ /* 0x040fe200078efcff */
[----:B------:R-:W-:Y:S01]  /*1550*/  IMAD.MOV R20, RZ, RZ, -R8 ;  /* 0x000000ffff147224 */ /* 0x000fe200078e0a08 */
[C---:B------:R-:W-:Y:S01]  /*1560*/  LOP3.LUT R43, R6.reuse, 0x44, RZ, 0xfc, !PT ;  /* 0x00000044062b7812 */ /* 0x040fe200078efcff */
[----:B------:R-:W-:Y:S01]  /*1570*/  IMAD.MOV R14, RZ, RZ, -R9 ;  /* 0x000000ffff0e7224 */ /* 0x000fe200078e0a09 */
[C---:B------:R-:W-:Y:S01]  /*1580*/  LOP3.LUT R44, R6.reuse, 0x42, RZ, 0xfc, !PT ;  /* 0x00000042062c7812 */ /* 0x040fe200078efcff */
[----:B------:R-:W-:Y:S01]  /*1590*/  IMAD.MOV R9, RZ, RZ, -R10 ;  /* 0x000000ffff097224 */ /* 0x000fe200078e0a0a */
[----:B------:R-:W-:Y:S01]  /*15a0*/  LOP3.LUT R45, R6, 0x38, RZ, 0xfc, !PT ;  /* 0x00000038062d7812 */ /* 0x000fe200078efcff */
[C---:B------:R-:W-:Y:S01]  /*15b0*/  IMAD R10, R23.reuse, R20, R15 ;  /* 0x00000014170a7224 */ /* 0x040fe200078e020f */
[----:B------:R-:W-:Y:S01]  /*15c0*/  IABS R20, R28 ;  /* 0x0000001c00147213 */ /* 0x000fe20000000000 */
[C---:B------:R-:W-:Y:S01]  /*15d0*/  IMAD R8, R23.reuse, R14, R13 ;  /* 0x0000000e17087224 */ /* 0x040fe200078e020d */
[----:B------:R-:W-:Y:S01]  /*15e0*/  IABS R40, R44 ;  /* 0x0000002c00287213 */ /* 0x000fe20000000000 */
[----:B------:R-:W-:Y:S01]  /*15f0*/  IMAD R11, R2, R9, R19 ;  /* 0x00000009020b7224 */ /* 0x000fe200078e0213 */
[----:B------:R-:W-:Y:S01]  /*1600*/  ISETP.GT.U32.AND P1, PT, R23, R10, PT ;  /* 0x0000000a1700720c */ /* 0x000fe20003f24070 */
[----:B------:R-:W-:Y:S01]  /*1610*/  IMAD.HI.U32 R13, R7, R22, RZ ;  /* 0x00000016070d7227 */ /* 0x000fe200078e00ff */
[----:B------:R-:W-:-:S02]  /*1620*/  LOP3.LUT R9, R6, 0x7a, RZ, 0xfc, !PT ;  /* 0x0000007a06097812 */ /* 0x000fc400078efcff */
[----:B------:R-:W-:Y:S02]  /*1630*/  CS2R R136, SRZ ;  /* 0x0000000000887805 */ /* 0x000fe4000001ff00 */
[----:B------:R-:W-:Y:S01]  /*1640*/  ISETP.GT.U32.AND P0, PT, R23, R8, PT ;  /* 0x000000081700720c */ /* 0x000fe20003f04070 */
[----:B------:R-:W-:Y:S01]  /*1650*/  IMAD.HI.U32 R12, R7, R20, RZ ;  /* 0x00000014070c7227 */ /* 0x000fe200078e00ff */
[----:B------:R-:W-:Y:S02]  /*1660*/  IABS R19, R9 ;  /* 0x0000000900137213 */ /* 0x000fe40000000000 */
[----:B------:R-:W-:Y:S02]  /*1670*/  CS2R R138, SRZ ;  /* 0x00000000008a7805 */ /* 0x000fe4000001ff00 */
[----:B------:R-:W-:Y:S01]  /*1680*/  ISETP.GE.AND P3, PT, R9, RZ, PT ;  /* 0x000000ff0900720c */ /* 0x000fe20003f66270 */
[----:B------:R-:W-:Y:S01]  /*1690*/  IMAD.MOV R25, RZ, RZ, -R13 ;  /* 0x000000ffff197224 */ /* 0x000fe200078e0a0d */
[----:B------:R-:W-:Y:S01]  /*16a0*/  ISETP.GT.U32.AND P2, PT, R2, R11, PT ;  /* 0x0000000b0200720c */ /* 0x000fe20003f44070 */
[----:B------:R-:W-:Y:S01]  /*16b0*/  IMAD.HI.U32 R9, R7, R19, RZ ;  /* 0x0000001307097227 */ /* 0x000fe200078e00ff */
[----:B------:R-:W-:-:S02]  /*16c0*/  LOP3.LUT R48, R6, 0x36, RZ, 0xfc, !PT ;  /* 0x0000003606307812 */ /* 0x000fc400078efcff */
[----:B------:R-:W-:Y:S02]  /*16d0*/  CS2R R140, SRZ ;  /* 0x00000000008c7805 */ /* 0x000fe4000001ff00 */
[----:B------:R-:W-:Y:S01]  /*16e0*/  LOP3.LUT R49, R6, 0x34, RZ, 0xfc, !PT ;  /* 0x0000003406317812 */ /* 0x000fe200078efcff */
[----:B------:R-:W-:Y:S01]  /*16f0*/  @!P1 IMAD.IADD R10, R10, 0x1, -R23 ;  /* 0x000000010a0a9824 */ /* 0x000fe200078e0a17 */
[----:B------:R-:W-:Y:S01]  /*1700*/  LOP3.LUT R50, R6, 0x32, RZ, 0xfc, !PT ;  /* 0x0000003206327812 */ /* 0x000fe200078efcff */
[----:B------:R-:W-:Y:S01]  /*1710*/  IMAD.MOV R9, RZ, RZ, -R9 ;  /* 0x000000ffff097224 */ /* 0x000fe200078e0a09 */
[----:B------:R-:W-:Y:S01]  /*1720*/  IABS R46, R49 ;  /* 0x00000031002e7213 */ /* 0x000fe20000000000 */
[----:B------:R-:W-:Y:S01]  /*1730*/  IMAD.HI.U32 R15, R7, R26, RZ ;  /* 0x0000001a070f7227 */ /* 0x000fe200078e00ff */
[----:B------:R-:W-:Y:S02]  /*1740*/  ISETP.GT.U32.AND P1, PT, R23, R10, PT ;  /* 0x0000000a1700720c */ /* 0x000fe40003f24070 */
[----:B------:R-:W-:-:S02]  /*1750*/  CS2R R142, SRZ ;  /* 0x00000000008e7805 */ /* 0x000fc4000001ff00 */
[----:B------:R-:W-:Y:S01]  /*1760*/  IABS R47, R50 ;  /* 0x00000032002f7213 */ /* 0x000fe20000000000 */
[----:B------:R-:W-:Y:S01]  /*1770*/  @!P0 IMAD.IADD R8, R8, 0x1, -R23 ;  /* 0x0000000108088824 */ /* 0x000fe200078e0a17 */
[----:B------:R-:W-:Y:S01]  /*1780*/  LOP3.LUT R51, R6, 0x2c, RZ, 0xfc, !PT ;  /* 0x0000002c06337812 */ /* 0x000fe200078efcff */
[----:B------:R-:W-:Y:S01]  /*1790*/  IMAD R13, R2, R9, R19 ;  /* 0x00000009020d7224 */ /* 0x000fe200078e0213 */
[----:B------:R-:W-:Y:S01]  /*17a0*/  LOP3.LUT R53, R6, 0x2a, RZ, 0xfc, !PT ;  /* 0x0000002a06357812 */ /* 0x000fe200078efcff */
[----:B------:R-:W-:Y:S01]  /*17b0*/  IMAD.MOV R21, RZ, RZ, -R12 ;  /* 0x000000ffff157224 */ /* 0x000fe200078e0a0c */
[----:B------:R-:W-:Y:S01]  /*17c0*/  ISETP.GT.U32.AND P0, PT, R23, R8, PT ;  /* 0x000000081700720c */ /* 0x000fe20003f04070 */
[----:B------:R-:W-:Y:S01]  /*17d0*/  IMAD.MOV R9, RZ, RZ, -R15 ;  /* 0x000000ffff097224 */ /* 0x000fe200078e0a0f */
[C---:B------:R-:W-:Y:S01]  /*17e0*/  ISETP.GT.U32.AND P5, PT, R2.reuse, R13, PT ;  /* 0x0000000d0200720c */ /* 0x040fe20003fa4070 */
[----:B------:R-:W-:Y:S01]  /*17f0*/  IMAD R15, R2, R21, R20 ;  /* 0x00000015020f7224 */ /* 0x000fe200078e0214 */
[----:B------:R-:W-:Y:S01]  /*1800*/  LOP3.LUT R54, R6, 0x28, RZ, 0xfc, !PT ;  /* 0x0000002806367812 */ /* 0x000fe200078efcff */
[----:B------:R-:W-:Y:S01]  /*1810*/  @!P1 IMAD.IADD R10, R10, 0x1, -R23 ;  /* 0x000000010a0a9824 */ /* 0x000fe200078e0a17 */
[----:B------:R-:W-:Y:S01]  /*1820*/  ISETP.GE.AND P1, PT, R18, RZ, PT ;  /* 0x000000ff1200720c */ /* 0x000fe20003f26270 */
[----:B------:R-:W-:Y:S01]  /*1830*/  @!P2 IMAD.IADD R11, R11, 0x1, -R2 ;  /* 0x000000010b0ba824 */ /* 0x000fe200078e0a02 */
[----:B------:R-:W-:Y:S01]  /*1840*/  ISETP.GT.U32.AND P2, PT, R2, R15, PT ;  /* 0x0000000f0200720c */ /* 0x000fe20003f44070 */
[----:B------:R-:W-:Y:S01]  /*1850*/  IMAD.HI.U32 R14, R7, R24, RZ ;  /* 0x00000018070e7227 */ /* 0x000fe200078e00ff */
[----:B------:R-:W-:-:S02]  /*1860*/  LOP3.LUT R55, R6, 0x26, RZ, 0xfc, !PT ;  /* 0x0000002606377812 */ /* 0x000fc400078efcff */
[----:B------:R-:W-:Y:S02]  /*1870*/  CS2R R144, SRZ ;  /* 0x0000000000907805 */ /* 0x000fe4000001ff00 */
[----:B------:R-:W-:Y:S01]  /*1880*/  LOP3.LUT R58, R6, 0x1a, RZ, 0xfc, !PT ;  /* 0x0000001a063a7812 */ /* 0x000fe200078efcff */
[----:B------:R-:W-:Y:S01]  /*1890*/  IMAD R19, R2, R25, R22 ;  /* 0x0000001902137224 */ /* 0x000fe200078e0216 */
[----:B------:R-:W-:Y:S01]  /*18a0*/  LOP3.LUT R25, R6, 0x6c, RZ, 0xfc, !PT ;  /* 0x0000006c06197812 */ /* 0x000fe200078efcff */
[----:B------:R-:W-:Y:S01]  /*18b0*/  IMAD.MOV R27, RZ, RZ, -R14 ;  /* 0x000000ffff1b7224 */ /* 0x000fe200078e0a0e */
[----:B------:R-:W-:Y:S01]  /*18c0*/  IABS R52, R55 ;  /* 0x0000003700347213 */ /* 0x000fe20000000000 */
[----:B------:R-:W-:Y:S01]  /*18d0*/  @!P0 IMAD.IADD R8, R8, 0x1, -R23 ;  /* 0x0000000108088824 */ /* 0x000fe200078e0a17 */
[----:B------:R-:W-:Y:S01]  /*18e0*/  ISETP.NE.AND P0, PT, R4, RZ, PT ;  /* 0x000000ff0400720c */ /* 0x000fe20003f05270 */
[----:B------:R-:W-:Y:S01]  /*18f0*/  @!P5 IMAD.IADD R13, R13, 0x1, -R2 ;  /* 0x000000010d0dd824 */ /* 0x000fe200078e0a02 */
[C---:B------:R-:W-:Y:S01]  /*1900*/  ISETP.GT.U32.AND P5, PT, R2.reuse, R11, PT ;  /* 0x0000000b0200720c */ /* 0x040fe20003fa4070 */
[C---:B------:R-:W-:Y:S01]  /*1910*/  IMAD R12, R2.reuse, R9, R26 ;  /* 0x00000009020c7224 */ /* 0x040fe200078e021a */
[----:B------:R-:W-:Y:S01]  /*1920*/  LOP3.LUT R9, RZ, R4, RZ, 0x33, !PT ;  /* 0x00000004ff097212 */ /* 0x000fe200078e33ff */
[----:B------:R-:W-:Y:S01]  /*1930*/  @!P1 IMAD.MOV R10, RZ, RZ, -R10 ;  /* 0x000000ffff0a9224 */ /* 0x000fe200078e0a0a */
[C---:B------:R-:W-:Y:S01]  /*1940*/  ISETP.GT.U32.AND P1, PT, R2.reuse, R19, PT ;  /* 0x000000130200720c */ /* 0x040fe20003f24070 */
[----:B------:R-:W-:Y:S01]  /*1950*/  IMAD R21, R2, R27, R24 ;  /* 0x0000001b02157224 */ /* 0x000fe200078e0218 */
[----:B------:R-:W-:Y:S01]  /*1960*/  LOP3.LUT R24, R6, 0x70, RZ, 0xfc, !PT ;  /* 0x0000007006187812 */ /* 0x000fe200078efcff */
[----:B------:R-:W-:Y:S01]  /*1970*/  @!P6 IMAD.MOV R8, RZ, RZ, -R8 ;  /* 0x000000ffff08e224 */ /* 0x000fe200078e0a08 */
[C---:B------:R-:W-:Y:S01]  /*1980*/  ISETP.GT.U32.AND P6, PT, R2.reuse, R13, PT ;  /* 0x0000000d0200720c */ /* 0x040fe20003fc4070 */
[----:B------:R-:W-:Y:S01]  /*1990*/  @!P2 IMAD.IADD R15, R15, 0x1, -R2 ;  /* 0x000000010f0fa824 */ /* 0x000fe200078e0a02 */
[----:B------:R-:W-:-:S02]  /*19a0*/  ISETP.GT.U32.AND P2, PT, R2, R12, PT ;  /* 0x0000000c0200720c */ /* 0x000fc40003f44070 */
[----:B------:R-:W-:Y:S02]  /*19b0*/  CS2R R146, SRZ ;  /* 0x0000000000927805 */ /* 0x000fe4000001ff00 */
[----:B------:R-:W-:Y:S01]  /*19c0*/  IABS R14, R24 ;  /* 0x00000018000e7213 */ /* 0x000fe20000000000 */
[----:B------:R-:W-:Y:S01]  /*19d0*/  @!P5 IMAD.IADD R11, R11, 0x1, -R2 ;  /* 0x000000010b0bd824 */ /* 0x000fe200078e0a02 */
[C---:B------:R-:W-:Y:S02]  /*19e0*/  SEL R22, R9.reuse, R8, !P0 ;  /* 0x0000000809167207 */ /* 0x040fe40004000000 */
[----:B------:R-:W-:Y:S02]  /*19f0*/  CS2R R148, SRZ ;  /* 0x0000000000947805 */ /* 0x000fe4000001ff00 */
[----:B------:R-:W-:Y:S01]  /*1a00*/  SEL R216, R9, R10, !P0 ;  /* 0x0000000a09d87207 */ /* 0x000fe20004000000 */
[----:B------:R-:W-:Y:S01]  /*1a10*/  IMAD.HI.U32 R4, R7, R14, RZ ;  /* 0x0000000e07047227 */ /* 0x000fe200078e00ff */
[----:B------:R-:W-:-:S02]  /*1a20*/  ISETP.GT.U32.AND P0, PT, R2, R21, PT ;  /* 0x000000150200720c */ /* 0x000fc40003f04070 */
[----:B------:R-:W-:Y:S02]  /*1a30*/  CS2R R150, SRZ ;  /* 0x0000000000967805 */ /* 0x000fe4000001ff00 */
[----:B------:R-:W-:Y:S01]  /*1a40*/  IABS R23, R25 ;  /* 0x0000001900177213 */ /* 0x000fe20000000000 */
[--C-:B------:R-:W-:Y:S01]  /*1a50*/  @!P1 IMAD.IADD R19, R19, 0x1, -R2.reuse ;  /* 0x0000000113139824 */ /* 0x100fe200078e0a02 */
[----:B------:R-:W-:Y:S01]  /*1a60*/  ISETP.GT.U32.AND P5, PT, R2, R15, PT ;  /* 0x0000000f0200720c */ /* 0x000fe20003fa4070 */
[----:B------:R-:W-:Y:S01]  /*1a70*/  @!P6 IMAD.IADD R13, R13, 0x1, -R2 ;  /* 0x000000010d0de824 */ /* 0x000fe200078e0a02 */
[----:B------:R-:W-:Y:S01]  /*1a80*/  ISETP.GE.AND P6, PT, R28, RZ, PT ;  /* 0x000000ff1c00720c */ /* 0x000fe20003fc6270 */
[----:B------:R-:W-:Y:S01]  /*1a90*/  IMAD.MOV R9, RZ, RZ, -R4 ;  /* 0x000000ffff097224 */ /* 0x000fe200078e0a04 */
[----:B------:R-:W-:Y:S01]  /*1aa0*/  LOP3.LUT R4, R6, 0x6a, RZ, 0xfc, !PT ;  /* 0x0000006a06047812 */ /* 0x000fe200078efcff */
[----:B------:R-:W-:Y:S01]  /*1ab0*/  @!P2 IMAD.IADD R12, R12, 0x1, -R2 ;  /* 0x000000010c0ca824 */ /* 0x000fe200078e0a02 */
[----:B------:R-:W-:Y:S01]  /*1ac0*/  ISETP.GT.U32.AND P2, PT, R2, R19, PT ;  /* 0x000000130200720c */ /* 0x000fe20003f44070 */
[----:B------:R-:W-:Y:S01]  /*1ad0*/  IMAD.HI.U32 R8, R7, R23, RZ ;  /* 0x0000001707087227 */ /* 0x000fe200078e00ff */
[----:B------:R-:W-:-:S02]  /*1ae0*/  LOP3.LUT R26, R6, 0x68, RZ, 0xfc, !PT ;  /* 0x00000068061a7812 */ /* 0x000fc400078efcff */
[----:B------:R-:W-:Y:S01]  /*1af0*/  ISETP.GE.AND P1, PT, R29, RZ, PT ;  /* 0x000000ff1d00720c */ /* 0x000fe20003f26270 */
[----:B------:R-:W-:Y:S01]  /*1b00*/  IMAD R14, R2, R9, R14 ;  /* 0x00000009020e7224 */ /* 0x000fe200078e020e */
[----:B------:R-:W-:Y:S01]  /*1b10*/  IABS R20, R26 ;  /* 0x0000001a00147213 */ /* 0x000fe20000000000 */
[----:B------:R-:W-:Y:S01]  /*1b20*/  IMAD.MOV.U32 R10, RZ, RZ, R13 ;  /* 0x000000ffff0a7224 */ /* 0x000fe200078e000d */
[----:B------:R-:W-:Y:S01]  /*1b30*/  LOP3.LUT R28, R6, 0x62, RZ, 0xfc, !PT ;  /* 0x00000062061c7812 */ /* 0x000fe200078efcff */
[----:B------:R-:W-:Y:S01]  /*1b40*/  IMAD.MOV R8, RZ, RZ, -R8 ;  /* 0x000000ffff087224 */ /* 0x000fe200078e0a08 */
[----:B------:R-:W-:Y:S01]  /*1b50*/  IABS R29, R32 ;  /* 0x00000020001d7213 */ /* 0x000fe20000000000 */
[----:B------:R-:W-:Y:S01]  /*1b60*/  @!P0 IMAD.IADD R21, R21, 0x1, -R2 ;  /* 0x0000000115158824 */ /* 0x000fe200078e0a02 */
[----:B------:R-:W-:Y:S01]  /*1b70*/  ISETP.GE.AND P0, PT, R30, RZ, PT ;  /* 0x000000ff1e00720c */ /* 0x000fe20003f06270 */
[----:B------:R-:W-:Y:S01]  /*1b80*/  IMAD.MOV.U32 R9, RZ, RZ, R11 ;  /* 0x000000ffff097224 */ /* 0x000fe200078e000b */
[----:B------:R-:W-:Y:S01]  /*1b90*/  IABS R27, R28 ;  /* 0x0000001c001b7213 */ /* 0x000fe20000000000 */
[----:B------:R-:W-:Y:S01]  /*1ba0*/  @!P3 IMAD.MOV R10, RZ, RZ, -R10 ;  /* 0x000000ffff0ab224 */ /* 0x000fe200078e0a0a */
[C---:B------:R-:W-:Y:S01]  /*1bb0*/  ISETP.GT.U32.AND P3, PT, R2.reuse, R14, PT ;  /* 0x0000000e0200720c */ /* 0x040fe20003f64070 */
[C---:B------:R-:W-:Y:S01]  /*1bc0*/  IMAD R23, R2.reuse, R8, R23 ;  /* 0x0000000802177224 */ /* 0x040fe200078e0217 */
[----:B------:R-:W-:Y:S01]  /*1bd0*/  IABS R30, R33 ;  /* 0x00000021001e7213 */ /* 0x000fe20000000000 */
[--C-:B------:R-:W-:Y:S01]  /*1be0*/  @!P5 IMAD.IADD R15, R15, 0x1, -R2.reuse ;  /* 0x000000010f0fd824 */ /* 0x100fe200078e0a02 */
[C---:B------:R-:W-:Y:S01]  /*1bf0*/  ISETP.GT.U32.AND P5, PT, R2.reuse, R12, PT ;  /* 0x0000000c0200720c */ /* 0x040fe20003fa4070 */
[----:B------:R-:W-:Y:S01]  /*1c00*/  @!P4 IMAD.MOV R9, RZ, RZ, -R9 ;  /* 0x000000ffff09c224 */ /* 0x000fe200078e0a09 */
[C---:B------:R-:W-:Y:S01]  /*1c10*/  ISETP.GT.U32.AND P4, PT, R2.reuse, R21, PT ;  /* 0x000000150200720c */ /* 0x040fe20003f84070 */
[----:B------:R-:W-:Y:S01]  /*1c20*/  IMAD.MOV.U32 R8, RZ, RZ, R15 ;  /* 0x000000ffff087224 */ /* 0x000fe200078e000f */
[----:B------:R-:W-:Y:S01]  /*1c30*/  IABS R15, R4 ;  /* 0x00000004000f7213 */ /* 0x000fe20000000000 */
[----:B------:R-:W-:Y:S01]  /*1c40*/  @!P2 IMAD.IADD R19, R19, 0x1, -R2 ;  /* 0x000000011313a824 */ /* 0x000fe200078e0a02 */
[----:B------:R-:W-:Y:S01]  /*1c50*/  ISETP.GT.U32.AND P2, PT, R2, R23, PT ;  /* 0x000000170200720c */ /* 0x000fe20003f44070 */
[----:B------:R-:W-:Y:S01]  /*1c60*/  @!P6 IMAD.MOV R8, RZ, RZ, -R8 ;  /* 0x000000ffff08e224 */ /* 0x000fe200078e0a08 */
[----:B------:R-:W-:Y:S01]  /*1c70*/  ISETP.GE.AND P6, PT, R31, RZ, PT ;  /* 0x000000ff1f00720c */ /* 0x000fe20003fc6270 */
[----:B------:R-:W-:Y:S01]  /*1c80*/  IMAD.HI.U32 R11, R7, R15, RZ ;  /* 0x0000000f070b7227 */ /* 0x000fe200078e00ff */
[----:B------:R-:W-:-:S02]  /*1c90*/  LOP3.LUT R31, R6, 0x5c, RZ, 0xfc, !PT ;  /* 0x0000005c061f7812 */ /* 0x000fc400078efcff */
[----:B------:R-:W-:Y:S01]  /*1ca0*/  LOP3.LUT R56, R6, 0x1c, RZ, 0xfc, !PT ;  /* 0x0000001c06387812 */ /* 0x000fe200078efcff */
[--C-:B------:R-:W-:Y:S01]  /*1cb0*/  @!P3 IMAD.IADD R14, R14, 0x1, -R2.reuse ;  /* 0x000000010e0eb824 */ /* 0x100fe200078e0a02 */
[----:B------:R-:W-:Y:S01]  /*1cc0*/  ISETP.GE.AND P3, PT, R4, RZ, PT ;  /* 0x000000ff0400720c */ /* 0x000fe20003f66270 */
[----:B------:R-:W-:Y:S01]  /*1cd0*/  IMAD.MOV.U32 R4, RZ, RZ, R19 ;  /* 0x000000ffff047224 */ /* 0x000fe200078e0013 */
[----:B------:R-:W-:Y:S01]  /*1ce0*/  LOP3.LUT R60, R6, 0x18, RZ, 0xfc, !PT ;  /* 0x00000018063c7812 */ /* 0x000fe200078efcff */
[--C-:B------:R-:W-:Y:S01]  /*1cf0*/  @!P4 IMAD.IADD R21, R21, 0x1, -R2.reuse ;  /* 0x000000011515c824 */ /* 0x100fe200078e0a02 */
[----:B------:R-:W-:Y:S01]  /*1d00*/  ISETP.GE.AND P4, PT, R24, RZ, PT ;  /* 0x000000ff1800720c */ /* 0x000fe20003f86270 */
[----:B------:R-:W-:Y:S01]  /*1d10*/  IMAD.MOV R19, RZ, RZ, -R11 ;  /* 0x000000ffff137224 */ /* 0x000fe200078e0a0b */
[----:B------:R-:W-:Y:S01]  /*1d20*/  IABS R59, R56 ;  /* 0x00000038003b7213 */ /* 0x000fe20000000000 */
[--C-:B------:R-:W-:Y:S01]  /*1d30*/  @!P5 IMAD.IADD R12, R12, 0x1, -R2.reuse ;  /* 0x000000010c0cd824 */ /* 0x100fe200078e0a02 */
[----:B------:R-:W-:Y:S01]  /*1d40*/  ISETP.GE.AND P5, PT, R25, RZ, PT ;  /* 0x000000ff1900720c */ /* 0x000fe20003fa6270 */
[----:B------:R-:W-:Y:S01]  /*1d50*/  @!P2 IMAD.IADD R23, R23, 0x1, -R2 ;  /* 0x000000011717a824 */ /* 0x000fe200078e0a02 */
[----:B------:R-:W-:Y:S01]  /*1d60*/  ISETP.GT.U32.AND P2, PT, R2, R14, PT ;  /* 0x0000000e0200720c */ /* 0x000fe20003f44070 */
[----:B------:R-:W-:Y:S01]  /*1d70*/  IMAD.MOV.U32 R11, RZ, RZ, R21 ;  /* 0x000000ffff0b7224 */ /* 0x000fe200078e0015 */
[----:B------:R-:W-:Y:S01]  /*1d80*/  LOP3.LUT R72, R6, 0x4, RZ, 0xfc, !PT ;  /* 0x0000000406487812 */ /* 0x000fe200078efcff */
[----:B------:R-:W-:Y:S01]  /*1d90*/  IMAD R15, R2, R19, R15 ;  /* 0x00000013020f7224 */ /* 0x000fe200078e020f */
[----:B------:R-:W-:Y:S01]  /*1da0*/  LOP3.LUT R74, R6, 0x2, RZ, 0xfc, !PT ;  /* 0x00000002064a7812 */ /* 0x000fe200078efcff */
[----:B------:R-:W-:Y:S01]  /*1db0*/  @!P0 IMAD.MOV R11, RZ, RZ, -R11 ;  /* 0x000000ffff0b8224 */ /* 0x000fe200078e0a0b */
[C---:B------:R-:W-:Y:S01]  /*1dc0*/  ISETP.GT.U32.AND P0, PT, R2.reuse, R23, PT ;  /* 0x000000170200720c */ /* 0x040fe20003f04070 */
[----:B------:R-:W-:Y:S01]  /*1dd0*/  @!P6 IMAD.MOV R12, RZ, RZ, -R12 ;  /* 0x000000ffff0ce224 */ /* 0x000fe200078e0a0c */
[----:B------:R-:W-:Y:S01]  /*1de0*/  ISETP.GT.U32.AND P6, PT, R2, R15, PT ;  /* 0x0000000f0200720c */ /* 0x000fe20003fc4070 */
[----:B------:R-:W-:Y:S01]  /*1df0*/  IMAD.HI.U32 R13, R7, R20, RZ ;  /* 0x00000014070d7227 */ /* 0x000fe200078e00ff */
[----:B------:R-:W-:-:S02]  /*1e00*/  IABS R103, R72 ;  /* 0x0000004800677213 */ /* 0x000fc40000000000 */
[----:B------:R-:W-:Y:S01]  /*1e10*/  IABS R105, R74 ;  /* 0x0000004a00697213 */ /* 0x000fe20000000000 */
[----:B------:R-:W-:Y:S01]  /*1e20*/  IMAD.MOV R13, RZ, RZ, -R13 ;  /* 0x000000ffff0d7224 */ /* 0x000fe200078e0a0d */
[----:B------:R-:W-:Y:S01]  /*1e30*/  IABS R107, R6 ;  /* 0x00000006006b7213 */ /* 0x000fe20000000000 */
[----:B------:R-:W-:Y:S02]  /*1e40*/  @!P2 IMAD.IADD R14, R14, 0x1, -R2 ;  /* 0x000000010e0ea824 */ /* 0x000fe400078e0a02 */
[----:B------:R-:W-:Y:S01]  /*1e50*/  IMAD R19, R2, R13, R20 ;  /* 0x0000000d02137224 */ /* 0x000fe200078e0214 */
[C---:B------:R-:W-:Y:S01]  /*1e60*/  LOP3.LUT R13, R6.reuse, 0x66, RZ, 0xfc, !PT ;  /* 0x00000066060d7812 */ /* 0x040fe200078efcff */
[--C-:B------:R-:W-:Y:S01]  /*1e70*/  @!P0 IMAD.IADD R23, R23, 0x1, -R2.reuse ;  /* 0x0000000117178824 */ /* 0x100fe200078e0a02 */
[----:B------:R-:W-:Y:S01]  /*1e80*/  LOP3.LUT R20, R6, 0x64, RZ, 0xfc, !PT ;  /* 0x0000006406147812 */ /* 0x000fe200078efcff */
[----:B------:R-:W-:Y:S01]  /*1e90*/  @!P6 IMAD.IADD R15, R15, 0x1, -R2 ;  /* 0x000000010f0fe824 */ /* 0x000fe200078e0a02 */
[----:B------:R-:W-:Y:S01]  /*1ea0*/  IABS R25, R13 ;  /* 0x0000000d00197213 */ /* 0x000fe20000000000 */
[----:B------:R-:W-:Y:S01]  /*1eb0*/  @!P1 IMAD.MOV R4, RZ, RZ, -R4 ;  /* 0x000000ffff049224 */ /* 0x000fe200078e0a04 */
[----:B------:R-:W-:Y:S01]  /*1ec0*/  ISETP.GT.U32.AND P0, PT, R2, R19, PT ;  /* 0x000000130200720c */ /* 0x000fe20003f04070 */
[----:B------:R-:W-:Y:S01]  /*1ed0*/  @!P4 IMAD.MOV R14, RZ, RZ, -R14 ;  /* 0x000000ffff0ec224 */ /* 0x000fe200078e0a0e */
[----:B------:R-:W-:Y:S01]  /*1ee0*/  ISETP.GE.AND P1, PT, R26, RZ, PT ;  /* 0x000000ff1a00720c */ /* 0x000fe20003f26270 */
[----:B------:R-:W-:Y:S01]  /*1ef0*/  IMAD.HI.U32 R24, R7, R27, RZ ;  /* 0x0000001b07187227 */ /* 0x000fe200078e00ff */
[----:B------:R-:W-:-:S02]  /*1f00*/  IABS R26, R20 ;  /* 0x00000014001a7213 */ /* 0x000fc40000000000 */
[----:B------:R-:W-:Y:S01]  /*1f10*/  ISETP.GE.AND P4, PT, R20, RZ, PT ;  /* 0x000000ff1400720c */ /* 0x000fe20003f86270 */
[----:B------:R-:W-:Y:S01]  /*1f20*/  IMAD.HI.U32 R20, R7, R25, RZ ;  /* 0x0000001907147227 */ /* 0x000fe200078e00ff */
[C---:B------:R-:W-:Y:S02]  /*1f30*/  ISETP.GT.U32.AND P6, PT, R2.reuse, R15, PT ;  /* 0x0000000f0200720c */ /* 0x040fe40003fc4070 */
[----:B------:R-:W-:Y:S01]  /*1f40*/  ISETP.GE.AND P2, PT, R13, RZ, PT ;  /* 0x000000ff0d00720c */ /* 0x000fe20003f46270 */
[----:B------:R-:W-:Y:S02]  /*1f50*/  IMAD.MOV R20, RZ, RZ, -R20 ;  /* 0x000000ffff147224 */ /* 0x000fe400078e0a14 */
[----:B------:R-:W-:Y:S02]  /*1f60*/  @!P0 IMAD.IADD R19, R19, 0x1, -R2 ;  /* 0x0000000113138824 */ /* 0x000fe400078e0a02 */
[C---:B------:R-:W-:Y:S02]  /*1f70*/  IMAD R20, R2.reuse, R20, R25 ;  /* 0x0000001402147224 */ /* 0x040fe400078e0219 */
[----:B------:R-:W-:Y:S01]  /*1f80*/  IMAD.HI.U32 R21, R7, R26, RZ ;  /* 0x0000001a07157227 */ /* 0x000fe200078e00ff */
[----:B------:R-:W-:-:S03]  /*1f90*/  ISETP.GT.U32.AND P0, PT, R2, R19, PT ;  /* 0x000000130200720c */ /* 0x000fc60003f04070 */
[----:B------:R-:W-:Y:S01]  /*1fa0*/  @!P6 IMAD.IADD R15, R15, 0x1, -R2 ;  /* 0x000000010f0fe824 */ /* 0x000fe200078e0a02 */
[C---:B------:R-:W-:Y:S01]  /*1fb0*/  ISETP.GT.U32.AND P6, PT, R2.reuse, R20, PT ;  /* 0x000000140200720c */ /* 0x040fe20003fc4070 */
[----:B------:R-:W-:Y:S02]  /*1fc0*/  IMAD.MOV R21, RZ, RZ, -R21 ;  /* 0x000000ffff157224 */ /* 0x000fe400078e0a15 */
[----:B------:R-:W-:Y:S02]  /*1fd0*/  IMAD.MOV R24, RZ, RZ, -R24 ;  /* 0x000000ffff187224 */ /* 0x000fe400078e0a18 */
[----:B------:R-:W-:Y:S02]  /*1fe0*/  IMAD.MOV.U32 R13, RZ, RZ, R23 ;  /* 0x000000ffff0d7224 */ /* 0x000fe400078e0017 */
[----:B------:R-:W-:Y:S01]  /*1ff0*/  IMAD R21, R2, R21, R26 ;  /* 0x0000001502157224 */ /* 0x000fe200078e021a */
[----:B------:R-:W-:Y:S01]  /*2000*/  LOP3.LUT R26, R6, 0x60, RZ, 0xfc, !PT ;  /* 0x00000060061a7812 */ /* 0x000fe200078efcff */
[----:B------:R-:W-:-:S02]  /*2010*/  IMAD R23, R2, R24, R27 ;  /* 0x0000001802177224 */ /* 0x000fc400078e021b */
[--C-:B------:R-:W-:Y:S01]  /*2020*/  @!P0 IMAD.IADD R19, R19, 0x1, -R2.reuse ;  /* 0x0000000113138824 */ /* 0x100fe200078e0a02 */
[----:B------:R-:W-:Y:S01]  /*2030*/  ISETP.GT.U32.AND P0, PT, R2, R21, PT ;  /* 0x000000150200720c */ /* 0x000fe20003f04070 */
[----:B------:R-:W-:Y:S01]  /*2040*/  @!P6 IMAD.IADD R20, R20, 0x1, -R2 ;  /* 0x000000011414e824 */ /* 0x000fe200078e0a02 */
[C---:B------:R-:W-:Y:S01]  /*2050*/  ISETP.GT.U32.AND P6, PT, R2.reuse, R23, PT ;  /* 0x000000170200720c */ /* 0x040fe20003fc4070 */
[----:B------:R-:W-:Y:S01]  /*2060*/  @!P3 IMAD.MOV R15, RZ, RZ, -R15 ;  /* 0x000000ffff0fb224 */ /* 0x000fe200078e0a0f */
[----:B------:R-:W-:Y:S01]  /*2070*/  IABS R25, R26 ;  /* 0x0000001a00197213 */ /* 0x000fe20000000000 */
[----:B------:R-:W-:Y:S01]  /*2080*/  @!P1 IMAD.MOV R19, RZ, RZ, -R19 ;  /* 0x000000ffff139224 */ /* 0x000fe200078e0a13 */
[----:B------:R-:W-:Y:S01]  /*2090*/  ISETP.GT.U32.AND P3, PT, R2, R20, PT ;  /* 0x000000140200720c */ /* 0x000fe20003f64070 */
[----:B------:R-:W-:Y:S01]  /*20a0*/  @!P5 IMAD.MOV R13, RZ, RZ, -R13 ;  /* 0x000000ffff0dd224 */ /* 0x000fe200078e0a0d */
[----:B------:R-:W-:Y:S01]  /*20b0*/  ISETP.GE.AND P1, PT, R26, RZ, PT ;  /* 0x000000ff1a00720c */ /* 0x000fe20003f26270 */
[----:B------:R-:W-:Y:S01]  /*20c0*/  IMAD.HI.U32 R24, R7, R25, RZ ;  /* 0x0000001907187227 */ /* 0x000fe200078e00ff */
[----:B------:R-:W-:-:S02]  /*20d0*/  ISETP.GE.AND P5, PT, R28, RZ, PT ;  /* 0x000000ff1c00720c */ /* 0x000fc40003fa6270 */
[----:B------:R-:W-:Y:S01]  /*20e0*/  IABS R28, R31 ;  /* 0x0000001f001c7213 */ /* 0x000fe20000000000 */
[--C-:B------:R-:W-:Y:S02]  /*20f0*/  @!P0 IMAD.IADD R21, R21, 0x1, -R2.reuse ;  /* 0x0000000115158824 */ /* 0x100fe400078e0a02 */
[----:B------:R-:W-:Y:S02]  /*2100*/  @!P6 IMAD.IADD R23, R23, 0x1, -R2 ;  /* 0x000000011717e824 */ /* 0x000fe400078e0a02 */
[C---:B------:R-:W-:Y:S01]  /*2110*/  IMAD.HI.U32 R26, R7.reuse, R29, RZ ;  /* 0x0000001d071a7227 */ /* 0x040fe200078e00ff */
[C---:B------:R-:W-:Y:S02]  /*2120*/  ISETP.GT.U32.AND P0, PT, R2.reuse, R21, PT ;  /* 0x000000150200720c */ /* 0x040fe40003f04070 */
[----:B------:R-:W-:Y:S01]  /*2130*/  ISETP.GT.U32.AND P6, PT, R2, R23, PT ;  /* 0x000000170200720c */ /* 0x000fe20003fc4070 */
[----:B------:R-:W-:Y:S02]  /*2140*/  IMAD.MOV R24, RZ, RZ, -R24 ;  /* 0x000000ffff187224 */ /* 0x000fe400078e0a18 */
[----:B------:R-:W-:-:S04]  /*2150*/  IMAD.HI.U32 R27, R7, R30, RZ ;  /* 0x0000001e071b7227 */ /* 0x000fc800078e00ff */
[----:B------:R-:W-:Y:S02]  /*2160*/  IMAD.MOV R26, RZ, RZ, -R26 ;  /* 0x000000ffff1a7224 */ /* 0x000fe400078e0a1a */
[C---:B------:R-:W-:Y:S02]  /*2170*/  IMAD R24, R2.reuse, R24, R25 ;  /* 0x0000001802187224 */ /* 0x040fe400078e0219 */
[----:B------:R-:W-:Y:S02]  /*2180*/  IMAD.MOV R27, RZ, RZ, -R27 ;  /* 0x000000ffff1b7224 */ /* 0x000fe400078e0a1b */
[----:B------:R-:W-:Y:S02]  /*2190*/  IMAD R26, R2, R26, R29 ;  /* 0x0000001a021a7224 */ /* 0x000fe400078e021d */
[--C-:B------:R-:W-:Y:S01]  /*21a0*/  @!P3 IMAD.IADD R20, R20, 0x1, -R2.reuse ;  /* 0x000000011414b824 */ /* 0x100fe200078e0a02 */
[C---:B------:R-:W-:Y:S01]  /*21b0*/  ISETP.GT.U32.AND P3, PT, R2.reuse, R24, PT ;  /* 0x000000180200720c */ /* 0x040fe20003f64070 */
[----:B------:R-:W-:Y:S01]  /*21c0*/  @!P0 IMAD.IADD R21, R21, 0x1, -R2 ;  /* 0x0000000115158824 */ /* 0x000fe200078e0a02 */
[----:B------:R-:W-:Y:S01]  /*21d0*/  ISETP.GE.AND P0, PT, R31, RZ, PT ;  /* 0x000000ff1f00720c */ /* 0x000fe20003f06270 */
[----:B------:R-:W-:Y:S01]  /*21e0*/  IMAD R27, R2, R27, R30 ;  /* 0x0000001b021b7224 */ /* 0x000fe200078e021e */
[----:B------:R-:W-:Y:S01]  /*21f0*/  LOP3.LUT R31, R6, 0x56, RZ, 0xfc, !PT ;  /* 0x00000056061f7812 */ /* 0x000fe200078efcff */
[----:B------:R-:W-:Y:S01]  /*2200*/  @!P6 IMAD.IADD R23, R23, 0x1, -R2 ;  /* 0x000000011717e824 */ /* 0x000fe200078e0a02 */
[----:B------:R-:W-:Y:S01]  /*2210*/  ISETP.GT.U32.AND P6, PT, R2, R26, PT ;  /* 0x0000001a0200720c */ /* 0x000fe20003fc4070 */
[----:B------:R-:W-:Y:S01]  /*2220*/  IMAD.HI.U32 R25, R7, R28, RZ ;  /* 0x0000001c07197227 */ /* 0x000fe200078e00ff */
[----:B------:R-:W-:-:S03]  /*2230*/  IABS R29, R31 ;  /* 0x0000001f001d7213 */ /* 0x000fc60000000000 */
[----:B------:R-:W-:Y:S01]  /*2240*/  @!P5 IMAD.MOV R23, RZ, RZ, -R23 ;  /* 0x000000ffff17d224 */ /* 0x000fe200078e0a17 */
[----:B------:R-:W-:Y:S01]  /*2250*/  ISETP.GT.U32.AND P5, PT, R2, R27, PT ;  /* 0x0000001b0200720c */ /* 0x000fe20003fa4070 */
[----:B------:R-:W-:Y:S02]  /*2260*/  IMAD.MOV R25, RZ, RZ, -R25 ;  /* 0x000000ffff197224 */ /* 0x000fe400078e0a19 */
[----:B------:R-:W-:Y:S01]  /*2270*/  @!P4 IMAD.MOV R21, RZ, RZ, -R21 ;  /* 0x000000ffff15c224 */ /* 0x000fe200078e0a15 */
[----:B------:R-:W-:Y:S01]  /*2280*/  ISETP.GE.AND P4, PT, R32, RZ, PT ;  /* 0x000000ff2000720c */ /* 0x000fe20003f86270 */
[----:B------:R-:W-:Y:S01]  /*2290*/  IMAD R25, R2, R25, R28 ;  /* 0x0000001902197224 */ /* 0x000fe200078e021c */
[----:B------:R-:W-:Y:S01]  /*22a0*/  LOP3.LUT R32, R6, 0x54, RZ, 0xfc, !PT ;  /* 0x0000005406207812 */ /* 0x000fe200078efcff */
[----:B------:R-:W-:-:S03]  /*22b0*/  IMAD.HI.U32 R28, R7, R29, RZ ;  /* 0x0000001d071c7227 */ /* 0x000fc600078e00ff */
[----:B------:R-:W-:Y:S01]  /*22c0*/  IABS R30, R32 ;  /* 0x00000020001e7213 */ /* 0x000fe20000000000 */
[--C-:B------:R-:W-:Y:S02]  /*22d0*/  @!P3 IMAD.IADD R24, R24, 0x1, -R2.reuse ;  /* 0x000000011818b824 */ /* 0x100fe400078e0a02 */
[----:B------:R-:W-:Y:S02]  /*22e0*/  @!P6 IMAD.IADD R26, R26, 0x1, -R2 ;  /* 0x000000011a1ae824 */ /* 0x000fe400078e0a02 */
[----:B------:R-:W-:Y:S01]  /*22f0*/  IMAD.MOV R28, RZ, RZ, -R28 ;  /* 0x000000ffff1c7224 */ /* 0x000fe200078e0a1c */
[C---:B------:R-:W-:Y:S01]  /*2300*/  ISETP.GT.U32.AND P3, PT, R2.reuse, R24, PT ;  /* 0x000000180200720c */ /* 0x040fe20003f64070 */
[----:B------:R-:W-:Y:S01]  /*2310*/  @!P5 IMAD.IADD R27, R27, 0x1, -R2 ;  /* 0x000000011b1bd824 */ /* 0x000fe200078e0a02 */
[C---:B------:R-:W-:Y:S01]  /*2320*/  ISETP.GT.U32.AND P5, PT, R2.reuse, R26, PT ;  /* 0x0000001a0200720c */ /* 0x040fe20003fa4070 */
[----:B------:R-:W-:Y:S02]  /*2330*/  IMAD R28, R2, R28, R29 ;  /* 0x0000001c021c7224 */ /* 0x000fe400078e021d */
[----:B------:R-:W-:-:S04]  /*2340*/  IMAD.HI.U32 R29, R7, R30, RZ ;  /* 0x0000001e071d7227 */ /* 0x000fc800078e00ff */
[----:B------:R-:W-:Y:S02]  /*2350*/  IMAD.MOV R29, RZ, RZ, -R29 ;  /* 0x000000ffff1d7224 */ /* 0x000fe400078e0a1d */
[----:B------:R-:W-:Y:S01]  /*2360*/  @!P2 IMAD.MOV R20, RZ, RZ, -R20 ;  /* 0x000000ffff14a224 */ /* 0x000fe200078e0a14 */
[C---:B------:R-:W-:Y:S01]  /*2370*/  ISETP.GT.U32.AND P2, PT, R2.reuse, R25, PT ;  /* 0x000000190200720c */ /* 0x040fe20003f44070 */
[----:B------:R-:W-:Y:S02]  /*2380*/  IMAD R29, R2, R29, R30 ;  /* 0x0000001d021d7224 */ /* 0x000fe400078e021e */
[--C-:B------:R-:W-:Y:S01]  /*2390*/  @!P3 IMAD.IADD R24, R24, 0x1, -R2.reuse ;  /* 0x000000011818b824 */ /* 0x100fe200078e0a02 */
[----:B------:R-:W-:Y:S01]  /*23a0*/  ISETP.GE.AND P3, PT, R33, RZ, PT ;  /* 0x000000ff2100720c */ /* 0x000fe20003f66270 */
[----:B------:R-:W-:Y:S01]  /*23b0*/  @!P5 IMAD.IADD R26, R26, 0x1, -R2 ;  /* 0x000000011a1ad824 */ /* 0x000fe200078e0a02 */
[C---:B------:R-:W-:Y:S01]  /*23c0*/  ISETP.GT.U32.AND P5, PT, R2.reuse, R29, PT ;  /* 0x0000001d0200720c */ /* 0x040fe20003fa4070 */
[----:B------:R-:W-:Y:S01]  /*23d0*/  @!P1 IMAD.MOV R24, RZ, RZ, -R24 ;  /* 0x000000ffff189224 */ /* 0x000fe200078e0a18 */
[----:B------:R-:W-:Y:S01]  /*23e0*/  ISETP.GT.U32.AND P1, PT, R2, R27, PT ;  /* 0x0000001b0200720c */ /* 0x000fe20003f24070 */
[----:B------:R-:W-:Y:S01]  /*23f0*/  @!P4 IMAD.MOV R26, RZ, RZ, -R26 ;  /* 0x000000ffff1ac224 */ /* 0x000fe200078e0a1a */
[----:B------:R-:W-:-:S03]  /*2400*/  IABS R33, R36 ;  /* 0x0000002400217213 */ /* 0x000fc60000000000 */
[----:B------:R-:W-:Y:S01]  /*2410*/  @!P2 IMAD.IADD R25, R25, 0x1, -R2 ;  /* 0x000000011919a824 */ /* 0x000fe200078e0a02 */
[----:B------:R-:W-:Y:S01]  /*2420*/  ISETP.GE.AND P2, PT, R31, RZ, PT ;  /* 0x000000ff1f00720c */ /* 0x000fe20003f46270 */
[----:B------:R-:W-:-:S03]  /*2430*/  IMAD.HI.U32 R31, R7, R34, RZ ;  /* 0x00000022071f7227 */ /* 0x000fc600078e00ff */
[----:B------:R-:W-:Y:S01]  /*2440*/  ISETP.GT.U32.AND P6, PT, R2, R25, PT ;  /* 0x000000190200720c */ /* 0x000fe20003fc4070 */
[--C-:B------:R-:W-:Y:S02]  /*2450*/  @!P5 IMAD.IADD R29, R29, 0x1, -R2.reuse ;  /* 0x000000011d1dd824 */ /* 0x100fe400078e0a02 */
[----:B------:R-:W-:Y:S01]  /*2460*/  @!P1 IMAD.IADD R27, R27, 0x1, -R2 ;  /* 0x000000011b1b9824 */ /* 0x000fe200078e0a02 */
[----:B------:R-:W-:Y:S01]  /*2470*/  ISETP.GE.AND P1, PT, R32, RZ, PT ;  /* 0x000000ff2000720c */ /* 0x000fe20003f26270 */
[----:B------:R-:W-:Y:S01]  /*2480*/  IMAD.HI.U32 R32, R7, R35, RZ ;  /* 0x0000002307207227 */ /* 0x000fe200078e00ff */
[----:B------:R-:W-:-:S03]  /*2490*/  ISETP.GT.U32.AND P5, PT, R2, R29, PT ;  /* 0x0000001d0200720c */ /* 0x000fc60003fa4070 */
[----:B------:R-:W-:Y:S02]  /*24a0*/  IMAD.MOV R31, RZ, RZ, -R31 ;  /* 0x000000ffff1f7224 */ /* 0x000fe400078e0a1f */
[----:B------:R-:W-:-:S04]  /*24b0*/  IMAD.HI.U32 R30, R7, R33, RZ ;  /* 0x00000021071e7227 */ /* 0x000fc800078e00ff */
[----:B------:R-:W-:Y:S02]  /*24c0*/  IMAD.MOV R32, RZ, RZ, -R32 ;  /* 0x000000ffff207224 */ /* 0x000fe400078e0a20 */
[C---:B------:R-:W-:Y:S02]  /*24d0*/  IMAD R31, R2.reuse, R31, R34 ;  /* 0x0000001f021f7224 */ /* 0x040fe400078e0222 */
[----:B------:R-:W-:Y:S01]  /*24e0*/  @!P6 IMAD.IADD R25, R25, 0x1, -R2 ;  /* 0x000000011919e824 */ /* 0x000fe200078e0a02 */
[C---:B------:R-:W-:Y:S01]  /*24f0*/  ISETP.GT.U32.AND P6, PT, R2.reuse, R28, PT ;  /* 0x0000001c0200720c */ /* 0x040fe20003fc4070 */
[----:B------:R-:W-:Y:S02]  /*2500*/  IMAD.MOV R30, RZ, RZ, -R30 ;  /* 0x000000ffff1e7224 */ /* 0x000fe400078e0a1e */
[C---:B------:R-:W-:Y:S01]  /*2510*/  IMAD R32, R2.reuse, R32, R35 ;  /* 0x0000002002207224 */ /* 0x040fe200078e0223 */
[----:B------:R-:W-:Y:S01]  /*2520*/  IABS R35, R39 ;  /* 0x0000002700237213 */ /* 0x000fe20000000000 */
[----:B------:R-:W-:Y:S01]  /*2530*/  @!P3 IMAD.MOV R27, RZ, RZ, -R27 ;  /* 0x000000ffff1bb224 */ /* 0x000fe200078e0a1b */
[C---:B------:R-:W-:Y:S01]  /*2540*/  ISETP.GT.U32.AND P3, PT, R2.reuse, R31, PT ;  /* 0x0000001f0200720c */ /* 0x040fe20003f64070 */
[----:B------:R-:W-:-:S02]  /*2550*/  IMAD R30, R2, R30, R33 ;  /* 0x0000001e021e7224 */ /* 0x000fc400078e0221 */
[----:B------:R-:W-:Y:S01]  /*2560*/  @!P5 IMAD.IADD R29, R29, 0x1, -R2 ;  /* 0x000000011d1dd824 */ /* 0x000fe200078e0a02 */
[C---:B------:R-:W-:Y:S01]  /*2570*/  ISETP.GT.U32.AND P5, PT, R2.reuse, R32, PT ;  /* 0x000000200200720c */ /* 0x040fe20003fa4070 */
[----:B------:R-:W-:Y:S01]  /*2580*/  IMAD.HI.U32 R33, R7, R35, RZ ;  /* 0x0000002307217227 */ /* 0x000fe200078e00ff */
[----:B------:R-:W-:-:S03]  /*2590*/  ISETP.GT.U32.AND P4, PT, R2, R30, PT ;  /* 0x0000001e0200720c */ /* 0x000fc60003f84070 */
[--C-:B------:R-:W-:Y:S01]  /*25a0*/  @!P6 IMAD.IADD R28, R28, 0x1, -R2.reuse ;  /* 0x000000011c1ce824 */ /* 0x100fe200078e0a02 */
[----:B------:R-:W-:Y:S01]  /*25b0*/  ISETP.GE.AND P6, PT, R36, RZ, PT ;  /* 0x000000ff2400720c */ /* 0x000fe20003fc6270 */
[----:B------:R-:W-:Y:S01]  /*25c0*/  IMAD.MOV R33, RZ, RZ, -R33 ;  /* 0x000000ffff217224 */ /* 0x000fe200078e0a21 */
[----:B------:R-:W-:Y:S01]  /*25d0*/  IABS R36, R41 ;  /* 0x0000002900247213 */ /* 0x000fe20000000000 */
[--C-:B------:R-:W-:Y:S02]  /*25e0*/  @!P3 IMAD.IADD R31, R31, 0x1, -R2.reuse ;  /* 0x000000011f1fb824 */ /* 0x100fe400078e0a02 */
[----:B------:R-:W-:Y:S01]  /*25f0*/  @!P0 IMAD.MOV R25, RZ, RZ, -R25 ;  /* 0x000000ffff198224 */ /* 0x000fe200078e0a19 */
[----:B------:R-:W-:Y:S01]  /*2600*/  ISETP.GT.U32.AND P0, PT, R2, R28, PT ;  /* 0x0000001c0200720c */ /* 0x000fe20003f04070 */
[----:B------:R-:W-:Y:S01]  /*2610*/  @!P5 IMAD.IADD R32, R32, 0x1, -R2 ;  /* 0x000000012020d824 */ /* 0x000fe200078e0a02 */
[----:B------:R-:W-:Y:S01]  /*2620*/  ISETP.GT.U32.AND P5, PT, R2, R31, PT ;  /* 0x0000001f0200720c */ /* 0x000fe20003fa4070 */
[----:B------:R-:W-:-:S04]  /*2630*/  IMAD.HI.U32 R34, R7, R36, RZ ;  /* 0x0000002407227227 */ /* 0x000fc800078e00ff */
[----:B------:R-:W-:Y:S01]  /*2640*/  @!P4 IMAD.IADD R30, R30, 0x1, -R2 ;  /* 0x000000011e1ec824 */ /* 0x000fe200078e0a02 */
[----:B------:R-:W-:Y:S01]  /*2650*/  ISETP.GE.AND P4, PT, R38, RZ, PT ;  /* 0x000000ff2600720c */ /* 0x000fe20003f86270 */
[C---:B------:R-:W-:Y:S01]  /*2660*/  IMAD R33, R2.reuse, R33, R35 ;  /* 0x0000002102217224 */ /* 0x040fe200078e0223 */
[----:B------:R-:W-:Y:S01]  /*2670*/  IABS R38, R43 ;  /* 0x0000002b00267213 */ /* 0x000fe20000000000 */
[----:B------:R-:W-:Y:S01]  /*2680*/  IMAD.MOV R35, RZ, RZ, -R34 ;  /* 0x000000ffff237224 */ /* 0x000fe200078e0a22 */
[----:B------:R-:W-:Y:S01]  /*2690*/  ISETP.GT.U32.AND P3, PT, R2, R30, PT ;  /* 0x0000001e0200720c */ /* 0x000fe20003f64070 */
[----:B------:R-:W-:Y:S01]  /*26a0*/  @!P0 IMAD.IADD R28, R28, 0x1, -R2 ;  /* 0x000000011c1c8824 */ /* 0x000fe200078e0a02 */
[----:B------:R-:W-:Y:S01]  /*26b0*/  ISETP.GE.AND P0, PT, R37, RZ, PT ;  /* 0x000000ff2500720c */ /* 0x000fe20003f06270 */
[----:B------:R-:W-:Y:S01]  /*26c0*/  IMAD R34, R2, R35, R36 ;  /* 0x0000002302227224 */ /* 0x000fe200078e0224 */
[----:B------:R-:W-:Y:S01]  /*26d0*/  IABS R37, R42 ;  /* 0x0000002a00257213 */ /* 0x000fe20000000000 */
[----:B------:R-:W-:-:S02]  /*26e0*/  @!P5 IMAD.IADD R31, R31, 0x1, -R2 ;  /* 0x000000011f1fd824 */ /* 0x000fc400078e0a02 */
[----:B------:R-:W-:Y:S01]  /*26f0*/  @!P2 IMAD.MOV R28, RZ, RZ, -R28 ;  /* 0x000000ffff1ca224 */ /* 0x000fe200078e0a1c */
[C---:B------:R-:W-:Y:S01]  /*2700*/  ISETP.GT.U32.AND P5, PT, R2.reuse, R34, PT ;  /* 0x000000220200720c */ /* 0x040fe20003fa4070 */
[----:B------:R-:W-:Y:S01]  /*2710*/  IMAD.HI.U32 R35, R7, R37, RZ ;  /* 0x0000002507237227 */ /* 0x000fe200078e00ff */
[----:B------:R-:W-:-:S03]  /*2720*/  ISETP.GT.U32.AND P2, PT, R2, R32, PT ;  /* 0x000000200200720c */ /* 0x000fc60003f44070 */
[----:B------:R-:W-:Y:S01]  /*2730*/  @!P3 IMAD.IADD R30, R30, 0x1, -R2 ;  /* 0x000000011e1eb824 */ /* 0x000fe200078e0a02 */
[----:B------:R-:W-:Y:S01]  /*2740*/  ISETP.GT.U32.AND P3, PT, R2, R33, PT ;  /* 0x000000210200720c */ /* 0x000fe20003f64070 */
[----:B------:R-:W-:Y:S02]  /*2750*/  IMAD.MOV R35, RZ, RZ, -R35 ;  /* 0x000000ffff237224 */ /* 0x000fe400078e0a23 */
[----:B------:R-:W-:-:S04]  /*2760*/  IMAD.HI.U32 R36, R7, R38, RZ ;  /* 0x0000002607247227 */ /* 0x000fc800078e00ff */
[----:B------:R-:W-:Y:S02]  /*2770*/  @!P5 IMAD.IADD R34, R34, 0x1, -R2 ;  /* 0x000000012222d824 */ /* 0x000fe400078e0a02 */
[C---:B------:R-:W-:Y:S02]  /*2780*/  IMAD R35, R2.reuse, R35, R37 ;  /* 0x0000002302237224 */ /* 0x040fe400078e0225 */
[----:B------:R-:W-:Y:S01]  /*2790*/  @!P6 IMAD.MOV R30, RZ, RZ, -R30 ;  /* 0x000000ffff1ee224 */ /* 0x000fe200078e0a1e */
[C---:B------:R-:W-:Y:S01]  /*27a0*/  ISETP.GT.U32.AND P5, PT, R2.reuse, R34, PT ;  /* 0x000000220200720c */ /* 0x040fe20003fa4070 */
[--C-:B------:R-:W-:Y:S01]  /*27b0*/  @!P3 IMAD.IADD R33, R33, 0x1, -R2.reuse ;  /* 0x000000012121b824 */ /* 0x100fe200078e0a02 */
[----:B------:R-:W-:Y:S01]  /*27c0*/  ISETP.GT.U32.AND P6, PT, R2, R35, PT ;  /* 0x000000230200720c */ /* 0x000fe20003fc4070 */
[----:B------:R-:W-:Y:S01]  /*27d0*/  @!P2 IMAD.IADD R32, R32, 0x1, -R2 ;  /* 0x000000012020a824 */ /* 0x000fe200078e0a02 */
[----:B------:R-:W-:Y:S01]  /*27e0*/  ISETP.GE.AND P2, PT, R39, RZ, PT ;  /* 0x000000ff2700720c */ /* 0x000fe20003f46270 */
[----:B------:R-:W-:Y:S01]  /*27f0*/  IMAD.MOV R39, RZ, RZ, -R36 ;  /* 0x000000ffff277224 */ /* 0x000fe200078e0a24 */
[----:B------:R-:W-:Y:S01]  /*2800*/  ISETP.GE.AND P3, PT, R41, RZ, PT ;  /* 0x000000ff2900720c */ /* 0x000fe20003f66270 */
[----:B------:R-:W-:Y:S01]  /*2810*/  @!P1 IMAD.MOV R29, RZ, RZ, -R29 ;  /* 0x000000ffff1d9224 */ /* 0x000fe200078e0a1d */
[----:B------:R-:W-:Y:S01]  /*2820*/  ISETP.GT.U32.AND P1, PT, R2, R33, PT ;  /* 0x000000210200720c */ /* 0x000fe20003f24070 */
[----:B------:R-:W-:-:S04]  /*2830*/  IMAD.HI.U32 R37, R7, R40, RZ ;  /* 0x0000002807257227 */ /* 0x000fc800078e00ff */
[----:B------:R-:W-:Y:S01]  /*2840*/  IMAD R36, R2, R39, R38 ;  /* 0x0000002702247224 */ /* 0x000fe200078e0226 */
[----:B------:R-:W-:Y:S01]  /*2850*/  LOP3.LUT R38, R6, 0x40, RZ, 0xfc, !PT ;  /* 0x0000004006267812 */ /* 0x000fe200078efcff */
[----:B------:R-:W-:Y:S02]  /*2860*/  IMAD.MOV R37, RZ, RZ, -R37 ;  /* 0x000000ffff257224 */ /* 0x000fe400078e0a25 */
[----:B------:R-:W-:Y:S01]  /*2870*/  @!P5 IMAD.IADD R34, R34, 0x1, -R2 ;  /* 0x000000012222d824 */ /* 0x000fe200078e0a02 */
[C---:B------:R-:W-:Y:S01]  /*2880*/  ISETP.GT.U32.AND P5, PT, R2.reuse, R36, PT ;  /* 0x000000240200720c */ /* 0x040fe20003fa4070 */
[----:B------:R-:W-:Y:S01]  /*2890*/  IMAD R37, R2, R37, R40 ;  /* 0x0000002502257224 */ /* 0x000fe200078e0228 */
[----:B------:R-:W-:Y:S01]  /*28a0*/  IABS R39, R38 ;  /* 0x0000002600277213 */ /* 0x000fe20000000000 */
[----:B------:R-:W-:Y:S01]  /*28b0*/  @!P6 IMAD.IADD R35, R35, 0x1, -R2 ;  /* 0x000000012323e824 */ /* 0x000fe200078e0a02 */
[----:B------:R-:W-:Y:S01]  /*28c0*/  LOP3.LUT R40, R6, 0x3c, RZ, 0xfc, !PT ;  /* 0x0000003c06287812 */ /* 0x000fe200078efcff */
[----:B------:R-:W-:Y:S01]  /*28d0*/  @!P3 IMAD.MOV R34, RZ, RZ, -R34 ;  /* 0x000000ffff22b224 */ /* 0x000fe200078e0a22 */
[C---:B------:R-:W-:Y:S01]  /*28e0*/  ISETP.GT.U32.AND P3, PT, R2.reuse, R37, PT ;  /* 0x000000250200720c */ /* 0x040fe20003f64070 */
[----:B------:R-:W-:Y:S01]  /*28f0*/  @!P1 IMAD.IADD R33, R33, 0x1, -R2 ;  /* 0x0000000121219824 */ /* 0x000fe200078e0a02 */
[----:B------:R-:W-:Y:S01]  /*2900*/  ISETP.GT.U32.AND P6, PT, R2, R35, PT ;  /* 0x000000230200720c */ /* 0x000fe20003fc4070 */
[----:B------:R-:W-:Y:S01]  /*2910*/  @!P0 IMAD.MOV R31, RZ, RZ, -R31 ;  /* 0x000000ffff1f8224 */ /* 0x000fe200078e0a1f */
[----:B------:R-:W-:Y:S01]  /*2920*/  ISETP.GE.AND P0, PT, R42, RZ, PT ;  /* 0x000000ff2a00720c */ /* 0x000fe20003f06270 */
[----:B------:R-:W-:Y:S01]  /*2930*/  @!P2 IMAD.MOV R33, RZ, RZ, -R33 ;  /* 0x000000ffff21a224 */ /* 0x000fe200078e0a21 */
[----:B------:R-:W-:Y:S01]  /*2940*/  ISETP.GE.AND P2, PT, R38, RZ, PT ;  /* 0x000000ff2600720c */ /* 0x000fe20003f46270 */
[----:B------:R-:W-:Y:S01]  /*2950*/  IMAD.HI.U32 R38, R7, R39, RZ ;  /* 0x0000002707267227 */ /* 0x000fe200078e00ff */
[----:B------:R-:W-:-:S02]  /*2960*/  IABS R41, R40 ;  /* 0x0000002800297213 */ /* 0x000fc40000000000 */
[----:B------:R-:W-:Y:S01]  /*2970*/  ISETP.GE.AND P1, PT, R44, RZ, PT ;  /* 0x000000ff2c00720c */ /* 0x000fe20003f26270 */
[----:B------:R-:W-:Y:S01]  /*2980*/  @!P5 IMAD.IADD R36, R36, 0x1, -R2 ;  /* 0x000000012424d824 */ /* 0x000fe200078e0a02 */
[----:B------:R-:W-:Y:S01]  /*2990*/  IABS R44, R45 ;  /* 0x0000002d002c7213 */ /* 0x000fe20000000000 */
[----:B------:R-:W-:Y:S02]  /*29a0*/  IMAD.MOV R38, RZ, RZ, -R38 ;  /* 0x000000ffff267224 */ /* 0x000fe400078e0a26 */
[----:B------:R-:W-:Y:S01]  /*29b0*/  @!P4 IMAD.MOV R32, RZ, RZ, -R32 ;  /* 0x000000ffff20c224 */ /* 0x000fe200078e0a20 */
[----:B------:R-:W-:Y:S01]  /*29c0*/  ISETP.GT.U32.AND P5, PT, R2, R36, PT ;  /* 0x000000240200720c */ /* 0x000fe20003fa4070 */
[--C-:B------:R-:W-:Y:S01]  /*29d0*/  @!P3 IMAD.IADD R37, R37, 0x1, -R2.reuse ;  /* 0x000000012525b824 */ /* 0x100fe200078e0a02 */
[----:B------:R-:W-:Y:S01]  /*29e0*/  ISETP.GE.AND P4, PT, R43, RZ, PT ;  /* 0x000000ff2b00720c */ /* 0x000fe20003f86270 */
[----:B------:R-:W-:Y:S01]  /*29f0*/  @!P6 IMAD.IADD R35, R35, 0x1, -R2 ;  /* 0x000000012323e824 */ /* 0x000fe200078e0a02 */
[----:B------:R-:W-:Y:S01]  /*2a00*/  LOP3.LUT R43, R6, 0x3a, RZ, 0xfc, !PT ;  /* 0x0000003a062b7812 */ /* 0x000fe200078efcff */
[C---:B------:R-:W-:Y:S01]  /*2a10*/  IMAD R38, R2.reuse, R38, R39 ;  /* 0x0000002602267224 */ /* 0x040fe200078e0227 */
[C---:B------:R-:W-:Y:S01]  /*2a20*/  ISETP.GT.U32.AND P3, PT, R2.reuse, R37, PT ;  /* 0x000000250200720c */ /* 0x040fe20003f64070 */
[----:B------:R-:W-:Y:S01]  /*2a30*/  @!P0 IMAD.MOV R35, RZ, RZ, -R35 ;  /* 0x000000ffff238224 */ /* 0x000fe200078e0a23 */
[----:B------:R-:W-:Y:S01]  /*2a40*/  IABS R42, R43 ;  /* 0x0000002b002a7213 */ /* 0x000fe20000000000 */
[----:B------:R-:W-:Y:S01]  /*2a50*/  IMAD.HI.U32 R39, R7, R41, RZ ;  /* 0x0000002907277227 */ /* 0x000fe200078e00ff */
[----:B------:R-:W-:-:S02]  /*2a60*/  ISETP.GT.U32.AND P0, PT, R2, R38, PT ;  /* 0x000000260200720c */ /* 0x000fc40003f04070 */
[----:B------:R-:W-:Y:S01]  /*2a70*/  ISETP.GE.AND P6, PT, R40, RZ, PT ;  /* 0x000000ff2800720c */ /* 0x000fe20003fc6270 */
[----:B------:R-:W-:-:S04]  /*2a80*/  IMAD.HI.U32 R40, R7, R42, RZ ;  /* 0x0000002a07287227 */ /* 0x000fc800078e00ff */
[----:B------:R-:W-:Y:S02]  /*2a90*/  IMAD.MOV R39, RZ, RZ, -R39 ;  /* 0x000000ffff277224 */ /* 0x000fe400078e0a27 */
[----:B------:R-:W-:Y:S01]  /*2aa0*/  @!P5 IMAD.IADD R36, R36, 0x1, -R2 ;  /* 0x000000012424d824 */ /* 0x000fe200078e0a02 */
[----:B------:R-:W-:Y:S01]  /*2ab0*/  ISETP.GE.AND P5, PT, R43, RZ, PT ;  /* 0x000000ff2b00720c */ /* 0x000fe20003fa6270 */
[----:B------:R-:W-:Y:S02]  /*2ac0*/  IMAD.MOV R43, RZ, RZ, -R40 ;  /* 0x000000ffff2b7224 */ /* 0x000fe400078e0a28 */
[C---:B------:R-:W-:Y:S02]  /*2ad0*/  IMAD R40, R2.reuse, R39, R41 ;  /* 0x0000002702287224 */ /* 0x040fe400078e0229 */
[C---:B------:R-:W-:Y:S02]  /*2ae0*/  IMAD R39, R2.reuse, R43, R42 ;  /* 0x0000002b02277224 */ /* 0x040fe400078e022a */
[--C-:B------:R-:W-:Y:S01]  /*2af0*/  @!P3 IMAD.IADD R37, R37, 0x1, -R2.reuse ;  /* 0x000000012525b824 */ /* 0x100fe200078e0a02 */
[----:B------:R-:W-:Y:S01]  /*2b00*/  ISETP.GT.U32.AND P3, PT, R2, R40, PT ;  /* 0x000000280200720c */ /* 0x000fe20003f64070 */
[----:B------:R-:W-:-:S02]  /*2b10*/  @!P0 IMAD.IADD R38, R38, 0x1, -R2 ;  /* 0x0000000126268824 */ /* 0x000fc400078e0a02 */
[----:B------:R-:W-:Y:S01]  /*2b20*/  @!P1 IMAD.MOV R37, RZ, RZ, -R37 ;  /* 0x000000ffff259224 */ /* 0x000fe200078e0a25 */
[C---:B------:R-:W-:Y:S01]  /*2b30*/  ISETP.GT.U32.AND P1, PT, R2.reuse, R39, PT ;  /* 0x000000270200720c */ /* 0x040fe20003f24070 */
[----:B------:R-:W-:Y:S01]  /*2b40*/  IMAD.HI.U32 R41, R7, R44, RZ ;  /* 0x0000002c07297227 */ /* 0x000fe200078e00ff */
[----:B------:R-:W-:-:S03]  /*2b50*/  ISETP.GT.U32.AND P0, PT, R2, R38, PT ;  /* 0x000000260200720c */ /* 0x000fc60003f04070 */
[----:B------:R-:W-:Y:S02]  /*2b60*/  IMAD.MOV R41, RZ, RZ, -R41 ;  /* 0x000000ffff297224 */ /* 0x000fe400078e0a29 */
[----:B------:R-:W-:Y:S01]  /*2b70*/  @!P4 IMAD.MOV R36, RZ, RZ, -R36 ;  /* 0x000000ffff24c224 */ /* 0x000fe200078e0a24 */
[----:B------:R-:W-:Y:S01]  /*2b80*/  ISETP.GE.AND P4, PT, R45, RZ, PT ;  /* 0x000000ff2d00720c */ /* 0x000fe20003f86270 */
[----:B------:R-:W-:Y:S01]  /*2b90*/  IMAD R41, R2, R41, R44 ;  /* 0x0000002902297224 */ /* 0x000fe200078e022c */
[----:B------:R-:W-:Y:S01]  /*2ba0*/  IABS R45, R48 ;  /* 0x00000030002d7213 */ /* 0x000fe20000000000 */
[--C-:B------:R-:W-:Y:S02]  /*2bb0*/  @!P3 IMAD.IADD R40, R40, 0x1, -R2.reuse ;  /* 0x000000012828b824 */ /* 0x100fe400078e0a02 */
[--C-:B------:R-:W-:Y:S02]  /*2bc0*/  @!P1 IMAD.IADD R39, R39, 0x1, -R2.reuse ;  /* 0x0000000127279824 */ /* 0x100fe400078e0a02 */
[----:B------:R-:W-:Y:S01]  /*2bd0*/  @!P0 IMAD.IADD R38, R38, 0x1, -R2 ;  /* 0x0000000126268824 */ /* 0x000fe200078e0a02 */
[C---:B------:R-:W-:Y:S01]  /*2be0*/  ISETP.GT.U32.AND P3, PT, R2.reuse, R40, PT ;  /* 0x000000280200720c */ /* 0x040fe20003f64070 */
[----:B------:R-:W-:Y:S01]  /*2bf0*/  IMAD.HI.U32 R42, R7, R45, RZ ;  /* 0x0000002d072a7227 */ /* 0x000fe200078e00ff */
[----:B------:R-:W-:-:S02]  /*2c00*/  ISETP.GT.U32.AND P0, PT, R2, R41, PT ;  /* 0x000000290200720c */ /* 0x000fc40003f04070 */
[----:B------:R-:W-:Y:S01]  /*2c10*/  ISETP.GT.U32.AND P1, PT, R2, R39, PT ;  /* 0x000000270200720c */ /* 0x000fe20003f24070 */
[----:B------:R-:W-:-:S04]  /*2c20*/  IMAD.HI.U32 R43, R7, R46, RZ ;  /* 0x0000002e072b7227 */ /* 0x000fc800078e00ff */
[----:B------:R-:W-:Y:S02]  /*2c30*/  IMAD.MOV R42, RZ, RZ, -R42 ;  /* 0x000000ffff2a7224 */ /* 0x000fe400078e0a2a */
[----:B------:R-:W-:Y:S02]  /*2c40*/  IMAD.MOV R43, RZ, RZ, -R43 ;  /* 0x000000ffff2b7224 */ /* 0x000fe400078e0a2b */
[----:B------:R-:W-:Y:S01]  /*2c50*/  IMAD R42, R2, R42, R45 ;  /* 0x0000002a022a7224 */ /* 0x000fe200078e022d */
[----:B------:R-:W-:Y:S01]  /*2c60*/  LOP3.LUT R45, R6, 0x30, RZ, 0xfc, !PT ;  /* 0x00000030062d7812 */ /* 0x000fe200078efcff */
[--C-:B------:R-:W-:Y:S01]  /*2c70*/  @!P3 IMAD.IADD R40, R40, 0x1, -R2.reuse ;  /* 0x000000012828b824 */ /* 0x100fe200078e0a02 */
[----:B------:R-:W-:Y:S01]  /*2c80*/  ISETP.GE.AND P3, PT, R49, RZ, PT ;  /* 0x000000ff3100720c */ /* 0x000fe20003f66270 */
[----:B------:R-:W-:Y:S01]  /*2c90*/  @!P0 IMAD.IADD R41, R41, 0x1, -R2 ;  /* 0x0000000129298824 */ /* 0x000fe200078e0a02 */
[----:B------:R-:W-:Y:S01]  /*2ca0*/  IABS R49, R53 ;  /* 0x0000003500317213 */ /* 0x000fe20000000000 */
[----:B------:R-:W-:-:S02]  /*2cb0*/  IMAD R43, R2, R43, R46 ;  /* 0x0000002b022b7224 */ /* 0x000fc400078e022e */
[----:B------:R-:W-:Y:S01]  /*2cc0*/  @!P1 IMAD.IADD R39, R39, 0x1, -R2 ;  /* 0x0000000127279824 */ /* 0x000fe200078e0a02 */
[C---:B------:R-:W-:Y:S01]  /*2cd0*/  ISETP.GT.U32.AND P1, PT, R2.reuse, R42, PT ;  /* 0x0000002a0200720c */ /* 0x040fe20003f24070 */
        /* <DEDUP_REMOVED lines=9> */
[--C-:B------:R-:W-:Y:S01]  /*2d70*/  @!P1 IMAD.IADD R42, R42, 0x1, -R2.reuse ;  /* 0x000000012a2a9824 */ /* 0x100fe200078e0a02 */
[----:B------:R-:W-:Y:S01]  /*2d80*/  ISETP.GE.AND P1, PT, R45, RZ, PT ;  /* 0x000000ff2d00720c */ /* 0x000fe20003f26270 */
[--C-:B------:R-:W-:Y:S01]  /*2d90*/  @!P0 IMAD.IADD R41, R41, 0x1, -R2.reuse ;  /* 0x0000000129298824 */ /* 0x100fe200078e0a02 */
[----:B------:R-:W-:Y:S01]  /*2da0*/  IABS R48, R51 ;  /* 0x0000003300307213 */ /* 0x000fe20000000000 */
[----:B------:R-:W-:Y:S01]  /*2db0*/  @!P6 IMAD.IADD R43, R43, 0x1, -R2 ;  /* 0x000000012b2be824 */ /* 0x000fe200078e0a02 */
[C---:B------:R-:W-:Y:S01]  /*2dc0*/  ISETP.GT.U32.AND P0, PT, R2.reuse, R44, PT ;  /* 0x0000002c0200720c */ /* 0x040fe20003f04070 */
[----:B------:R-:W-:Y:S01]  /*2dd0*/  IMAD.HI.U32 R45, R7, R47, RZ ;  /* 0x0000002f072d7227 */ /* 0x000fe200078e00ff */
[----:B------:R-:W-:-:S03]  /*2de0*/  ISETP.GT.U32.AND P6, PT, R2, R42, PT ;  /* 0x0000002a0200720c */ /* 0x000fc60003fc4070 */
[----:B------:R-:W-:Y:S01]  /*2df0*/  @!P4 IMAD.MOV R41, RZ, RZ, -R41 ;  /* 0x000000ffff29c224 */ /* 0x000fe200078e0a29 */
[----:B------:R-:W-:Y:S01]  /*2e00*/  ISETP.GT.U32.AND P4, PT, R2, R43, PT ;  /* 0x0000002b0200720c */ /* 0x000fe20003f84070 */
[----:B------:R-:W-:Y:S02]  /*2e10*/  IMAD.MOV R45, RZ, RZ, -R45 ;  /* 0x000000ffff2d7224 */ /* 0x000fe400078e0a2d */
[----:B------:R-:W-:-:S04]  /*2e20*/  IMAD.HI.U32 R46, R7, R48, RZ ;  /* 0x00000030072e7227 */ /* 0x000fc800078e00ff */
[----:B------:R-:W-:Y:S02]  /*2e30*/  IMAD R45, R2, R45, R47 ;  /* 0x0000002d022d7224 */ /* 0x000fe400078e022f */
[----:B------:R-:W-:Y:S02]  /*2e40*/  IMAD.MOV R47, RZ, RZ, -R46 ;  /* 0x000000ffff2f7224 */ /* 0x000fe400078e0a2e */
[----:B------:R-:W-:Y:S02]  /*2e50*/  @!P0 IMAD.IADD R44, R44, 0x1, -R2 ;  /* 0x000000012c2c8824 */ /* 0x000fe400078e0a02 */
[C---:B------:R-:W-:Y:S02]  /*2e60*/  IMAD R46, R2.reuse, R47, R48 ;  /* 0x0000002f022e7224 */ /* 0x040fe400078e0230 */
[--C-:B------:R-:W-:Y:S01]  /*2e70*/  @!P4 IMAD.IADD R43, R43, 0x1, -R2.reuse ;  /* 0x000000012b2bc824 */ /* 0x100fe200078e0a02 */
[----:B------:R-:W-:Y:S01]  /*2e80*/  ISETP.GT.U32.AND P0, PT, R2, R44, PT ;  /* 0x0000002c0200720c */ /* 0x000fe20003f04070 */
[----:B------:R-:W-:Y:S01]  /*2e90*/  @!P6 IMAD.IADD R42, R42, 0x1, -R2 ;  /* 0x000000012a2ae824 */ /* 0x000fe200078e0a02 */
[C---:B------:R-:W-:Y:S01]  /*2ea0*/  ISETP.GT.U32.AND P4, PT, R2.reuse, R46, PT ;  /* 0x0000002e0200720c */ /* 0x040fe20003f84070 */
[----:B------:R-:W-:Y:S01]  /*2eb0*/  @!P5 IMAD.MOV R39, RZ, RZ, -R39 ;  /* 0x000000ffff27d224 */ /* 0x000fe200078e0a27 */
[----:B------:R-:W-:Y:S01]  /*2ec0*/  ISETP.GT.U32.AND P6, PT, R2, R45, PT ;  /* 0x0000002d0200720c */ /* 0x000fe20003fc4070 */
[----:B------:R-:W-:Y:S01]  /*2ed0*/  IMAD.HI.U32 R47, R7, R49, RZ ;  /* 0x00000031072f7227 */ /* 0x000fe200078e00ff */
[----:B------:R-:W-:-:S02]  /*2ee0*/  ISETP.GE.AND P5, PT, R50, RZ, PT ;  /* 0x000000ff3200720c */ /* 0x000fc40003fa6270 */
[----:B------:R-:W-:Y:S01]  /*2ef0*/  IABS R50, R54 ;  /* 0x0000003600327213 */ /* 0x000fe20000000000 */
[----:B------:R-:W-:Y:S02]  /*2f00*/  IMAD.MOV R47, RZ, RZ, -R47 ;  /* 0x000000ffff2f7224 */ /* 0x000fe400078e0a2f */
[----:B------:R-:W-:Y:S02]  /*2f10*/  @!P2 IMAD.MOV R42, RZ, RZ, -R42 ;  /* 0x000000ffff2aa224 */ /* 0x000fe400078e0a2a */
[----:B------:R-:W-:-:S04]  /*2f20*/  IMAD.HI.U32 R48, R7, R50, RZ ;  /* 0x0000003207307227 */ /* 0x000fc800078e00ff */
[--C-:B------:R-:W-:Y:S02]  /*2f30*/  @!P4 IMAD.IADD R46, R46, 0x1, -R2.reuse ;  /* 0x000000012e2ec824 */ /* 0x100fe400078e0a02 */
[----:B------:R-:W-:Y:S01]  /*2f40*/  @!P0 IMAD.IADD R44, R44, 0x1, -R2 ;  /* 0x000000012c2c8824 */ /* 0x000fe200078e0a02 */
[----:B------:R-:W-:Y:S01]  /*2f50*/  ISETP.GE.AND P0, PT, R51, RZ, PT ;  /* 0x000000ff3300720c */ /* 0x000fe20003f06270 */
[C---:B------:R-:W-:Y:S01]  /*2f60*/  IMAD R47, R2.reuse, R47, R49 ;  /* 0x0000002f022f7224 */ /* 0x040fe200078e0231 */
[----:B------:R-:W-:Y:S01]  /*2f70*/  ISETP.GT.U32.AND P4, PT, R2, R46, PT ;  /* 0x0000002e0200720c */ /* 0x000fe20003f84070 */
[----:B------:R-:W-:-:S04]  /*2f80*/  IMAD.HI.U32 R49, R7, R52, RZ ;  /* 0x0000003407317227 */ /* 0x000fc800078e00ff */
[----:B------:R-:W-:Y:S01]  /*2f90*/  IMAD.MOV R51, RZ, RZ, -R48 ;  /* 0x000000ffff337224 */ /* 0x000fe200078e0a30 */
[----:B------:R-:W-:Y:S01]  /*2fa0*/  LOP3.LUT R48, R6, 0x24, RZ, 0xfc, !PT ;  /* 0x0000002406307812 */ /* 0x000fe200078efcff */
[----:B------:R-:W-:Y:S01]  /*2fb0*/  @!P6 IMAD.IADD R45, R45, 0x1, -R2 ;  /* 0x000000012d2de824 */ /* 0x000fe200078e0a02 */
[----:B------:R-:W-:Y:S01]  /*2fc0*/  ISETP.GE.AND P6, PT, R53, RZ, PT ;  /* 0x000000ff3500720c */ /* 0x000fe20003fc6270 */
[----:B------:R-:W-:Y:S02]  /*2fd0*/  IMAD.MOV R53, RZ, RZ, -R49 ;  /* 0x000000ffff357224 */ /* 0x000fe400078e0a31 */
[C---:B------:R-:W-:Y:S01]  /*2fe0*/  IMAD R49, R2.reuse, R51, R50 ;  /* 0x0000003302317224 */ /* 0x040fe200078e0232 */
[----:B------:R-:W-:Y:S01]  /*2ff0*/  ISETP.GT.U32.AND P2, PT, R2, R45, PT ;  /* 0x0000002d0200720c */ /* 0x000fe20003f44070 */
[----:B------:R-:W-:Y:S02]  /*3000*/  @!P4 IMAD.IADD R46, R46, 0x1, -R2 ;  /* 0x000000012e2ec824 */ /* 0x000fe400078e0a02 */
[----:B------:R-:W-:Y:S01]  /*3010*/  @!P3 IMAD.MOV R43, RZ, RZ, -R43 ;  /* 0x000000ffff2bb224 */ /* 0x000fe200078e0a2b */
[C---:B------:R-:W-:Y:S01]  /*3020*/  ISETP.GT.U32.AND P4, PT, R2.reuse, R49, PT ;  /* 0x000000310200720c */ /* 0x040fe20003f84070 */
[C---:B------:R-:W-:Y:S01]  /*3030*/  IMAD R51, R2.reuse, R53, R52 ;  /* 0x0000003502337224 */ /* 0x040fe200078e0234 */
[----:B------:R-:W-:Y:S01]  /*3040*/  ISETP.GT.U32.AND P3, PT, R2, R47, PT ;  /* 0x0000002f0200720c */ /* 0x000fe20003f64070 */
[----:B------:R-:W-:Y:S01]  /*3050*/  @!P0 IMAD.MOV R46, RZ, RZ, -R46 ;  /* 0x000000ffff2e8224 */ /* 0x000fe200078e0a2e */
[----:B------:R-:W-:Y:S01]  /*3060*/  LOP3.LUT R52, R6, 0x22, RZ, 0xfc, !PT ;  /* 0x0000002206347812 */ /* 0x000fe200078efcff */
[----:B------:R-:W-:Y:S01]  /*3070*/  @!P5 IMAD.MOV R44, RZ, RZ, -R44 ;  /* 0x000000ffff2cd224 */ /* 0x000fe200078e0a2c */
[----:B------:R-:W-:-:S02]  /*3080*/  IABS R53, R48 ;  /* 0x0000003000357213 */ /* 0x000fc40000000000 */
[----:B------:R-:W-:Y:S01]  /*3090*/  ISETP.GT.U32.AND P0, PT, R2, R51, PT ;  /* 0x000000330200720c */ /* 0x000fe20003f04070 */
[--C-:B------:R-:W-:Y:S01]  /*30a0*/  @!P2 IMAD.IADD R45, R45, 0x1, -R2.reuse ;  /* 0x000000012d2da824 */ /* 0x100fe200078e0a02 */
[----:B------:R-:W-:Y:S02]  /*30b0*/  ISETP.GE.AND P2, PT, R55, RZ, PT ;  /* 0x000000ff3700720c */ /* 0x000fe40003f46270 */
[----:B------:R-:W-:Y:S01]  /*30c0*/  IABS R55, R52 ;  /* 0x0000003400377213 */ /* 0x000fe20000000000 */
[--C-:B------:R-:W-:Y:S01]  /*30d0*/  @!P4 IMAD.IADD R49, R49, 0x1, -R2.reuse ;  /* 0x000000013131c824 */ /* 0x100fe200078e0a02 */
[----:B------:R-:W-:Y:S01]  /*30e0*/  ISETP.GE.AND P5, PT, R54, RZ, PT ;  /* 0x000000ff3600720c */ /* 0x000fe20003fa6270 */
[----:B------:R-:W-:Y:S01]  /*30f0*/  @!P3 IMAD.IADD R47, R47, 0x1, -R2 ;  /* 0x000000012f2fb824 */ /* 0x000fe200078e0a02 */
[----:B------:R-:W-:Y:S01]  /*3100*/  ISETP.GE.AND P3, PT, R48, RZ, PT ;  /* 0x000000ff3000720c */ /* 0x000fe20003f66270 */
[----:B------:R-:W-:Y:S01]  /*3110*/  @!P1 IMAD.MOV R45, RZ, RZ, -R45 ;  /* 0x000000ffff2d9224 */ /* 0x000fe200078e0a2d */
[C---:B------:R-:W-:Y:S01]  /*3120*/  ISETP.GT.U32.AND P1, PT, R2.reuse, R49, PT ;  /* 0x000000310200720c */ /* 0x040fe20003f24070 */
[----:B------:R-:W-:Y:S01]  /*3130*/  IMAD.HI.U32 R50, R7, R55, RZ ;  /* 0x0000003707327227 */ /* 0x000fe200078e00ff */
[----:B------:R-:W-:-:S02]  /*3140*/  ISETP.GT.U32.AND P4, PT, R2, R47, PT ;  /* 0x0000002f0200720c */ /* 0x000fc40003f84070 */
[----:B------:R-:W-:Y:S01]  /*3150*/  LOP3.LUT R54, R6, 0x20, RZ, 0xfc, !PT ;  /* 0x0000002006367812 */ /* 0x000fe200078efcff */
[----:B------:R-:W-:-:S03]  /*3160*/  IMAD.HI.U32 R48, R7, R53, RZ ;  /* 0x0000003507307227 */ /* 0x000fc600078e00ff */
[----:B------:R-:W-:Y:S01]  /*3170*/  IABS R57, R54 ;  /* 0x0000003600397213 */ /* 0x000fe20000000000 */
[----:B------:R-:W-:Y:S02]  /*3180*/  IMAD.MOV R50, RZ, RZ, -R50 ;  /* 0x000000ffff327224 */ /* 0x000fe400078e0a32 */
[----:B------:R-:W-:Y:S02]  /*3190*/  IMAD.MOV R48, RZ, RZ, -R48 ;  /* 0x000000ffff307224 */ /* 0x000fe400078e0a30 */
[C---:B------:R-:W-:Y:S02]  /*31a0*/  IMAD R55, R2.reuse, R50, R55 ;  /* 0x0000003202377224 */ /* 0x040fe400078e0237 */
[C---:B------:R-:W-:Y:S02]  /*31b0*/  IMAD R53, R2.reuse, R48, R53 ;  /* 0x0000003002357224 */ /* 0x040fe400078e0235 */
[--C-:B------:R-:W-:Y:S01]  /*31c0*/  @!P1 IMAD.IADD R49, R49, 0x1, -R2.reuse ;  /* 0x0000000131319824 */ /* 0x100fe200078e0a02 */
[C---:B------:R-:W-:Y:S01]  /*31d0*/  ISETP.GT.U32.AND P1, PT, R2.reuse, R55, PT ;  /* 0x000000370200720c */ /* 0x040fe20003f24070 */
[----:B------:R-:W-:Y:S01]  /*31e0*/  @!P4 IMAD.IADD R47, R47, 0x1, -R2 ;  /* 0x000000012f2fc824 */ /* 0x000fe200078e0a02 */
[----:B------:R-:W-:Y:S01]  /*31f0*/  ISETP.GT.U32.AND P4, PT, R2, R53, PT ;  /* 0x000000350200720c */ /* 0x000fe20003f84070 */
[----:B------:R-:W-:-:S04]  /*3200*/  IMAD.HI.U32 R48, R7, R57, RZ ;  /* 0x0000003907307227 */ /* 0x000fc800078e00ff */
[----:B------:R-:W-:Y:S01]  /*3210*/  @!P0 IMAD.IADD R51, R51, 0x1, -R2 ;  /* 0x0000000133338824 */ /* 0x000fe200078e0a02 */
[----:B------:R-:W-:Y:S01]  /*3220*/  ISETP.GE.AND P0, PT, R52, RZ, PT ;  /* 0x000000ff3400720c */ /* 0x000fe20003f06270 */
[----:B------:R-:W-:Y:S01]  /*3230*/  IMAD.MOV R48, RZ, RZ, -R48 ;  /* 0x000000ffff307224 */ /* 0x000fe200078e0a30 */
[----:B------:R-:W-:Y:S01]  /*3240*/  IABS R52, R58 ;  /* 0x0000003a00347213 */ /* 0x000fe20000000000 */
[----:B------:R-:W-:Y:S01]  /*3250*/  IMAD.MOV.U32 R67, RZ, RZ, R49 ;  /* 0x000000ffff437224 */ /* 0x000fe200078e0031 */
[----:B------:R-:W-:Y:S01]  /*3260*/  IABS R49, R60 ;  /* 0x0000003c00317213 */ /* 0x000fe20000000000 */
[----:B------:R-:W-:Y:S02]  /*3270*/  @!P1 IMAD.IADD R55, R55, 0x1, -R2 ;  /* 0x0000000137379824 */ /* 0x000fe400078e0a02 */
[C---:B------:R-:W-:Y:S02]  /*3280*/  IMAD R57, R2.reuse, R48, R57 ;  /* 0x0000003002397224 */ /* 0x040fe400078e0239 */
[----:B------:R-:W-:Y:S01]  /*3290*/  IMAD.MOV.U32 R48, RZ, RZ, R52 ;  /* 0x000000ffff307224 */ /* 0x000fe200078e0034 */
[C---:B------:R-:W-:Y:S01]  /*32a0*/  ISETP.GT.U32.AND P1, PT, R2.reuse, R55, PT ;  /* 0x000000370200720c */ /* 0x040fe20003f24070 */
[----:B------:R-:W-:Y:S01]  /*32b0*/  @!P4 IMAD.IADD R53, R53, 0x1, -R2 ;  /* 0x000000013535c824 */ /* 0x000fe200078e0a02 */
[----:B------:R-:W-:Y:S01]  /*32c0*/  ISETP.GT.U32.AND P4, PT, R2, R51, PT ;  /* 0x000000330200720c */ /* 0x000fe20003f84070 */
[----:B------:R-:W-:Y:S01]  /*32d0*/  IMAD.MOV.U32 R65, RZ, RZ, R47 ;  /* 0x000000ffff417224 */ /* 0x000fe200078e002f */
[----:B------:R-:W-:Y:S01]  /*32e0*/  LOP3.LUT R52, R6, 0x16, RZ, 0xfc, !PT ;  /* 0x0000001606347812 */ /* 0x000fe200078efcff */
[----:B------:R-:W-:-:S04]  /*32f0*/  IMAD.HI.U32 R47, R7, R48, RZ ;  /* 0x00000030072f7227 */ /* 0x000fc800078e00ff */
[----:B------:R-:W-:Y:S01]  /*3300*/  @!P5 IMAD.MOV R67, RZ, RZ, -R67 ;  /* 0x000000ffff43d224 */ /* 0x000fe200078e0a43 */
[C---:B------:R-:W-:Y:S01]  /*3310*/  ISETP.GT.U32.AND P5, PT, R2.reuse, R57, PT ;  /* 0x000000390200720c */ /* 0x040fe20003fa4070 */
[----:B------:R-:W-:Y:S02]  /*3320*/  IMAD.MOV R47, RZ, RZ, -R47 ;  /* 0x000000ffff2f7224 */ /* 0x000fe400078e0a2f */
[----:B------:R-:W-:Y:S01]  /*3330*/  @!P6 IMAD.MOV R65, RZ, RZ, -R65 ;  /* 0x000000ffff41e224 */ /* 0x000fe200078e0a41 */
[C---:B------:R-:W-:Y:S01]  /*3340*/  ISETP.GT.U32.AND P6, PT, R2.reuse, R53, PT ;  /* 0x000000350200720c */ /* 0x040fe20003fc4070 */
[----:B------:R-:W-:Y:S02]  /*3350*/  IMAD R47, R2, R47, R48 ;  /* 0x0000002f022f7224 */ /* 0x000fe400078e0230 */
[----:B------:R-:W-:-:S04]  /*3360*/  IMAD.HI.U32 R50, R7, R59, RZ ;  /* 0x0000003b07327227 */ /* 0x000fc800078e00ff */
[----:B------:R-:W-:Y:S02]  /*3370*/  @!P4 IMAD.IADD R51, R51, 0x1, -R2 ;  /* 0x000000013333c824 */ /* 0x000fe400078e0a02 */
[----:B------:R-:W-:-:S04]  /*3380*/  IMAD.HI.U32 R48, R7, R49, RZ ;  /* 0x0000003107307227 */ /* 0x000fc800078e00ff */
[----:B------:R-:W-:Y:S01]  /*3390*/  @!P1 IMAD.IADD R55, R55, 0x1, -R2 ;  /* 0x0000000137379824 */ /* 0x000fe200078e0a02 */
[----:B------:R-:W-:Y:S01]  /*33a0*/  ISETP.GT.U32.AND P1, PT, R2, R47, PT ;  /* 0x0000002f0200720c */ /* 0x000fe20003f24070 */
[----:B------:R-:W-:Y:S02]  /*33b0*/  IMAD.MOV R50, RZ, RZ, -R50 ;  /* 0x000000ffff327224 */ /* 0x000fe400078e0a32 */
[----:B------:R-:W-:Y:S01]  /*33c0*/  @!P5 IMAD.IADD R57, R57, 0x1, -R2 ;  /* 0x000000013939d824 */ /* 0x000fe200078e0a02 */
[----:B------:R-:W-:Y:S01]  /*33d0*/  ISETP.GE.AND P5, PT, R56, RZ, PT ;  /* 0x000000ff3800720c */ /* 0x000fe20003fa6270 */
[----:B------:R-:W-:Y:S02]  /*33e0*/  IMAD.MOV.U32 R69, RZ, RZ, R51 ;  /* 0x000000ffff457224 */ /* 0x000fe400078e0033 */
[----:B------:R-:W-:Y:S02]  /*33f0*/  IMAD.MOV R48, RZ, RZ, -R48 ;  /* 0x000000ffff307224 */ /* 0x000fe400078e0a30 */
[C---:B------:R-:W-:Y:S01]  /*3400*/  IMAD R59, R2.reuse, R50, R59 ;  /* 0x00000032023b7224 */ /* 0x040fe200078e023b */
[----:B------:R-:W-:Y:S01]  /*3410*/  IABS R50, R52 ;  /* 0x0000003400327213 */ /* 0x000fe20000000000 */
[----:B------:R-:W-:Y:S01]  /*3420*/  @!P2 IMAD.MOV R69, RZ, RZ, -R69 ;  /* 0x000000ffff45a224 */ /* 0x000fe200078e0a45 */
[C---:B------:R-:W-:Y:S01]  /*3430*/  ISETP.GT.U32.AND P2, PT, R2.reuse, R57, PT ;  /* 0x000000390200720c */ /* 0x040fe20003f44070 */
[C---:B------:R-:W-:Y:S01]  /*3440*/  IMAD R49, R2.reuse, R48, R49 ;  /* 0x0000003002317224 */ /* 0x040fe200078e0231 */
[----:B------:R-:W-:Y:S01]  /*3450*/  ISETP.GT.U32.AND P4, PT, R2, R59, PT ;  /* 0x0000003b0200720c */ /* 0x000fe20003f84070 */
[----:B------:R-:W-:Y:S01]  /*3460*/  IMAD.MOV.U32 R73, RZ, RZ, R55 ;  /* 0x000000ffff497224 */ /* 0x000fe200078e0037 */
[----:B------:R-:W-:Y:S01]  /*3470*/  LOP3.LUT R55, R6, 0xc, RZ, 0xfc, !PT ;  /* 0x0000000c06377812 */ /* 0x000fe200078efcff */
[--C-:B------:R-:W-:Y:S01]  /*3480*/  @!P6 IMAD.IADD R53, R53, 0x1, -R2.reuse ;  /* 0x000000013535e824 */ /* 0x100fe200078e0a02 */
[----:B------:R-:W-:Y:S01]  /*3490*/  ISETP.GE.AND P6, PT, R54, RZ, PT ;  /* 0x000000ff3600720c */ /* 0x000fe20003fc6270 */
[----:B------:R-:W-:Y:S01]  /*34a0*/  @!P0 IMAD.MOV R73, RZ, RZ, -R73 ;  /* 0x000000ffff498224 */ /* 0x000fe200078e0a49 */
[----:B------:R-:W-:Y:S01]  /*34b0*/  ISETP.GT.U32.AND P0, PT, R2, R49, PT ;  /* 0x000000310200720c */ /* 0x000fe20003f04070 */
[----:B------:R-:W-:Y:S01]  /*34c0*/  IMAD.MOV.U32 R71, RZ, RZ, R53 ;  /* 0x000000ffff477224 */ /* 0x000fe200078e0035 */
[----:B------:R-:W-:Y:S01]  /*34d0*/  IABS R61, R55 ;  /* 0x00000037003d7213 */ /* 0x000fe20000000000 */
[----:B------:R-:W-:Y:S01]  /*34e0*/  @!P1 IMAD.IADD R47, R47, 0x1, -R2 ;  /* 0x000000012f2f9824 */ /* 0x000fe200078e0a02 */
[----:B------:R-:W-:Y:S01]  /*34f0*/  ISETP.GE.AND P1, PT, R58, RZ, PT ;  /* 0x000000ff3a00720c */ /* 0x000fe20003f26270 */
[----:B------:R-:W-:Y:S01]  /*3500*/  IMAD.MOV.U32 R51, RZ, RZ, R50 ;  /* 0x000000ffff337224 */ /* 0x000fe200078e0032 */
[----:B------:R-:W-:Y:S01]  /*3510*/  LOP3.LUT R50, R6, 0x12, RZ, 0xfc, !PT ;  /* 0x0000001206327812 */ /* 0x000fe200078efcff */
[----:B------:R-:W-:Y:S01]  /*3520*/  @!P3 IMAD.MOV R71, RZ, RZ, -R71 ;  /* 0x000000ffff47b224 */ /* 0x000fe200078e0a47 */
[----:B------:R-:W-:Y:S01]  /*3530*/  ISETP.GT.U32.AND P3, PT, R2, R47, PT ;  /* 0x0000002f0200720c */ /* 0x000fe20003f64070 */
[----:B------:R-:W-:Y:S01]  /*3540*/  IMAD.HI.U32 R48, R7, R51, RZ ;  /* 0x0000003307307227 */ /* 0x000fe200078e00ff */
[----:B------:R-:W-:-:S02]  /*3550*/  IABS R54, R50 ;  /* 0x0000003200367213 */ /* 0x000fc40000000000 */
[----:B------:R-:W-:Y:S01]  /*3560*/  LOP3.LUT R58, R6, 0x6, RZ, 0xfc, !PT ;  /* 0x00000006063a7812 */ /* 0x000fe200078efcff */
[--C-:B------:R-:W-:Y:S01]  /*3570*/  @!P2 IMAD.IADD R57, R57, 0x1, -R2.reuse ;  /* 0x000000013939a824 */ /* 0x100fe200078e0a02 */
[----:B------:R-:W-:Y:S01]  /*3580*/  ISETP.GE.AND P2, PT, R60, RZ, PT ;  /* 0x000000ff3c00720c */ /* 0x000fe20003f46270 */
[----:B------:R-:W-:Y:S01]  /*3590*/  @!P4 IMAD.IADD R59, R59, 0x1, -R2 ;  /* 0x000000013b3bc824 */ /* 0x000fe200078e0a02 */
[----:B------:R-:W-:Y:S01]  /*35a0*/  IABS R101, R58 ;  /* 0x0000003a00657213 */ /* 0x000fe20000000000 */
[----:B------:R-:W-:Y:S02]  /*35b0*/  IMAD.MOV R48, RZ, RZ, -R48 ;  /* 0x000000ffff307224 */ /* 0x000fe400078e0a30 */
[----:B------:R-:W-:Y:S01]  /*35c0*/  IMAD.MOV.U32 R75, RZ, RZ, R57 ;  /* 0x000000ffff4b7224 */ /* 0x000fe200078e0039 */
[----:B------:R-:W-:Y:S01]  /*35d0*/  ISETP.GT.U32.AND P4, PT, R2, R59, PT ;  /* 0x0000003b0200720c */ /* 0x000fe20003f84070 */
[--C-:B------:R-:W-:Y:S01]  /*35e0*/  @!P0 IMAD.IADD R49, R49, 0x1, -R2.reuse ;  /* 0x0000000131318824 */ /* 0x100fe200078e0a02 */
[----:B------:R-:W-:Y:S01]  /*35f0*/  ISETP.GE.AND P0, PT, R50, RZ, PT ;  /* 0x000000ff3200720c */ /* 0x000fe20003f06270 */
[----:B------:R-:W-:Y:S01]  /*3600*/  IMAD R51, R2, R48, R51 ;  /* 0x0000003002337224 */ /* 0x000fe200078e0233 */
[----:B------:R-:W-:Y:S01]  /*3610*/  LOP3.LUT R48, R6, 0x14, RZ, 0xfc, !PT ;  /* 0x0000001406307812 */ /* 0x000fe200078efcff */
[----:B------:R-:W-:Y:S01]  /*3620*/  @!P6 IMAD.MOV R75, RZ, RZ, -R75 ;  /* 0x000000ffff4be224 */ /* 0x000fe200078e0a4b */
[----:B------:R-:W-:Y:S01]  /*3630*/  ISETP.GT.U32.AND P6, PT, R2, R49, PT ;  /* 0x000000310200720c */ /* 0x000fe20003fc4070 */
[----:B------:R-:W-:Y:S01]  /*3640*/  @!P3 IMAD.IADD R47, R47, 0x1, -R2 ;  /* 0x000000012f2fb824 */ /* 0x000fe200078e0a02 */
[----:B------:R-:W-:-:S02]  /*3650*/  IABS R53, R48 ;  /* 0x0000003000357213 */ /* 0x000fc40000000000 */
[----:B------:R-:W-:Y:S01]  /*3660*/  ISETP.GE.AND P3, PT, R48, RZ, PT ;  /* 0x000000ff3000720c */ /* 0x000fe20003f66270 */
[----:B------:R-:W-:Y:S02]  /*3670*/  IMAD.MOV.U32 R81, RZ, RZ, R47 ;  /* 0x000000ffff517224 */ /* 0x000fe400078e002f */
[----:B------:R-:W-:-:S04]  /*3680*/  IMAD.HI.U32 R47, R7, R53, RZ ;  /* 0x00000035072f7227 */ /* 0x000fc800078e00ff */
[----:B------:R-:W-:Y:S01]  /*3690*/  @!P1 IMAD.MOV R81, RZ, RZ, -R81 ;  /* 0x000000ffff519224 */ /* 0x000fe200078e0a51 */
[----:B------:R-:W-:Y:S01]  /*36a0*/  ISETP.GT.U32.AND P1, PT, R2, R51, PT ;  /* 0x000000330200720c */ /* 0x000fe20003f24070 */
[--C-:B------:R-:W-:Y:S01]  /*36b0*/  @!P4 IMAD.IADD R59, R59, 0x1, -R2.reuse ;  /* 0x000000013b3bc824 */ /* 0x100fe200078e0a02 */
[----:B------:R-:W-:Y:S01]  /*36c0*/  ISETP.GE.AND P4, PT, R52, RZ, PT ;  /* 0x000000ff3400720c */ /* 0x000fe20003f86270 */
[----:B------:R-:W-:Y:S01]  /*36d0*/  @!P6 IMAD.IADD R49, R49, 0x1, -R2 ;  /* 0x000000013131e824 */ /* 0x000fe200078e0a02 */
[----:B------:R-:W-:Y:S01]  /*36e0*/  LOP3.LUT R52, R6, 0x10, RZ, 0xfc, !PT ;  /* 0x0000001006347812 */ /* 0x000fe200078efcff */
[----:B------:R-:W-:Y:S01]  /*36f0*/  IMAD.MOV R47, RZ, RZ, -R47 ;  /* 0x000000ffff2f7224 */ /* 0x000fe200078e0a2f */
[----:B------:R-:W-:Y:S01]  /*3700*/  ISETP.GE.AND P6, PT, R55, RZ, PT ;  /* 0x000000ff3700720c */ /* 0x000fe20003fc6270 */
[----:B------:R-:W-:Y:S01]  /*3710*/  IMAD.MOV.U32 R83, RZ, RZ, R49 ;  /* 0x000000ffff537224 */ /* 0x000fe200078e0031 */
[----:B------:R-:W-:Y:S01]  /*3720*/  IABS R56, R52 ;  /* 0x0000003400387213 */ /* 0x000fe20000000000 */
[----:B------:R-:W-:-:S02]  /*3730*/  IMAD R53, R2, R47, R53 ;  /* 0x0000002f02357224 */ /* 0x000fc400078e0235 */
[----:B------:R-:W-:Y:S02]  /*3740*/  @!P2 IMAD.MOV R83, RZ, RZ, -R83 ;  /* 0x000000ffff53a224 */ /* 0x000fe400078e0a53 */
[----:B------:R-:W-:Y:S01]  /*3750*/  IMAD.HI.U32 R48, R7, R54, RZ ;  /* 0x0000003607307227 */ /* 0x000fe200078e00ff */
[----:B------:R-:W-:-:S03]  /*3760*/  ISETP.GT.U32.AND P2, PT, R2, R53, PT ;  /* 0x000000350200720c */ /* 0x000fc60003f44070 */
[----:B------:R-:W-:-:S04]  /*3770*/  IMAD.HI.U32 R50, R7, R56, RZ ;  /* 0x0000003807327227 */ /* 0x000fc800078e00ff */
[----:B------:R-:W-:Y:S02]  /*3780*/  @!P1 IMAD.IADD R51, R51, 0x1, -R2 ;  /* 0x0000000133339824 */ /* 0x000fe400078e0a02 */
[----:B------:R-:W-:Y:S02]  /*3790*/  IMAD.MOV R55, RZ, RZ, -R48 ;  /* 0x000000ffff377224 */ /* 0x000fe400078e0a30 */
[----:B------:R-:W-:Y:S01]  /*37a0*/  IMAD.MOV R57, RZ, RZ, -R50 ;  /* 0x000000ffff397224 */ /* 0x000fe200078e0a32 */
[C---:B------:R-:W-:Y:S01]  /*37b0*/  ISETP.GT.U32.AND P1, PT, R2.reuse, R51, PT ;  /* 0x000000330200720c */ /* 0x040fe20003f24070 */
[C---:B------:R-:W-:Y:S01]  /*37c0*/  IMAD R49, R2.reuse, R55, R54 ;  /* 0x0000003702317224 */ /* 0x040fe200078e0236 */
[----:B------:R-:W-:Y:S01]  /*37d0*/  LEA.HI R54, R3, R16, RZ, 0x1a ;  /* 0x0000001003367211 */ /* 0x000fe200078fd0ff */
[----:B------:R-:W-:Y:S01]  /*37e0*/  IMAD R55, R2, R57, R56 ;  /* 0x0000003902377224 */ /* 0x000fe200078e0238 */
[C---:B------:R-:W-:Y:S01]  /*37f0*/  LOP3.LUT R57, R6.reuse, 0x8, RZ, 0xfc, !PT ;  /* 0x0000000806397812 */ /* 0x040fe200078efcff */
[----:B------:R-:W-:Y:S01]  /*3800*/  @!P2 IMAD.IADD R53, R53, 0x1, -R2 ;  /* 0x000000013535a824 */ /* 0x000fe200078e0a02 */
[----:B------:R-:W-:Y:S01]  /*3810*/  LOP3.LUT R56, R6, 0xa, RZ, 0xfc, !PT ;  /* 0x0000000a06387812 */ /* 0x000fe200078efcff */
[----:B------:R-:W-:Y:S01]  /*3820*/  IMAD.MOV.U32 R79, RZ, RZ, R59 ;  /* 0x000000ffff4f7224 */ /* 0x000fe200078e003b */
[----:B------:R-:W-:Y:S01]  /*3830*/  ISETP.GT.U32.AND P2, PT, R2, R55, PT ;  /* 0x000000370200720c */ /* 0x000fe20003f44070 */
[----:B------:R-:W-:Y:S01]  /*3840*/  IMAD.HI.U32 R50, R7, R101, RZ ;  /* 0x0000006507327227 */ /* 0x000fe200078e00ff */
[----:B------:R-:W-:-:S02]  /*3850*/  IABS R93, R57 ;  /* 0x00000039005d7213 */ /* 0x000fc40000000000 */
[----:B------:R-:W-:Y:S01]  /*3860*/  IABS R63, R56 ;  /* 0x00000038003f7213 */ /* 0x000fe20000000000 */
[----:B------:R-:W-:Y:S01]  /*3870*/  @!P1 IMAD.IADD R51, R51, 0x1, -R2 ;  /* 0x0000000133339824 */ /* 0x000fe200078e0a02 */
[----:B------:R-:W-:Y:S01]  /*3880*/  ISETP.GT.U32.AND P1, PT, R2, R49, PT ;  /* 0x000000310200720c */ /* 0x000fe20003f24070 */
[----:B------:R-:W-:Y:S01]  /*3890*/  @!P5 IMAD.MOV R79, RZ, RZ, -R79 ;  /* 0x000000ffff4fd224 */ /* 0x000fe200078e0a4f */
[----:B------:R-:W-:Y:S01]  /*38a0*/  ISETP.GE.AND P5, PT, R52, RZ, PT ;  /* 0x000000ff3400720c */ /* 0x000fe20003fa6270 */
[----:B------:R-:W-:Y:S02]  /*38b0*/  IMAD.MOV.U32 R85, RZ, RZ, R51 ;  /* 0x000000ffff557224 */ /* 0x000fe400078e0033 */
[----:B------:R-:W-:-:S04]  /*38c0*/  IMAD.HI.U32 R52, R7, R61, RZ ;  /* 0x0000003d07347227 */ /* 0x000fc800078e00ff */
[----:B------:R-:W-:Y:S01]  /*38d0*/  @!P4 IMAD.MOV R85, RZ, RZ, -R85 ;  /* 0x000000ffff55c224 */ /* 0x000fe200078e0a55 */
[C---:B------:R-:W-:Y:S01]  /*38e0*/  ISETP.GT.U32.AND P4, PT, R2.reuse, R53, PT ;  /* 0x000000350200720c */ /* 0x040fe20003f84070 */
[----:B------:R-:W-:Y:S02]  /*38f0*/  @!P2 IMAD.IADD R55, R55, 0x1, -R2 ;  /* 0x000000013737a824 */ /* 0x000fe400078e0a02 */
[----:B------:R-:W-:Y:S02]  /*3900*/  IMAD.MOV R52, RZ, RZ, -R52 ;  /* 0x000000ffff347224 */ /* 0x000fe400078e0a34 */
[----:B------:R-:W-:Y:S01]  /*3910*/  IMAD.HI.U32 R48, R7, R93, RZ ;  /* 0x0000005d07307227 */ /* 0x000fe200078e00ff */
[----:B------:R-:W-:-:S03]  /*3920*/  ISETP.GT.U32.AND P2, PT, R2, R55, PT ;  /* 0x000000370200720c */ /* 0x000fc60003f44070 */
[C---:B------:R-:W-:Y:S02]  /*3930*/  IMAD R61, R2.reuse, R52, R61 ;  /* 0x00000034023d7224 */ /* 0x040fe400078e023d */
[----:B------:R-:W-:Y:S02]  /*3940*/  IMAD.MOV R48, RZ, RZ, -R48 ;  /* 0x000000ffff307224 */ /* 0x000fe400078e0a30 */
[----:B------:R-:W-:Y:S01]  /*3950*/  @!P4 IMAD.IADD R53, R53, 0x1, -R2 ;  /* 0x000000013535c824 */ /* 0x000fe200078e0a02 */
[C---:B------:R-:W-:Y:S01]  /*3960*/  ISETP.GT.U32.AND P4, PT, R2.reuse, R61, PT ;  /* 0x0000003d0200720c */ /* 0x040fe20003f84070 */
[----:B------:R-:W-:Y:S02]  /*3970*/  IMAD R93, R2, R48, R93 ;  /* 0x00000030025d7224 */ /* 0x000fe400078e025d */
[----:B------:R-:W-:-:S04]  /*3980*/  IMAD.HI.U32 R47, R7, R63, RZ ;  /* 0x0000003f072f7227 */ /* 0x000fc800078e00ff */
[----:B------:R-:W-:Y:S01]  /*3990*/  @!P2 IMAD.IADD R55, R55, 0x1, -R2 ;  /* 0x000000013737a824 */ /* 0x000fe200078e0a02 */
[----:B------:R-:W-:Y:S01]  /*39a0*/  ISETP.GT.U32.AND P2, PT, R2, R93, PT ;  /* 0x0000005d0200720c */ /* 0x000fe20003f44070 */
[----:B------:R-:W-:Y:S02]  /*39b0*/  IMAD.MOV R51, RZ, RZ, -R47 ;  /* 0x000000ffff337224 */ /* 0x000fe400078e0a2f */
[----:B------:R-:W-:-:S04]  /*39c0*/  IMAD.HI.U32 R47, R7, R103, RZ ;  /* 0x00000067072f7227 */ /* 0x000fc800078e00ff */
[----:B------:R-:W-:Y:S02]  /*39d0*/  IMAD.MOV R47, RZ, RZ, -R47 ;  /* 0x000000ffff2f7224 */ /* 0x000fe400078e0a2f */
[--C-:B------:R-:W-:Y:S02]  /*39e0*/  @!P4 IMAD.IADD R61, R61, 0x1, -R2.reuse ;  /* 0x000000013d3dc824 */ /* 0x100fe400078e0a02 */
[C---:B------:R-:W-:Y:S02]  /*39f0*/  IMAD R103, R2.reuse, R47, R103 ;  /* 0x0000002f02677224 */ /* 0x040fe400078e0267 */
[--C-:B------:R-:W-:Y:S01]  /*3a00*/  @!P2 IMAD.IADD R93, R93, 0x1, -R2.reuse ;  /* 0x000000015d5da824 */ /* 0x100fe200078e0a02 */
[----:B------:R-:W-:Y:S01]  /*3a10*/  ISETP.GT.U32.AND P2, PT, R2, R61, PT ;  /* 0x0000003d0200720c */ /* 0x000fe20003f44070 */
[----:B------:R-:W-:Y:S02]  /*3a20*/  @!P1 IMAD.IADD R49, R49, 0x1, -R2 ;  /* 0x0000000131319824 */ /* 0x000fe400078e0a02 */
[----:B------:R-:W-:-:S02]  /*3a30*/  IMAD.MOV R50, RZ, RZ, -R50 ;  /* 0x000000ffff327224 */ /* 0x000fc400078e0a32 */
[----:B------:R-:W-:Y:S01]  /*3a40*/  VIADD R47, R54, 0x7e ;  /* 0x0000007e362f7836 */ /* 0x000fe20000000000 */
[C---:B------:R-:W-:Y:S01]  /*3a50*/  ISETP.GT.U32.AND P1, PT, R2.reuse, R49, PT ;  /* 0x000000310200720c */ /* 0x040fe20003f24070 */
[C---:B------:R-:W-:Y:S02]  /*3a60*/  IMAD R101, R2.reuse, R50, R101 ;  /* 0x0000003202657224 */ /* 0x040fe400078e0265 */
[----:B------:R-:W-:Y:S01]  /*3a70*/  IMAD R63, R2, R51, R63 ;  /* 0x00000033023f7224 */ /* 0x000fe200078e023f */
[----:B------:R-:W-:Y:S01]  /*3a80*/  ISETP.GE.AND P4, PT, R47, RZ, PT ;  /* 0x000000ff2f00720c */ /* 0x000fe20003f86270 */
[----:B------:R-:W-:Y:S01]  /*3a90*/  VIADD R60, R54, 0x6e ;  /* 0x0000006e363c7836 */ /* 0x000fe20000000000 */
[----:B------:R-:W-:Y:S01]  /*3aa0*/  IABS R50, R47 ;  /* 0x0000002f00327213 */ /* 0x000fe20000000000 */
[----:B------:R-:W-:-:S03]  /*3ab0*/  IMAD.HI.U32 R47, R7, R105, RZ ;  /* 0x00000069072f7227 */ /* 0x000fc600078e00ff */
[----:B------:R-:W-:Y:S01]  /*3ac0*/  IABS R51, R60 ;  /* 0x0000003c00337213 */ /* 0x000fe20000000000 */
        /* <DEDUP_REMOVED lines=8> */
[----:B------:R-:W-:Y:S02]  /*3b50*/  VIADD R62, R54, 0x5e ;  /* 0x0000005e363e7836 */ /* 0x000fe40000000000 */
[C---:B------:R-:W-:Y:S02]  /*3b60*/  IMAD R47, R2.reuse, R47, R50 ;  /* 0x0000002f022f7224 */ /* 0x040fe400078e0232 */
[----:B------:R-:W-:Y:S01]  /*3b70*/  @!P2 IMAD.IADD R103, R103, 0x1, -R2 ;  /* 0x000000016767a824 */ /* 0x000fe200078e0a02 */
[----:B------:R-:W-:Y:S01]  /*3b80*/  IABS R52, R62 ;  /* 0x0000003e00347213 */ /* 0x000fe20000000000 */
[----:B------:R-:W-:Y:S01]  /*3b90*/  IMAD.HI.U32 R48, R7, R51, RZ ;  /* 0x0000003307307227 */ /* 0x000fe200078e00ff */
[----:B------:R-:W-:-:S03]  /*3ba0*/  ISETP.GT.U32.AND P2, PT, R2, R47, PT ;  /* 0x0000002f0200720c */ /* 0x000fc60003f44070 */
[----:B------:R-:W-:Y:S02]  /*3bb0*/  IMAD.MOV.U32 R89, RZ, RZ, R49 ;  /* 0x000000ffff597224 */ /* 0x000fe400078e0031 */
[----:B------:R-:W-:Y:S01]  /*3bc0*/  @!P1 IMAD.IADD R63, R63, 0x1, -R2 ;  /* 0x000000013f3f9824 */ /* 0x000fe200078e0a02 */
[----:B------:R-:W-:Y:S01]  /*3bd0*/  ISETP.GT.U32.AND P1, PT, R2, R101, PT ;  /* 0x000000650200720c */ /* 0x000fe20003f24070 */
[----:B------:R-:W-:-:S04]  /*3be0*/  IMAD.HI.U32 R49, R7, R52, RZ ;  /* 0x0000003407317227 */ /* 0x000fc800078e00ff */
[----:B------:R-:W-:Y:S02]  /*3bf0*/  IMAD.MOV R48, RZ, RZ, -R48 ;  /* 0x000000ffff307224 */ /* 0x000fe400078e0a30 */
[----:B------:R-:W-:Y:S02]  /*3c00*/  IMAD.MOV.U32 R87, RZ, RZ, R53 ;  /* 0x000000ffff577224 */ /* 0x000fe400078e0035 */
[----:B------:R-:W-:Y:S02]  /*3c10*/  IMAD.MOV R53, RZ, RZ, -R49 ;  /* 0x000000ffff357224 */ /* 0x000fe400078e0a31 */
[C---:B------:R-:W-:Y:S02]  /*3c20*/  IMAD R49, R2.reuse, R48, R51 ;  /* 0x0000003002317224 */ /* 0x040fe400078e0233 */
[----:B------:R-:W-:Y:S01]  /*3c30*/  @!P3 IMAD.MOV R87, RZ, RZ, -R87 ;  /* 0x000000ffff57b224 */ /* 0x000fe200078e0a57 */
[C---:B------:R-:W-:Y:S01]  /*3c40*/  ISETP.GT.U32.AND P3, PT, R2.reuse, R93, PT ;  /* 0x0000005d0200720c */ /* 0x040fe20003f64070 */
[--C-:B------:R-:W-:Y:S01]  /*3c50*/  @!P2 IMAD.IADD R47, R47, 0x1, -R2.reuse ;  /* 0x000000012f2fa824 */ /* 0x100fe200078e0a02 */
[C---:B------:R-:W-:Y:S01]  /*3c60*/  ISETP.GT.U32.AND P2, PT, R2.reuse, R49, PT ;  /* 0x000000310200720c */ /* 0x040fe20003f44070 */
[----:B------:R-:W-:Y:S01]  /*3c70*/  @!P0 IMAD.MOV R89, RZ, RZ, -R89 ;  /* 0x000000ffff598224 */ /* 0x000fe200078e0a59 */
[----:B------:R-:W-:Y:S01]  /*3c80*/  ISETP.GT.U32.AND P0, PT, R2, R63, PT ;  /* 0x0000003f0200720c */ /* 0x000fe20003f04070 */
[----:B------:R-:W-:-:S02]  /*3c90*/  @!P1 IMAD.IADD R101, R101, 0x1, -R2 ;  /* 0x0000000165659824 */ /* 0x000fc400078e0a02 */
[----:B------:R-:W-:Y:S02]  /*3ca0*/  IMAD R51, R2, R53, R52 ;  /* 0x0000003502337224 */ /* 0x000fe400078e0234 */
[----:B------:R-:W-:Y:S01]  /*3cb0*/  VIADD R64, R54, 0x4e ;  /* 0x0000004e36407836 */ /* 0x000fe20000000000 */
[----:B------:R-:W-:Y:S01]  /*3cc0*/  ISETP.GT.U32.AND P1, PT, R2, R101, PT ;  /* 0x000000650200720c */ /* 0x000fe20003f24070 */
[----:B------:R-:W-:Y:S02]  /*3cd0*/  VIADD R66, R54, 0x3e ;  /* 0x0000003e36427836 */ /* 0x000fe40000000000 */
[--C-:B------:R-:W-:Y:S01]  /*3ce0*/  @!P3 IMAD.IADD R93, R93, 0x1, -R2.reuse ;  /* 0x000000015d5db824 */ /* 0x100fe200078e0a02 */
[----:B------:R-:W-:Y:S01]  /*3cf0*/  ISETP.GE.AND P3, PT, R56, RZ, PT ;  /* 0x000000ff3800720c */ /* 0x000fe20003f66270 */
[--C-:B------:R-:W-:Y:S01]  /*3d00*/  @!P2 IMAD.IADD R49, R49, 0x1, -R2.reuse ;  /* 0x000000013131a824 */ /* 0x100fe200078e0a02 */
[C---:B------:R-:W-:Y:S01]  /*3d10*/  ISETP.GT.U32.AND P2, PT, R2.reuse, R51, PT ;  /* 0x000000330200720c */ /* 0x040fe20003f44070 */
[----:B------:R-:W-:Y:S01]  /*3d20*/  @!P0 IMAD.IADD R63, R63, 0x1, -R2 ;  /* 0x000000013f3f8824 */ /* 0x000fe200078e0a02 */
[----:B------:R-:W-:Y:S01]  /*3d30*/  ISETP.GT.U32.AND P0, PT, R2, R105, PT ;  /* 0x000000690200720c */ /* 0x000fe20003f04070 */
[----:B------:R-:W-:Y:S01]  /*3d40*/  VIADD R70, R54, 0x1e ;  /* 0x0000001e36467836 */ /* 0x000fe20000000000 */
[----:B------:R-:W-:Y:S01]  /*3d50*/  IABS R53, R64 ;  /* 0x0000004000357213 */ /* 0x000fe20000000000 */
[----:B------:R-:W-:-:S02]  /*3d60*/  IMAD.MOV.U32 R97, RZ, RZ, R63 ;  /* 0x000000ffff617224 */ /* 0x000fc400078e003f */
[--C-:B------:R-:W-:Y:S01]  /*3d70*/  @!P1 IMAD.IADD R101, R101, 0x1, -R2.reuse ;  /* 0x0000000165659824 */ /* 0x100fe200078e0a02 */
[----:B------:R-:W-:Y:S01]  /*3d80*/  ISETP.GE.AND P1, PT, R57, RZ, PT ;  /* 0x000000ff3900720c */ /* 0x000fe20003f26270 */
[----:B------:R-:W-:Y:S01]  /*3d90*/  IMAD.HI.U32 R48, R7, R53, RZ ;  /* 0x0000003507307227 */ /* 0x000fe200078e00ff */
[----:B------:R-:W-:Y:S02]  /*3da0*/  IABS R57, R66 ;  /* 0x0000004200397213 */ /* 0x000fe40000000000 */
[----:B------:R-:W-:Y:S01]  /*3db0*/  IABS R77, R70 ;  /* 0x00000046004d7213 */ /* 0x000fe20000000000 */
[----:B------:R-:W-:Y:S02]  /*3dc0*/  VIADD R68, R54, 0x2e ;  /* 0x0000002e36447836 */ /* 0x000fe40000000000 */
[----:B------:R-:W-:Y:S01]  /*3dd0*/  @!P2 IMAD.IADD R51, R51, 0x1, -R2 ;  /* 0x000000013333a824 */ /* 0x000fe200078e0a02 */
[C---:B------:R-:W-:Y:S01]  /*3de0*/  ISETP.GT.U32.AND P2, PT, R2.reuse, R103, PT ;  /* 0x000000670200720c */ /* 0x040fe20003f44070 */
[----:B------:R-:W-:Y:S01]  /*3df0*/  @!P3 IMAD.MOV R97, RZ, RZ, -R97 ;  /* 0x000000ffff61b224 */ /* 0x000fe200078e0a61 */
[----:B------:R-:W-:Y:S01]  /*3e00*/  ISETP.GT.U32.AND P3, PT, R2, R47, PT ;  /* 0x0000002f0200720c */ /* 0x000fe20003f64070 */
[----:B------:R-:W-:Y:S01]  /*3e10*/  IMAD.MOV R56, RZ, RZ, -R48 ;  /* 0x000000ffff387224 */ /* 0x000fe200078e0a30 */
[----:B------:R-:W-:Y:S01]  /*3e20*/  IABS R59, R68 ;  /* 0x00000044003b7213 */ /* 0x000fe20000000000 */
[----:B------:R-:W-:Y:S01]  /*3e30*/  @!P0 IMAD.IADD R105, R105, 0x1, -R2 ;  /* 0x0000000169698824 */ /* 0x000fe200078e0a02 */
[----:B------:R-:W-:Y:S01]  /*3e40*/  ISETP.GE.AND P0, PT, R58, RZ, PT ;  /* 0x000000ff3a00720c */ /* 0x000fe20003f06270 */
[----:B------:R-:W-:-:S02]  /*3e50*/  VIADD R54, R54, 0xe ;  /* 0x0000000e36367836 */ /* 0x000fc40000000000 */
[----:B------:R-:W-:-:S03]  /*3e60*/  IMAD.HI.U32 R50, R7, R57, RZ ;  /* 0x0000003907327227 */ /* 0x000fc600078e00ff */
[----:B------:R-:W-:Y:S01]  /*3e70*/  IABS R58, R54 ;  /* 0x00000036003a7213 */ /* 0x000fe20000000000 */
[----:B------:R-:W-:-:S04]  /*3e80*/  IMAD.HI.U32 R48, R7, R77, RZ ;  /* 0x0000004d07307227 */ /* 0x000fc800078e00ff */
[----:B------:R-:W-:Y:S02]  /*3e90*/  IMAD.MOV.U32 R91, RZ, RZ, R55 ;  /* 0x000000ffff5b7224 */ /* 0x000fe400078e0037 */
[C---:B------:R-:W-:Y:S02]  /*3ea0*/  IMAD R53, R2.reuse, R56, R53 ;  /* 0x0000003802357224 */ /* 0x040fe400078e0235 */
[----:B------:R-:W-:Y:S02]  /*3eb0*/  IMAD.MOV R50, RZ, RZ, -R50 ;  /* 0x000000ffff327224 */ /* 0x000fe400078e0a32 */
[----:B------:R-:W-:Y:S02]  /*3ec0*/  IMAD.MOV R56, RZ, RZ, -R48 ;  /* 0x000000ffff387224 */ /* 0x000fe400078e0a30 */
[----:B------:R-:W-:Y:S01]  /*3ed0*/  @!P5 IMAD.MOV R91, RZ, RZ, -R91 ;  /* 0x000000ffff5bd224 */ /* 0x000fe200078e0a5b */
[----:B------:R-:W-:Y:S01]  /*3ee0*/  ISETP.GT.U32.AND P5, PT, R2, R105, PT ;  /* 0x000000690200720c */ /* 0x000fe20003fa4070 */
[----:B------:R-:W-:-:S02]  /*3ef0*/  IMAD.MOV.U32 R99, RZ, RZ, R93 ;  /* 0x000000ffff637224 */ /* 0x000fc400078e005d */
[----:B------:R-:W-:-:S04]  /*3f00*/  IMAD.HI.U32 R52, R7, R59, RZ ;  /* 0x0000003b07347227 */ /* 0x000fc800078e00ff */
[C---:B------:R-:W-:Y:S02]  /*3f10*/  IMAD R57, R2.reuse, R50, R57 ;  /* 0x0000003202397224 */ /* 0x040fe400078e0239 */
[C---:B------:R-:W-:Y:S02]  /*3f20*/  IMAD R77, R2.reuse, R56, R77 ;  /* 0x00000038024d7224 */ /* 0x040fe400078e024d */
[----:B------:R-:W-:Y:S01]  /*3f30*/  @!P1 IMAD.MOV R99, RZ, RZ, -R99 ;  /* 0x000000ffff639224 */ /* 0x000fe200078e0a63 */
[----:B------:R-:W-:Y:S01]  /*3f40*/  ISETP.GT.U32.AND P1, PT, R2, R49, PT ;  /* 0x000000310200720c */ /* 0x000fe20003f24070 */
[----:B------:R-:W-:Y:S02]  /*3f50*/  IMAD.MOV R52, RZ, RZ, -R52 ;  /* 0x000000ffff347224 */ /* 0x000fe400078e0a34 */
[----:B------:R-:W-:-:S04]  /*3f60*/  IMAD.HI.U32 R48, R7, R58, RZ ;  /* 0x0000003a07307227 */ /* 0x000fc800078e00ff */
[--C-:B------:R-:W-:Y:S01]  /*3f70*/  @!P2 IMAD.IADD R103, R103, 0x1, -R2.reuse ;  /* 0x000000016767a824 */ /* 0x100fe200078e0a02 */
[C---:B------:R-:W-:Y:S01]  /*3f80*/  ISETP.GT.U32.AND P2, PT, R2.reuse, R57, PT ;  /* 0x000000390200720c */ /* 0x040fe20003f44070 */
[----:B------:R-:W-:Y:S01]  /*3f90*/  @!P3 IMAD.IADD R47, R47, 0x1, -R2 ;  /* 0x000000012f2fb824 */ /* 0x000fe200078e0a02 */
[C---:B------:R-:W-:Y:S01]  /*3fa0*/  ISETP.GT.U32.AND P3, PT, R2.reuse, R77, PT ;  /* 0x0000004d0200720c */ /* 0x040fe20003f64070 */
[----:B------:R-:W-:Y:S02]  /*3fb0*/  IMAD.MOV.U32 R95, RZ, RZ, R61 ;  /* 0x000000ffff5f7224 */ /* 0x000fe400078e003d */
[C---:B------:R-:W-:Y:S02]  /*3fc0*/  IMAD R59, R2.reuse, R52, R59 ;  /* 0x00000034023b7224 */ /* 0x040fe400078e023b */
[----:B------:R-:W-:Y:S01]  /*3fd0*/  IMAD.MOV R55, RZ, RZ, -R48 ;  /* 0x000000ffff377224 */ /* 0x000fe200078e0a30 */
[----:B------:R-:W-:Y:S01]  /*3fe0*/  LOP3.LUT R48, RZ, R5, RZ, 0x33, !PT ;  /* 0x00000005ff307212 */ /* 0x000fe200078e33ff */
[----:B------:R-:W-:Y:S01]  /*3ff0*/  @!P0 IMAD.MOV R101, RZ, RZ, -R101 ;  /* 0x000000ffff658224 */ /* 0x000fe200078e0a65 */
[----:B------:R-:W-:Y:S01]  /*4000*/  ISETP.GT.U32.AND P0, PT, R2, R53, PT ;  /* 0x000000350200720c */ /* 0x000fe20003f04070 */
[----:B------:R-:W-:-:S04]  /*4010*/  IMAD.HI.U32 R7, R7, R107, RZ ;  /* 0x0000006b07077227 */ /* 0x000fc800078e00ff */
[----:B------:R-:W-:Y:S01]  /*4020*/  @!P6 IMAD.MOV R95, RZ, RZ, -R95 ;  /* 0x000000ffff5fe224 */ /* 0x000fe200078e0a5f */
[C---:B------:R-:W-:Y:S01]  /*4030*/  ISETP.GT.U32.AND P6, PT, R2.reuse, R51, PT ;  /* 0x000000330200720c */ /* 0x040fe20003fc4070 */
[C---:B------:R-:W-:Y:S02]  /*4040*/  IMAD R93, R2.reuse, R55, R58 ;  /* 0x00000037025d7224 */ /* 0x040fe400078e023a */
[--C-:B------:R-:W-:Y:S01]  /*4050*/  @!P5 IMAD.IADD R105, R105, 0x1, -R2.reuse ;  /* 0x000000016969d824 */ /* 0x100fe200078e0a02 */
[C---:B------:R-:W-:Y:S01]  /*4060*/  ISETP.GT.U32.AND P5, PT, R2.reuse, R59, PT ;  /* 0x0000003b0200720c */ /* 0x040fe20003fa4070 */
[----:B------:R-:W-:Y:S02]  /*4070*/  IMAD.MOV R7, RZ, RZ, -R7 ;  /* 0x000000ffff077224 */ /* 0x000fe400078e0a07 */
[----:B------:R-:W-:Y:S01]  /*4080*/  @!P1 IMAD.IADD R49, R49, 0x1, -R2 ;  /* 0x0000000131319824 */ /* 0x000fe200078e0a02 */
[C---:B------:R-:W-:Y:S01]  /*4090*/  ISETP.GT.U32.AND P1, PT, R2.reuse, R93, PT ;  /* 0x0000005d0200720c */ /* 0x040fe20003f24070 */
[----:B------:R-:W-:-:S02]  /*40a0*/  IMAD R107, R2, R7, R107 ;  /* 0x00000007026b7224 */ /* 0x000fc400078e026b */
[--C-:B------:R-:W-:Y:S01]  /*40b0*/  @!P2 IMAD.IADD R57, R57, 0x1, -R2.reuse ;  /* 0x000000013939a824 */ /* 0x100fe200078e0a02 */
[----:B------:R-:W-:Y:S01]  /*40c0*/  ISETP.GE.AND P2, PT, R60, RZ, PT ;  /* 0x000000ff3c00720c */ /* 0x000fe20003f46270 */
[--C-:B------:R-:W-:Y:S01]  /*40d0*/  @!P3 IMAD.IADD R77, R77, 0x1, -R2.reuse ;  /* 0x000000014d4db824 */ /* 0x100fe200078e0a02 */
[----:B------:R-:W-:Y:S01]  /*40e0*/  ISETP.GT.U32.AND P3, PT, R2, R107, PT ;  /* 0x0000006b0200720c */ /* 0x000fe20003f64070 */
[--C-:B------:R-:W-:Y:S01]  /*40f0*/  @!P0 IMAD.IADD R53, R53, 0x1, -R2.reuse ;  /* 0x0000000135358824 */ /* 0x100fe200078e0a02 */
[----:B------:R-:W-:Y:S01]  /*4100*/  ISETP.GE.AND P0, PT, R74, RZ, PT ;  /* 0x000000ff4a00720c */ /* 0x000fe20003f06270 */
[--C-:B------:R-:W-:Y:S01]  /*4110*/  @!P6 IMAD.IADD R51, R51, 0x1, -R2.reuse ;  /* 0x000000013333e824 */ /* 0x100fe200078e0a02 */
[----:B------:R-:W-:Y:S01]  /*4120*/  ISETP.GE.AND P6, PT, R72, RZ, PT ;  /* 0x000000ff4800720c */ /* 0x000fe20003fc6270 */
[--C-:B------:R-:W-:Y:S01]  /*4130*/  @!P5 IMAD.IADD R59, R59, 0x1, -R2.reuse ;  /* 0x000000013b3bd824 */ /* 0x100fe200078e0a02 */
[----:B------:R-:W-:Y:S01]  /*4140*/  ISETP.GE.AND P5, PT, R62, RZ, PT ;  /* 0x000000ff3e00720c */ /* 0x000fe20003fa6270 */
[----:B------:R-:W-:Y:S01]  /*4150*/  @!P1 IMAD.IADD R93, R93, 0x1, -R2 ;  /* 0x000000015d5d9824 */ /* 0x000fe200078e0a02 */
[----:B------:R-:W-:Y:S01]  /*4160*/  ISETP.GT.U32.AND P1, PT, R2, R53, PT ;  /* 0x000000350200720c */ /* 0x000fe20003f24070 */
[----:B------:R-:W-:-:S02]  /*4170*/  IMAD.MOV.U32 R7, RZ, RZ, R49 ;  /* 0x000000ffff077224 */ /* 0x000fc400078e0031 */
[----:B------:R-:W-:Y:S02]  /*4180*/  IMAD.MOV.U32 R55, RZ, RZ, R51 ;  /* 0x000000ffff377224 */ /* 0x000fe400078e0033 */
[--C-:B------:R-:W-:Y:S02]  /*4190*/  @!P3 IMAD.IADD R107, R107, 0x1, -R2.reuse ;  /* 0x000000016b6bb824 */ /* 0x100fe400078e0a02 */
[----:B------:R-:W-:Y:S01]  /*41a0*/  @!P2 IMAD.MOV R7, RZ, RZ, -R7 ;  /* 0x000000ffff07a224 */ /* 0x000fe200078e0a07 */
[C---:B------:R-:W-:Y:S01]  /*41b0*/  ISETP.GT.U32.AND P2, PT, R2.reuse, R93, PT ;  /* 0x0000005d0200720c */ /* 0x040fe20003f44070 */
[----:B------:R-:W-:Y:S01]  /*41c0*/  @!P0 IMAD.MOV R105, RZ, RZ, -R105 ;  /* 0x000000ffff698224 */ /* 0x000fe200078e0a69 */
[C---:B------:R-:W-:Y:S01]  /*41d0*/  ISETP.GT.U32.AND P0, PT, R2.reuse, R57, PT ;  /* 0x000000390200720c */ /* 0x040fe20003f04070 */
[----:B------:R-:W-:Y:S01]  /*41e0*/  @!P6 IMAD.MOV R103, RZ, RZ, -R103 ;  /* 0x000000ffff67e224 */ /* 0x000fe200078e0a67 */
[C---:B------:R-:W-:Y:S01]  /*41f0*/  ISETP.GT.U32.AND P3, PT, R2.reuse, R107, PT ;  /* 0x0000006b0200720c */ /* 0x040fe20003f64070 */
[----:B------:R-:W-:Y:S01]  /*4200*/  @!P4 IMAD.MOV R47, RZ, RZ, -R47 ;  /* 0x000000ffff2fc224 */ /* 0x000fe200078e0a2f */
[C---:B------:R-:W-:Y:S01]  /*4210*/  ISETP.GT.U32.AND P6, PT, R2.reuse, R77, PT ;  /* 0x0000004d0200720c */ /* 0x040fe20003fc4070 */
[----:B------:R-:W-:Y:S01]  /*4220*/  @!P5 IMAD.MOV R55, RZ, RZ, -R55 ;  /* 0x000000ffff37d224 */ /* 0x000fe200078e0a37 */
[----:B------:R-:W-:Y:S01]  /*4230*/  ISETP.GT.U32.AND P4, PT, R2, R59, PT ;  /* 0x0000003b0200720c */ /* 0x000fe20003f84070 */
[----:B------:R-:W-:Y:S01]  /*4240*/  @!P1 IMAD.IADD R53, R53, 0x1, -R2 ;  /* 0x0000000135359824 */ /* 0x000fe200078e0a02 */
[----:B------:R-:W-:-:S02]  /*4250*/  ISETP.GE.AND P5, PT, R64, RZ, PT ;  /* 0x000000ff4000720c */ /* 0x000fc40003fa6270 */
[----:B------:R-:W-:Y:S01]  /*4260*/  ISETP.GE.AND P1, PT, R66, RZ, PT ;  /* 0x000000ff4200720c */ /* 0x000fe20003f26270 */
[--C-:B------:R-:W-:Y:S01]  /*4270*/  @!P2 IMAD.IADD R93, R93, 0x1, -R2.reuse ;  /* 0x000000015d5da824 */ /* 0x100fe200078e0a02 */
[----:B------:R-:W-:Y:S01]  /*4280*/  ISETP.GE.AND P2, PT, R6, RZ, PT ;  /* 0x000000ff0600720c */ /* 0x000fe20003f46270 */
[--C-:B------:R-:W-:Y:S01]  /*4290*/  @!P0 IMAD.IADD R57, R57, 0x1, -R2.reuse ;  /* 0x0000000139398824 */ /* 0x100fe200078e0a02 */
[----:B------:R-:W-:Y:S01]  /*42a0*/  ISETP.GE.AND P0, PT, R68, RZ, PT ;  /* 0x000000ff4400720c */ /* 0x000fe20003f06270 */
[----:B------:R-:W-:Y:S02]  /*42b0*/  IMAD.MOV.U32 R61, RZ, RZ, R53 ;  /* 0x000000ffff3d7224 */ /* 0x000fe400078e0035 */
[----:B------:R-:W-:Y:S01]  /*42c0*/  IMAD R6, R76, UR8, RZ ;  /* 0x000000084c067c24 */ /* 0x000fe2000f8e02ff */
[----:B------:R-:W-:Y:S01]  /*42d0*/  USHF.L.U32 UR8, UR8, 0x6, URZ ;  /* 0x0000000608087899 */ /* 0x000fe2000800063f */
[--C-:B------:R-:W-:Y:S01]  /*42e0*/  @!P3 IMAD.IADD R107, R107, 0x1, -R2.reuse ;  /* 0x000000016b6bb824 */ /* 0x100fe200078e0a02 */
[----:B------:R-:W-:Y:S01]  /*42f0*/  ISETP.NE.AND P3, PT, R5, RZ, PT ;  /* 0x000000ff0500720c */ /* 0x000fe20003f65270 */
[--C-:B------:R-:W-:Y:S01]  /*4300*/  @!P6 IMAD.IADD R77, R77, 0x1, -R2.reuse ;  /* 0x000000014d4de824 */ /* 0x100fe200078e0a02 */
[----:B------:R-:W-:Y:S01]  /*4310*/  ISETP.GE.AND P6, PT, R54, RZ, PT ;  /* 0x000000ff3600720c */ /* 0x000fe20003fc6270 */
[----:B------:R-:W-:Y:S01]  /*4320*/  @!P4 IMAD.IADD R59, R59, 0x1, -R2 ;  /* 0x000000013b3bc824 */ /* 0x000fe200078e0a02 */
[----:B------:R-:W-:Y:S01]  /*4330*/  ISETP.GE.AND P4, PT, R70, RZ, PT ;  /* 0x000000ff4600720c */ /* 0x000fe20003f86270 */
[----:B------:R-:W-:Y:S01]  /*4340*/  @!P5 IMAD.MOV R61, RZ, RZ, -R61 ;  /* 0x000000ffff3dd224 */ /* 0x000fe200078e0a3d */
[----:B------:R-:W-:Y:S01]  /*4350*/  IADD3 R2, P5, R6, UR4, RZ ;  /* 0x0000000406027c10 */ /* 0x000fe2000ffbe0ff */
[----:B------:R-:W-:Y:S01]  /*4360*/  IMAD.MOV.U32 R5, RZ, RZ, R57 ;  /* 0x000000ffff057224 */ /* 0x000fe200078e0039 */
[C---:B------:R-:W-:Y:S01]  /*4370*/  SEL R47, R48.reuse, R47, !P3 ;  /* 0x0000002f302f7207 */ /* 0x040fe20005800000 */
[----:B------:R-:W-:Y:S01]  /*4380*/  IMAD.MOV.U32 R63, RZ, RZ, R59 ;  /* 0x000000ffff3f7224 */ /* 0x000fe200078e003b */
[C---:B------:R-:W-:Y:S01]  /*4390*/  SEL R9, R48.reuse, R9, !P3 ;  /* 0x0000000930097207 */ /* 0x040fe20005800000 */
[----:B------:R-:W-:Y:S01]  /*43a0*/  @!P1 IMAD.MOV R5, RZ, RZ, -R5 ;  /* 0x000000ffff059224 */ /* 0x000fe200078e0a05 */
[C---:B------:R-:W-:Y:S01]  /*43b0*/  SEL R49, R48.reuse, R4, !P3 ;  /* 0x0000000430317207 */ /* 0x040fe20005800000 */
[----:B------:R-:W-:Y:S01]  /*43c0*/  @!P0 IMAD.MOV R63, RZ, RZ, -R63 ;  /* 0x000000ffff3f8224 */ /* 0x000fe200078e0a3f */
[----:B------:R-:W-:Y:S01]  /*43d0*/  SEL R10, R48, R10, !P3 ;  /* 0x0000000a300a7207 */ /* 0x000fe20005800000 */
[----:B------:R-:W-:Y:S01]  /*43e0*/  @!P6 IMAD.MOV R93, RZ, RZ, -R93 ;  /* 0x000000ffff5de224 */ /* 0x000fe200078e0a5d */
[----:B------:R-:W-:Y:S01]  /*43f0*/  LEA.HI.X.SX32 R4, R6, UR5, 0x1, P5 ;  /* 0x0000000506047c11 */ /* 0x000fe2000a8f0eff */
[----:B------:R-:W-:Y:S01]  /*4400*/  ULDC UR5, c[0x0][0x240] ;  /* 0x0000900000057ab9 */ /* 0x000fe20000000800 */
[C---:B------:R-:W-:Y:S01]  /*4410*/  SEL R8, R48.reuse, R8, !P3 ;  /* 0x0000000830087207 */ /* 0x040fe20005800000 */
[----:B------:R-:W-:Y:S01]  /*4420*/  IMAD R47, R47, UR5, RZ ;  /* 0x000000052f2f7c24 */ /* 0x000fe2000f8e02ff */
[C---:B------:R-:W-:Y:S01]  /*4430*/  SEL R66, R48.reuse, R40, !P3 ;  /* 0x0000002830427207 */ /* 0x040fe20005800000 */
[----:B------:R-:W-:Y:S01]  /*4440*/  IMAD R9, R9, UR5, RZ ;  /* 0x0000000509097c24 */ /* 0x000fe2000f8e02ff */
[----:B------:R-:W-:Y:S01]  /*4450*/  SEL R40, R48, R5, !P3 ;  /* 0x0000000530287207 */ /* 0x000fe20005800000 */
[----:B------:R-:W-:Y:S01]  /*4460*/  IMAD R5, R10, UR5, RZ ;  /* 0x000000050a057c24 */ /* 0x000fe2000f8e02ff */
[C---:B------:R-:W-:Y:S01]  /*4470*/  SEL R52, R48.reuse, R19, !P3 ;  /* 0x0000001330347207 */ /* 0x040fe20005800000 */
[----:B------:R-:W-:Y:S01]  /*4480*/  @!P4 IMAD.MOV R77, RZ, RZ, -R77 ;  /* 0x000000ffff4dc224 */ /* 0x000fe200078e0a4d */
[C---:B------:R-:W-:Y:S01]  /*4490*/  SEL R11, R48.reuse, R11, !P3 ;  /* 0x0000000b300b7207 */ /* 0x040fe20005800000 */
[----:B------:R-:W-:Y:S01]  /*44a0*/  @!P2 IMAD.MOV R107, RZ, RZ, -R107 ;  /* 0x000000ffff6ba224 */ /* 0x000fe200078e0a6b */
[----:B------:R-:W-:Y:S01]  /*44b0*/  SEL R19, R48, R7, !P3 ;  /* 0x0000000730137207 */ /* 0x000fe20005800000 */
[----:B------:R-:W-:Y:S01]  /*44c0*/  IMAD R7, R8, UR5, RZ ;  /* 0x0000000508077c24 */ /* 0x000fe2000f8e02ff */
[-C--:B------:R-:W-:Y:S01]  /*44d0*/  IADD3 R8, P5, R47, R2.reuse, RZ ;  /* 0x000000022f087210 */ /* 0x080fe20007fbe0ff */
[----:B------:R-:W-:Y:S01]  /*44e0*/  IMAD R49, R49, UR5, RZ ;  /* 0x0000000531317c24 */ /* 0x000fe2000f8e02ff */
[----:B------:R-:W-:Y:S01]  /*44f0*/  IADD3 R10, P6, R9, R2, RZ ;  /* 0x00000002090a7210 */ /* 0x000fe20007fde0ff */
[----:B------:R-:W-:Y:S01]  /*4500*/  IMAD R11, R11, UR5, RZ ;  /* 0x000000050b0b7c24 */ /* 0x000fe2000f8e02ff */
[C---:B------:R-:W-:Y:S01]  /*4510*/  SEL R12, R48.reuse, R12, !P3 ;  /* 0x0000000c300c7207 */ /* 0x040fe20005800000 */
[----:B------:R0:W-:Y:S01]  /*4520*/  STL [R1+0x108], R8 ;  /* 0x0001080801007387 */ /* 0x0001e20000100800 */
[----:B------:R-:W-:Y:S01]  /*4530*/  IADD3 R6, P0, R5, R2, RZ ;  /* 0x0000000205067210 */ /* 0x000fe20007f1e0ff */
[----:B------:R-:W-:Y:S01]  /*4540*/  IMAD R19, R19, UR5, RZ ;  /* 0x0000000513137c24 */ /* 0x000fe2000f8e02ff */
[C---:B------:R-:W-:Y:S01]  /*4550*/  SEL R14, R48.reuse, R14, !P3 ;  /* 0x0000000e300e7207 */ /* 0x040fe20005800000 */
[----:B------:R1:W-:Y:S01]  /*4560*/  STL [R1+0x110], R10 ;  /* 0x0001100a01007387 */ /* 0x0003e20000100800 */
[C---:B------:R-:W-:Y:S01]  /*4570*/  SEL R76, R48.reuse, R46, !P3 ;  /* 0x0000002e304c7207 */ /* 0x040fe20005800000 */
[----:B------:R-:W-:Y:S01]  /*4580*/  ULDC UR4, c[0x0][0x234] ;  /* 0x00008d0000047ab9 */ /* 0x000fe20000000800 */
[----:B------:R-:W-:Y:S01]  /*4590*/  SEL R50, R48, R13, !P3 ;  /* 0x0000000d30327207 */ /* 0x000fe20005800000 */
[----:B------:R-:W-:Y:S01]  /*45a0*/  IMAD R13, R12, UR5, RZ ;  /* 0x000000050c0d7c24 */ /* 0x000fe2000f8e02ff */
[C---:B------:R-:W-:Y:S01]  /*45b0*/  SEL R51, R48.reuse, R15, !P3 ;  /* 0x0000000f30337207 */ /* 0x040fe20005800000 */
[----:B------:R2:W-:Y:S01]  /*45c0*/  STL [R1+0x118], R6 ;  /* 0x0001180601007387 */ /* 0x0005e20000100800 */
[----:B------:R-:W-:Y:S01]  /*45d0*/  SEL R20, R48, R20, !P3 ;  /* 0x0000001430147207 */ /* 0x000fe20005800000 */
[----:B------:R-:W-:Y:S01]  /*45e0*/  IMAD R15, R14, UR5, RZ ;  /* 0x000000050e0f7c24 */ /* 0x000fe2000f8e02ff */
[----:B------:R-:W-:Y:S01]  /*45f0*/  SEL R53, R48, R21, !P3 ;  /* 0x0000001530357207 */ /* 0x000fe20005800000 */
[----:B------:R-:W-:Y:S01]  /*4600*/  IMAD R21, R50, UR5, RZ ;  /* 0x0000000532157c24 */ /* 0x000fe2000f8e02ff */
[C---:B------:R-:W-:Y:S01]  /*4610*/  SEL R54, R48.reuse, R23, !P3 ;  /* 0x0000001730367207 */ /* 0x040fe20005800000 */
[----:B------:R-:W-:Y:S01]  /*4620*/  IMAD R51, R51, UR5, RZ ;  /* 0x0000000533337c24 */ /* 0x000fe2000f8e02ff */
        /* <DEDUP_REMOVED lines=24> */
[C---:B------:R-:W-:Y:S01]  /*47b0*/  SEL R36, R48.reuse, R36, !P3 ;  /* 0x0000002430247207 */ /* 0x040fe20005800000 */
[----:B------:R-:W-:Y:S01]  /*47c0*/  UIADD3 UR4, UR7, 0x4000, URZ ;  /* 0x0000400007047890 */ /* 0x000fe2000fffe03f */
[----:B------:R-:W-:Y:S01]  /*47d0*/  SEL R64, R48, R37, !P3 ;  /* 0x0000002530407207 */ /* 0x000fe20005800000 */
[----:B------:R-:W-:Y:S01]  /*47e0*/  IMAD R37, R58, UR5, RZ ;  /* 0x000000053a257c24 */ /* 0x000fe2000f8e02ff */
[C---:B------:R-:W-:Y:S01]  /*47f0*/  SEL R38, R48.reuse, R38, !P3 ;  /* 0x0000002630267207 */ /* 0x040fe20005800000 */
[----:B------:R-:W-:Y:S01]  /*4800*/  USHF.R.U32.HI UR4, URZ, 0x4, UR4 ;  /* 0x000000043f047899 */ /* 0x000fe20008011604 */
[----:B------:R-:W-:Y:S01]  /*4810*/  SEL R68, R48, R39, !P3 ;  /* 0x0000002730447207 */ /* 0x000fe20005800000 */
[----:B------:R-:W-:Y:S01]  /*4820*/  IMAD R39, R30, UR5, RZ ;  /* 0x000000051e277c24 */ /* 0x000fe2000f8e02ff */
[----:B------:R-:W-:Y:S01]  /*4830*/  SEL R70, R48, R41, !P3 ;  /* 0x0000002930467207 */ /* 0x000fe20005800000 */
[----:B------:R-:W-:Y:S01]  /*4840*/  IMAD R41, R32, UR5, RZ ;  /* 0x0000000520297c24 */ /* 0x000fe2000f8e02ff */
[C---:B------:R-:W-:Y:S01]  /*4850*/  SEL R42, R48.reuse, R42, !P3 ;  /* 0x0000002a302a7207 */ /* 0x040fe20005800000 */
[----:B------:R-:W-:Y:S01]  /*4860*/  USGXT.U32 UR4, UR4, 0xe ;  /* 0x0000000e0404789a */ /* 0x000fe20008000000 */
[----:B------:R-:W-:Y:S01]  /*4870*/  SEL R72, R48, R43, !P3 ;  /* 0x0000002b30487207 */ /* 0x000fe20005800000 */
[----:B------:R-:W-:Y:S01]  /*4880*/  IMAD R43, R60, UR5, RZ ;  /* 0x000000053c2b7c24 */ /* 0x000fe2000f8e02ff */
[----:B------:R-:W-:-:S02]  /*4890*/  SEL R44, R48, R44, !P3 ;  /* 0x0000002c302c7207 */ /* 0x000fc40005800000 */
[----:B------:R-:W-:Y:S01]  /*48a0*/  SEL R74, R48, R45, !P3 ;  /* 0x0000002d304a7207 */ /* 0x000fe20005800000 */
[----:B------:R-:W-:Y:S01]  /*48b0*/  IMAD R45, R34, UR5, RZ ;  /* 0x00000005222d7c24 */ /* 0x000fe2000f8e02ff */
        /* <DEDUP_REMOVED lines=44> */
[C---:B------:R-:W-:Y:S01]  /*4b80*/  SEL R90, R48.reuse, R77, !P3 ;  /* 0x0000004d305a7207 */ /* 0x040fe20005800000 */
[----:B------:R-:W-:Y:S01]  /*4b90*/  IMAD R61, R61, UR5, RZ ;  /* 0x000000053d3d7c24 */ /* 0x000fe2000f8e02ff */
[----:B------:R-:W-:Y:S01]  /*4ba0*/  SEL R106, R48, R93, !P3 ;  /* 0x0000005d306a7207 */ /* 0x000fe20005800000 */
[----:B------:R-:W-:Y:S01]  /*4bb0*/  IMAD R63, R62, UR5, RZ ;  /* 0x000000053e3f7c24 */ /* 0x000fe2000f8e02ff */
[-C--:B0-----:R-:W-:Y:S01]  /*4bc0*/  IADD3 R8, P1, R7, R2.reuse, RZ ;  /* 0x0000000207087210 */ /* 0x081fe20007f3e0ff */
[----:B------:R-:W-:Y:S01]  /*4bd0*/  IMAD R77, R70, UR5, RZ ;  /* 0x00000005464d7c24 */ /* 0x000fe2000f8e02ff */
[----:B------:R-:W-:Y:S01]  /*4be0*/  SEL R48, R48, R107, !P3 ;  /* 0x0000006b30307207 */ /* 0x000fe20005800000 */
[----:B------:R-:W-:Y:S01]  /*4bf0*/  IMAD R87, R46, UR5, RZ ;  /* 0x000000052e577c24 */ /* 0x000fe2000f8e02ff */
[-C--:B-1----:R-:W-:Y:S01]  /*4c00*/  IADD3 R10, P2, R49, R2.reuse, RZ ;  /* 0x00000002310a7210 */ /* 0x082fe20007f5e0ff */
[----:B------:R0:W-:Y:S01]  /*4c10*/  STL [R1+0x120], R8 ;  /* 0x0001200801007387 */ /* 0x0001e20000100800 */
[----:B--2---:R-:W-:Y:S01]  /*4c20*/  IADD3 R6, P3, R11, R2, RZ ;  /* 0x000000020b067210 */ /* 0x004fe20007f7e0ff */
[----:B------:R-:W-:-:S02]  /*4c30*/  IMAD R93, R80, UR5, RZ ;  /* 0x00000005505d7c24 */ /* 0x000fc4000f8e02ff */
[----:B------:R1:W-:Y:S01]  /*4c40*/  STL [R1+0x128], R10 ;  /* 0x0001280a01007387 */ /* 0x0003e20000100800 */
[----:B------:R-:W-:Y:S02]  /*4c50*/  IMAD R103, R90, UR5, RZ ;  /* 0x000000055a677c24 */ /* 0x000fe4000f8e02ff */
[----:B------:R-:W-:Y:S01]  /*4c60*/  IMAD R107, R94, UR5, RZ ;  /* 0x000000055e6b7c24 */ /* 0x000fe2000f8e02ff */
[----:B------:R2:W-:Y:S01]  /*4c70*/  STL [R1+0x130], R6 ;  /* 0x0001300601007387 */ /* 0x0005e20000100800 */
[----:B------:R-:W-:Y:S01]  /*4c80*/  IMAD R117, R104, UR5, RZ ;  /* 0x0000000568757c24 */ /* 0x000fe2000f8e02ff */
[----:B0-----:R-:W-:Y:S01]  /*4c90*/  IADD3 R8, P4, R13, R2, RZ ;  /* 0x000000020d087210 */ /* 0x001fe20007f9e0ff */
[----:B------:R-:W-:Y:S02]  /*4ca0*/  IMAD R119, R106, UR5, RZ ;  /* 0x000000056a777c24 */ /* 0x000fe4000f8e02ff */
[----:B------:R-:W-:Y:S01]  /*4cb0*/  IMAD R121, R108, UR5, RZ ;  /* 0x000000056c797c24 */ /* 0x000fe2000f8e02ff */
[----:B-1----:R-:W-:Y:S01]  /*4cc0*/  LEA.HI.X.SX32 R10, R47, R4, 0x1, P5 ;  /* 0x000000042f0a7211 */ /* 0x002fe200028f0eff */
[----:B------:R0:W-:Y:S01]  /*4cd0*/  STL [R1+0x138], R8 ;  /* 0x0001380801007387 */ /* 0x0001e20000100800 */
[----:B------:R-:W-:Y:S01]  /*4ce0*/  IMAD R123, R110, UR5, RZ ;  /* 0x000000056e7b7c24 */ /* 0x000fe2000f8e02ff */
[----:B------:R-:W-:-:S02]  /*4cf0*/  CS2R R46, SRZ ;  /* 0x00000000002e7805 */ /* 0x000fc4000001ff00 */
[----:B--2---:R-:W-:Y:S01]  /*4d00*/  IADD3 R6, P5, R15, R2, RZ ;  /* 0x000000020f067210 */ /* 0x004fe20007fbe0ff */
[----:B------:R-:W-:Y:S01]  /*4d10*/  STL [R1+0x104], R10 ;  /* 0x0001040a01007387 */ /* 0x000fe20000100800 */
[----:B------:R-:W-:Y:S02]  /*4d20*/  IMAD R125, R112, UR5, RZ ;  /* 0x00000005707d7c24 */ /* 0x000fe4000f8e02ff */
[----:B------:R-:W-:Y:S01]  /*4d30*/  IMAD R127, R114, UR5, RZ ;  /* 0x00000005727f7c24 */ /* 0x000fe2000f8e02ff */
[----:B------:R1:W-:Y:S01]  /*4d40*/  STL [R1+0x140], R6 ;  /* 0x0001400601007387 */ /* 0x0003e20000100800 */
[----:B------:R-:W-:Y:S01]  /*4d50*/  IMAD R129, R116, UR5, RZ ;  /* 0x0000000574817c24 */ /* 0x000fe2000f8e02ff */
[----:B0-----:R-:W-:Y:S01]  /*4d60*/  LEA.HI.X.SX32 R8, R9, R4, 0x1, P6 ;  /* 0x0000000409087211 */ /* 0x001fe200030f0eff */
[----:B------:R-:W-:Y:S01]  /*4d70*/  IMAD R131, R118, UR5, RZ ;  /* 0x0000000576837c24 */ /* 0x000fe2000f8e02ff */
[----:B------:R-:W-:Y:S01]  /*4d80*/  IADD3 R9, P6, R19, R2, RZ ;  /* 0x0000000213097210 */ /* 0x000fe20007fde0ff */
[----:B------:R-:W-:Y:S01]  /*4d90*/  IMAD R133, R48, UR5, RZ ;  /* 0x0000000530857c24 */ /* 0x000fe2000f8e02ff */
[----:B------:R-:W-:Y:S01]  /*4da0*/  UMOV UR5, URZ ;  /* 0x0000003f00057c82 */ /* 0x000fe20008000000 */
[----:B------:R0:W-:Y:S01]  /*4db0*/  STL [R1+0x10c], R8 ;  /* 0x00010c0801007387 */ /* 0x0001e20000100800 */
[----:B------:R-:W-:Y:S01]  /*4dc0*/  UIADD3.64 UR38, UR4, -UR38, URZ ;  /* 0x8000002604267297 */ /* 0x000fe2000fffe03f */
[----:B-1----:R-:W-:-:S02]  /*4dd0*/  LEA.HI.X.SX32 R6, R5, R4, 0x1, P0 ;  /* 0x0000000405067211 */ /* 0x002fc400000f0eff */
[----:B------:R-:W-:Y:S01]  /*4de0*/  STL [R1+0x148], R9 ;  /* 0x0001480901007387 */ /* 0x000fe20000100800 */
[-C--:B------:R-:W-:Y:S02]  /*4df0*/  LEA.HI.X.SX32 R5, R7, R4.reuse, 0x1, P1 ;  /* 0x0000000407057211 */ /* 0x080fe400008f0eff */
[----:B------:R-:W-:Y:S01]  /*4e00*/  LEA.HI.X.SX32 R7, R49, R4, 0x1, P2 ;  /* 0x0000000431077211 */ /* 0x000fe200010f0eff */
[----:B------:R1:W-:Y:S01]  /*4e10*/  STL [R1+0x114], R6 ;  /* 0x0001140601007387 */ /* 0x0003e20000100800 */
[----:B------:R-:W-:Y:S02]  /*4e20*/  CS2R R48, SRZ ;  /* 0x0000000000307805 */ /* 0x000fe4000001ff00 */
[----:B0-----:R-:W-:-:S05]  /*4e30*/  IADD3 R8, P0, R21, R2, RZ ;  /* 0x0000000215087210 */ /* 0x001fca0007f1e0ff */
[----:B------:R-:W-:Y:S01]  /*4e40*/  STL [R1+0x150], R8 ;  /* 0x0001500801007387 */ /* 0x000fe20000100800 */
[----:B-1----:R-:W-:-:S03]  /*4e50*/  IADD3 R6, P1, R51, R2, RZ ;  /* 0x0000000233067210 */ /* 0x002fc60007f3e0ff */
[----:B------:R0:W-:Y:S04]  /*4e60*/  STL [R1+0x11c], R5 ;  /* 0x00011c0501007387 */ /* 0x0001e80000100800 */
[----:B------:R1:W-:Y:S04]  /*4e70*/  STL [R1+0x158], R6 ;  /* 0x0001580601007387 */ /* 0x0003e80000100800 */
[----:B------:R2:W-:Y:S01]  /*4e80*/  STL [R1+0x124], R7 ;  /* 0x0001240701007387 */ /* 0x0005e20000100800 */
[----:B0-----:R-:W-:Y:S02]  /*4e90*/  IADD3 R5, P2, R23, R2, RZ ;  /* 0x0000000217057210 */ /* 0x001fe40007f5e0ff */
[----:B-1----:R-:W-:-:S03]  /*4ea0*/  LEA.HI.X.SX32 R6, R11, R4, 0x1, P3 ;  /* 0x000000040b067211 */ /* 0x002fc600018f0eff */
[----:B------:R0:W-:Y:S01]  /*4eb0*/  STL [R1+0x160], R5 ;  /* 0x0001600501007387 */ /* 0x0001e20000100800 */
[----:B--2---:R-:W-:-:S03]  /*4ec0*/  IADD3 R7, P3, R25, R2, RZ ;  /* 0x0000000219077210 */ /* 0x004fc60007f7e0ff */
[----:B------:R1:W-:Y:S04]  /*4ed0*/  STL [R1+0x12c], R6 ;  /* 0x00012c0601007387 */ /* 0x0003e80000100800 */
[----:B------:R2:W-:Y:S01]  /*4ee0*/  STL [R1+0x168], R7 ;  /* 0x0001680701007387 */ /* 0x0005e20000100800 */
[----:B0-----:R-:W-:Y:S02]  /*4ef0*/  LEA.HI.X.SX32 R5, R13, R4, 0x1, P4 ;  /* 0x000000040d057211 */ /* 0x001fe400020f0eff */
[----:B-1----:R-:W-:-:S03]  /*4f00*/  IADD3 R6, P4, R53, R2, RZ ;  /* 0x0000000235067210 */ /* 0x002fc60007f9e0ff */
[----:B------:R0:W-:Y:S01]  /*4f10*/  STL [R1+0x134], R5 ;  /* 0x0001340501007387 */ /* 0x0001e20000100800 */
[----:B--2---:R-:W-:-:S03]  /*4f20*/  LEA.HI.X.SX32 R7, R15, R4, 0x1, P5 ;  /* 0x000000040f077211 */ /* 0x004fc600028f0eff */
        /* <DEDUP_REMOVED lines=12> */
[----:B------:R1:W-:Y:S01]  /*4ff0*/  STL [R1+0x188], R6 ;  /* 0x0001880601007387 */ /* 0x0003e20000100800 */
[----:B------:R-:W-:-:S03]  /*5000*/  CS2R R50, SRZ ;  /* 0x0000000000327805 */ /* 0x000fc6000001ff00 */
        /* <DEDUP_REMOVED lines=8> */
[----:B------:R-:W-:Y:S02]  /*5090*/  CS2R R24, SRZ ;  /* 0x0000000000187805 */ /* 0x000fe4000001ff00 */
[----:B-1----:R-:W-:Y:S01]  /*50a0*/  IADD3 R6, P3, R57, R2, RZ ;  /* 0x0000000239067210 */ /* 0x002fe20007f7e0ff */
        /* <DEDUP_REMOVED lines=8> */
[----:B------:R-:W-:Y:S02]  /*5130*/  CS2R R26, SRZ ;  /* 0x00000000001a7805 */ /* 0x000fe4000001ff00 */
[----:B--2---:R-:W-:Y:S01]  /*5140*/  IADD3 R7, P5, R37, R2, RZ ;  /* 0x0000000225077210 */ /* 0x004fe20007fbe0ff */
[----:B------:R1:W-:Y:S04]  /*5150*/  STL [R1+0x174], R6 ;  /* 0x0001740601007387 */ /* 0x0003e80000100800 */
[----:B------:R2:W-:Y:S01]  /*5160*/  STL [R1+0x1b0], R7 ;  /* 0x0001b00701007387 */ /* 0x0005e20000100800 */
[----:B0-----:R-:W-:Y:S02]  /*5170*/  LEA.HI.X.SX32 R5, R29, R4, 0x1, P6 ;  /* 0x000000041d057211 */ /* 0x001fe400030f0eff */
[----:B------:R-:W-:-:S02]  /*5180*/  CS2R R28, SRZ ;  /* 0x00000000001c7805 */ /* 0x000fc4000001ff00 */
        /* <DEDUP_REMOVED lines=200> */
[----:B------:R-:W-:Y:S01]  /*5e10*/  STL [R1+0x2c0], R7 ;  /* 0x0002c00701007387 */ /* 0x000fe20000100800 */
[----:B0-----:R-:W-:Y:S02]  /*5e20*/  IADD3 R5, P4, R131, R2, RZ ;  /* 0x0000000283057210 */ /* 0x001fe40007f9e0ff */
[----:B-1----:R-:W-:-:S03]  /*5e30*/  LEA.HI.X.SX32 R6, R119, R4, 0x1, P5 ;  /* 0x0000000477067211 */ /* 0x002fc600028f0eff */
[----:B------:R0:W-:Y:S01]  /*5e40*/  STL [R1+0x2fc], R5 ;  /* 0x0002fc0501007387 */ /* 0x0001e20000100800 */
[----:B------:R-:W-:Y:S02]  /*5e50*/  IADD3 R2, P5, R133, R2, RZ ;  /* 0x0000000285027210 */ /* 0x000fe40007fbe0ff */
[----:B------:R-:W-:Y:S01]  /*5e60*/  CS2R R118, SRZ ;  /* 0x0000000000767805 */ /* 0x000fe2000001ff00 */
[----:B------:R1:W-:Y:S04]  /*5e70*/  STL [R1+0x2c8], R6 ;  /* 0x0002c80601007387 */ /* 0x0003e80000100800 */
[----:B------:R2:W-:Y:S01]  /*5e80*/  STL [R1+0x304], R2 ;  /* 0x0003040201007387 */ /* 0x0005e20000100800 */
[----:B0-----:R-:W-:Y:S02]  /*5e90*/  LEA.HI.X.SX32 R5, R121, R4, 0x1, P6 ;  /* 0x0000000479057211 */ /* 0x001fe400030f0eff */
[----:B------:R-:W-:-:S02]  /*5ea0*/  CS2R R120, SRZ ;  /* 0x0000000000787805 */ /* 0x000fc4000001ff00 */
[C---:B------:R-:W-:Y:S02]  /*5eb0*/  IADD3 R23, P6, R22.reuse, UR10, RZ ;  /* 0x0000000a16177c10 */ /* 0x040fe4000ffde0ff */
[-C--:B-1----:R-:W-:Y:S01]  /*5ec0*/  LEA.HI.X.SX32 R6, R129, R4.reuse, 0x1, P3 ;  /* 0x0000000481067211 */ /* 0x082fe200018f0eff */
[----:B------:R0:W-:Y:S01]  /*5ed0*/  STL [R1+0x2d0], R5 ;  /* 0x0002d00501007387 */ /* 0x0001e20000100800 */
[----:B------:R-:W-:Y:S02]  /*5ee0*/  LEA.HI.X.SX32 R22, R22, UR11, 0x1, P6 ;  /* 0x0000000b16167c11 */ /* 0x000fe4000b0f0eff */
[----:B------:R-:W-:Y:S02]  /*5ef0*/  CS2R R128, SRZ ;  /* 0x0000000000807805 */ /* 0x000fe4000001ff00 */
[----:B--2---:R-:W-:Y:S02]  /*5f00*/  LEA.HI.X.SX32 R2, R123, R4, 0x1, P0 ;  /* 0x000000047b027211 */ /* 0x004fe400000f0eff */
[----:B------:R-:W-:-:S02]  /*5f10*/  CS2R R122, SRZ ;  /* 0x00000000007a7805 */ /* 0x000fc4000001ff00 */
[C---:B------:R-:W-:Y:S01]  /*5f20*/  IADD3 R217, P0, R216.reuse, UR10, RZ ;  /* 0x0000000ad8d97c10 */ /* 0x040fe2000ff1e0ff */
[----:B------:R-:W-:Y:S01]  /*5f30*/  USHF.R.U32.HI UR10, URZ, 0x4, UR7 ;  /* 0x000000043f0a7899 */ /* 0x000fe20008011607 */
[----:B------:R1:W-:Y:S02]  /*5f40*/  STL [R1+0x2d8], R2 ;  /* 0x0002d80201007387 */ /* 0x0003e40000100800 */
[----:B------:R-:W-:Y:S01]  /*5f50*/  LEA.HI.X.SX32 R216, R216, UR11, 0x1, P0 ;  /* 0x0000000bd8d87c11 */ /* 0x000fe200080f0eff */
[----:B------:R-:W-:Y:S01]  /*5f60*/  ULDC UR11, c[0x0][0x238] ;  /* 0x00008e00000b7ab9 */ /* 0x000fe20000000800 */
[-C--:B0-----:R-:W-:Y:S01]  /*5f70*/  LEA.HI.X.SX32 R5, R125, R4.reuse, 0x1, P1 ;  /* 0x000000047d057211 */ /* 0x081fe200008f0eff */
[----:B------:R-:W-:Y:S01]  /*5f80*/  UIMAD UR12, UR11, 0x3f, URZ ;  /* 0x0000003f0b0c78a4 */ /* 0x000fe2000f8e023f */
[----:B------:R-:W-:Y:S01]  /*5f90*/  CS2R R124, SRZ ;  /* 0x00000000007c7805 */ /* 0x000fe2000001ff00 */
[----:B------:R-:W-:Y:S02]  /*5fa0*/  UIMAD UR60, UR11, 0x3e, URZ ;  /* 0x0000003e0b3c78a4 */ /* 0x000fe4000f8e023f */
[----:B------:R0:W-:Y:S01]  /*5fb0*/  STL [R1+0x2e0], R5 ;  /* 0x0002e00501007387 */ /* 0x0001e20000100800 */
[----:B------:R-:W-:Y:S01]  /*5fc0*/  USHF.R.S32.HI UR5, URZ, 0x1f, UR12 ;  /* 0x0000001f3f057899 */ /* 0x000fe2000801140c */
[----:B-1----:R-:W-:Y:S01]  /*5fd0*/  LEA.HI.X.SX32 R2, R127, R4, 0x1, P2 ;  /* 0x000000047f027211 */ /* 0x002fe200010f0eff */
[----:B------:R-:W-:Y:S01]  /*5fe0*/  USHF.R.S32.HI UR15, URZ, 0x1f, UR60 ;  /* 0x0000001f3f0f7899 */ /* 0x000fe2000801143c */
[----:B------:R-:W-:Y:S01]  /*5ff0*/  CS2R R126, SRZ ;  /* 0x00000000007e7805 */ /* 0x000fe2000001ff00 */
[----:B------:R-:W-:-:S02]  /*6000*/  UIMAD UR14, UR11, 0x3d, URZ ;  /* 0x0000003d0b0e78a4 */ /* 0x000fc4000f8e023f */
[----:B------:R1:W-:Y:S01]  /*6010*/  STL [R1+0x2e8], R2 ;  /* 0x0002e80201007387 */ /* 0x0003e20000100800 */
[----:B------:R-:W-:Y:S01]  /*6020*/  UIMAD UR19, UR11, 0x3c, URZ ;  /* 0x0000003c0b1378a4 */ /* 0x000fe2000f8e023f */
[-C--:B0-----:R-:W-:Y:S02]  /*6030*/  LEA.HI.X.SX32 R5, R131, R4.reuse, 0x1, P4 ;  /* 0x0000000483057211 */ /* 0x081fe400020f0eff */
[----:B------:R-:W-:Y:S01]  /*6040*/  STL [R1+0x2f0], R6 ;  /* 0x0002f00601007387 */ /* 0x000fe20000100800 */
[----:B------:R-:W-:Y:S01]  /*6050*/  UIMAD UR18, UR11, 0x3b, URZ ;  /* 0x0000003b0b1278a4 */ /* 0x000fe2000f8e023f */
[----:B------:R-:W-:Y:S01]  /*6060*/  CS2R R130, SRZ ;  /* 0x0000000000827805 */ /* 0x000fe2000001ff00 */
[----:B------:R-:W-:Y:S01]  /*6070*/  UIMAD UR23, UR11, 0x3a, URZ ;  /* 0x0000003a0b1778a4 */ /* 0x000fe2000f8e023f */
[----:B------:R-:W-:Y:S01]  /*6080*/  STL [R1+0x2f8], R5 ;  /* 0x0002f80501007387 */ /* 0x000fe20000100800 */
[----:B------:R-:W-:Y:S01]  /*6090*/  UIMAD UR22, UR11, 0x39, URZ ;  /* 0x000000390b1678a4 */ /* 0x000fe2000f8e023f */
[----:B-1----:R-:W-:Y:S01]  /*60a0*/  LEA.HI.X.SX32 R2, R133, R4, 0x1, P5 ;  /* 0x0000000485027211 */ /* 0x002fe200028f0eff */
[----:B------:R-:W-:Y:S01]  /*60b0*/  UIMAD UR27, UR11, 0x38, URZ ;  /* 0x000000380b1b78a4 */ /* 0x000fe2000f8e023f */
[----:B------:R-:W-:Y:S01]  /*60c0*/  IADD3 R4, P0, R217, UR12, RZ ;  /* 0x0000000cd9047c10 */ /* 0x000fe2000ff1e0ff */
[----:B------:R-:W-:Y:S01]  /*60d0*/  UIMAD UR26, UR11, 0x37, URZ ;  /* 0x000000370b1a78a4 */ /* 0x000fe2000f8e023f */
[----:B------:R-:W-:Y:S01]  /*60e0*/  CS2R R132, SRZ ;  /* 0x0000000000847805 */ /* 0x000fe2000001ff00 */
[----:B------:R0:W-:Y:S01]  /*60f0*/  STL [R1+0x300], R2 ;  /* 0x0003000201007387 */ /* 0x0001e20000100800 */
[----:B------:R-:W-:-:S02]  /*6100*/  UIMAD UR31, UR11, 0x36, URZ ;  /* 0x000000360b1f78a4 */ /* 0x000fc4000f8e023f */
[----:B------:R-:W-:Y:S02]  /*6110*/  UIMAD UR30, UR11, 0x35, URZ ;  /* 0x000000350b1e78a4 */ /* 0x000fe4000f8e023f */
[----:B------:R-:W-:Y:S02]  /*6120*/  UIMAD UR35, UR11, 0x34, URZ ;  /* 0x000000340b2378a4 */ /* 0x000fe4000f8e023f */
[----:B------:R-:W-:Y:S02]  /*6130*/  UIMAD UR34, UR11, 0x33, URZ ;  /* 0x000000330b2278a4 */ /* 0x000fe4000f8e023f */
[----:B------:R-:W-:Y:S01]  /*6140*/  UIMAD UR41, UR11, 0x32, URZ ;  /* 0x000000320b2978a4 */ /* 0x000fe2000f8e023f */
[----:B0-----:R-:W-:Y:S01]  /*6150*/  IMAD.SHL.U32 R2, R3, 0x8, RZ ;  /* 0x0000000803027824 */ /* 0x001fe200078e00ff */
[----:B------:R-:W-:Y:S01]  /*6160*/  IADD3 R3, P1, R23, UR12, RZ ;  /* 0x0000000c17037c10 */ /* 0x000fe2000ff3e0ff */
[----:B------:R-:W-:Y:S02]  /*6170*/  UIMAD UR40, UR11, 0x31, URZ ;  /* 0x000000310b2878a4 */ /* 0x000fe4000f8e023f */
[----:B------:R-:W-:Y:S01]  /*6180*/  UIMAD UR46, UR11, 0x30, URZ ;  /* 0x000000300b2e78a4 */ /* 0x000fe2000f8e023f */
[----:B------:R0:W-:Y:S01]  /*6190*/  STL [R1+0x71c], R2 ;  /* 0x00071c0201007387 */ /* 0x0001e20000100800 */
[----:B------:R-:W-:-:S02]  /*61a0*/  UIMAD UR9, UR11, 0x2f, URZ ;  /* 0x0000002f0b0978a4 */ /* 0x000fc4000f8e023f */
[----:B------:R-:W-:Y:S01]  /*61b0*/  UIMAD UR33, UR11, 0x2e, URZ ;  /* 0x0000002e0b2178a4 */ /* 0x000fe2000f8e023f */
[----:B------:R-:W-:Y:S01]  /*61c0*/  STL [R1+0x100], RZ ;  /* 0x000100ff01007387 */ /* 0x000fe20000100800 */
[----:B------:R-:W-:Y:S02]  /*61d0*/  UIMAD UR54, UR11, 0x2d, URZ ;  /* 0x0000002d0b3678a4 */ /* 0x000fe4000f8e023f */
[----:B------:R-:W-:Y:S01]  /*61e0*/  UIMAD UR17, UR11, 0x2c, URZ ;  /* 0x0000002c0b1178a4 */ /* 0x000fe2000f8e023f */
[----:B------:R-:W-:Y:S01]  /*61f0*/  STL [R1], RZ ;  /* 0x000000ff01007387 */ /* 0x000fe20000100800 */
[----:B------:R-:W-:Y:S01]  /*6200*/  UIMAD UR50, UR11, 0x2b, URZ ;  /* 0x0000002b0b3278a4 */ /* 0x000fe2000f8e023f */
[----:B0-----:R-:W-:Y:S01]  /*6210*/  LOP3.LUT R2, R2, 0x30, RZ, 0xc0, !PT ;  /* 0x0000003002027812 */ /* 0x001fe200078ec0ff */
[----:B------:R-:W-:Y:S01]  /*6220*/  UIMAD UR58, UR11, 0x2a, URZ ;  /* 0x0000002a0b3a78a4 */ /* 0x000fe2000f8e023f */
[----:B------:R-:W-:Y:S01]  /*6230*/  STL [R1+0x4], RZ ;  /* 0x000004ff01007387 */ /* 0x000fe20000100800 */
[----:B------:R-:W-:-:S02]  /*6240*/  UIMAD UR25, UR11, 0x29, URZ ;  /* 0x000000290b1978a4 */ /* 0x000fc4000f8e023f */
[----:B------:R-:W-:Y:S01]  /*6250*/  UIMAD UR42, UR11, 0x28, URZ ;  /* 0x000000280b2a78a4 */ /* 0x000fe2000f8e023f */
[----:B------:R-:W-:Y:S01]  /*6260*/  STL [R1+0x8], RZ ;  /* 0x000008ff01007387 */ /* 0x000fe20000100800 */
[----:B------:R-:W-:Y:S02]  /*6270*/  UIMAD UR48, UR11, 0x27, URZ ;  /* 0x000000270b3078a4 */ /* 0x000fe4000f8e023f */
[----:B------:R-:W-:Y:S01]  /*6280*/  UIMAD UR52, UR11, 0x26, URZ ;  /* 0x000000260b3478a4 */ /* 0x000fe2000f8e023f */
[----:B------:R-:W-:Y:S01]  /*6290*/  STL [R1+0xc], RZ ;  /* 0x00000cff01007387 */ /* 0x000fe20000100800 */
[----:B------:R-:W-:Y:S02]  /*62a0*/  UIMAD UR56, UR11, 0x25, URZ ;  /* 0x000000250b3878a4 */ /* 0x000fe4000f8e023f */
[----:B------:R-:W-:Y:S01]  /*62b0*/  UIMAD UR59, UR11, 0x24, URZ ;  /* 0x000000240b3b78a4 */ /* 0x000fe2000f8e023f */
[----:B------:R-:W-:Y:S01]  /*62c0*/  STL [R1+0x10], RZ ;  /* 0x000010ff01007387 */ /* 0x000fe20000100800 */
[----:B------:R-:W-:-:S02]  /*62d0*/  UIMAD UR29, UR11, 0x23, URZ ;  /* 0x000000230b1d78a4 */ /* 0x000fc4000f8e023f */
[----:B------:R-:W-:Y:S01]  /*62e0*/  UIMAD UR21, UR11, 0x22, URZ ;  /* 0x000000220b1578a4 */ /* 0x000fe2000f8e023f */
[----:B------:R-:W-:Y:S01]  /*62f0*/  STL [R1+0x14], RZ ;  /* 0x000014ff01007387 */ /* 0x000fe20000100800 */
[----:B------:R-:W-:Y:S02]  /*6300*/  UIMAD UR13, UR11, 0x21, URZ ;  /* 0x000000210b0d78a4 */ /* 0x000fe4000f8e023f */
[----:B------:R-:W-:Y:S01]  /*6310*/  USHF.L.U32 UR43, UR11, 0x5, URZ ;  /* 0x000000050b2b7899 */ /* 0x000fe2000800063f */
        /* <DEDUP_REMOVED lines=23> */
[----:B------:R-:W-:Y:S01]  /*6490*/  USHF.L.U32 UR12, UR11, 0x4, URZ ;  /* 0x000000040b0c7899 */ /* 0x000fe2000800063f */
[----:B------:R-:W-:Y:S01]  /*64a0*/  STL [R1+0x38], RZ ;  /* 0x000038ff01007387 */ /* 0x000fe20000100800 */
[----:B------:R-:W-:-:S03]  /*64b0*/  USGXT.U32 UR10, UR10, 0xe ;  /* 0x0000000e0a0a789a */ /* 0x000fc60008000000 */
[----:B------:R-:W-:Y:S04]  /*64c0*/  STL [R1+0x3c], RZ ;  /* 0x00003cff01007387 */ /* 0x000fe80000100800 */
        /* <DEDUP_REMOVED lines=48> */
[----:B------:R0:W-:Y:S04]  /*67d0*/  STL [R1+0x30c], R4 ;  /* 0x00030c0401007387 */ /* 0x0001e80000100800 */
[----:B------:R1:W-:Y:S01]  /*67e0*/  STL [R1+0x314], R3 ;  /* 0x0003140301007387 */ /* 0x0003e20000100800 */
[----:B0-----:R-:W-:-:S02]  /*67f0*/  IADD3.X R4, R216, UR5, RZ, P0, !PT ;  /* 0x00000005d8047c10 */ /* 0x001fc400087fe4ff */
[----:B-1----:R-:W-:-:S03]  /*6800*/  IADD3.X R3, R22, UR5, RZ, P1, !PT ;  /* 0x0000000516037c10 */ /* 0x002fc60008ffe4ff */
[----:B------:R0:W-:Y:S01]  /*6810*/  STL [R1+0x308], R4 ;  /* 0x0003080401007387 */ /* 0x0001e20000100800 */
[----:B------:R-:W-:-:S03]  /*6820*/  USHF.R.S32.HI UR5, URZ, 0x1f, UR14 ;  /* 0x0000001f3f057899 */ /* 0x000fc6000801140e */
[----:B------:R1:W-:Y:S01]  /*6830*/  STL [R1+0x310], R3 ;  /* 0x0003100301007387 */ /* 0x0003e20000100800 */
[----:B0-----:R-:W-:Y:S02]  /*6840*/  IADD3 R4, P0, R217, UR60, RZ ;  /* 0x0000003cd9047c10 */ /* 0x001fe4000ff1e0ff */
[----:B-1----:R-:W-:-:S03]  /*6850*/  IADD3 R3, P1, R23, UR60, RZ ;  /* 0x0000003c17037c10 */ /* 0x002fc6000ff3e0ff */
[----:B------:R0:W-:Y:S01]  /*6860*/  STL [R1+0x31c], R4 ;  /* 0x00031c0401007387 */ /* 0x0001e20000100800 */
[----:B------:R-:W-:-:S03]  /*6870*/  UIMAD UR60, UR11, 0xf, URZ ;  /* 0x0000000f0b3c78a4 */ /* 0x000fc6000f8e023f */
[----:B------:R1:W-:Y:S01]  /*6880*/  STL [R1+0x324], R3 ;  /* 0x0003240301007387 */ /* 0x0003e20000100800 */
[----:B0-----:R-:W-:Y:S02]  /*6890*/  IADD3.X R4, R216, UR15, RZ, P0, !PT ;  /* 0x0000000fd8047c10 */ /* 0x001fe400087fe4ff */
        /* <DEDUP_REMOVED lines=17> */
[----:B------:R-:W-:-:S03]  /*69b0*/  USHF.R.S32.HI UR19, URZ, 0x1f, UR23 ;  /* 0x0000001f3f137899 */ /* 0x000fc60008011417 */
[----:B------:R1:W-:Y:S01]  /*69c0*/  STL [R1+0x344], R3 ;  /* 0x0003440301007387 */ /* 0x0003e20000100800 */
[----:B0-----:R-:W-:Y:S02]  /*69d0*/  IADD3.X R4, R216, UR15, RZ, P0, !PT ;  /* 0x0000000fd8047c10 */ /* 0x001fe400087fe4ff */
[----:B-1----:R-:W-:-:S03]  /*69e0*/  IADD3.X R3, R22, UR15, RZ, P1, !PT ;  /* 0x0000000f16037c10 */ /* 0x002fc60008ffe4ff */
[----:B------:R0:W-:Y:S01]  /*69f0*/  STL [R1+0x338], R4 ;  /* 0x0003380401007387 */ /* 0x0001e20000100800 */
[----:B------:R-:W-:-:S03]  /*6a00*/  UIMAD UR15, UR11, 0xd, URZ ;  /* 0x0000000d0b0f78a4 */ /* 0x000fc6000f8e023f */
        /* <DEDUP_REMOVED lines=44> */
[----:B------:R-:W-:-:S03]  /*6cd0*/  USHF.L.U32 UR26, UR11, 0x3, URZ ;  /* 0x000000030b1a7899 */ /* 0x000fc6000800063f */
        /* <DEDUP_REMOVED lines=239> */
[----:B------:R-:W-:Y:S02]  /*7bd0*/  USHF.R.S32.HI UR47, URZ, 0x1f, UR60 ;  /* 0x0000001f3f2f7899 */ /* 0x000fe4000801143c */
[----:B------:R-:W-:Y:S01]  /*7be0*/  USHF.R.S32.HI UR60, URZ, 0x1f, UR40 ;  /* 0x0000001f3f3c7899 */ /* 0x000fe20008011428 */
        /* <DEDUP_REMOVED lines=59> */
[----:B------:R-:W-:-:S03]  /*7fa0*/  UMOV UR37, URZ ;  /* 0x0000003f00257c82 */ /* 0x000fc60008000000 */
[----:B------:R1:W-:Y:S01]  /*7fb0*/  STL [R1+0x574], R3 ;  /* 0x0005740301007387 */ /* 0x0003e20000100800 */
[----:B0-----:R-:W-:Y:S02]  /*7fc0*/  IADD3.X R4, R216, UR5, RZ, P0, !PT ;  /* 0x00000005d8047c10 */ /* 0x001fe400087fe4ff */
[----:B-1----:R-:W-:-:S03]  /*7fd0*/  IADD3.X R3, R22, UR5, RZ, P1, !PT ;  /* 0x0000000516037c10 */ /* 0x002fc60008ffe4ff */
[----:B------:R0:W-:Y:S01]  /*7fe0*/  STL [R1+0x568], R4 ;  /* 0x0005680401007387 */ /* 0x0001e20000100800 */
[----:B------:R-:W-:-:S03]  /*7ff0*/  USHF.R.S32.HI UR5, URZ, 0x1f, UR8 ;  /* 0x0000001f3f057899 */ /* 0x000fc60008011408 */
[----:B------:R1:W-:Y:S01]  /*8000*/  STL [R1+0x570], R3 ;  /* 0x0005700301007387 */ /* 0x0003e20000100800 */
[----:B0-----:R-:W-:Y:S02]  /*8010*/  SHF.R.S32.HI R4, RZ, 0x6, R0 ;  /* 0x00000006ff047819 */ /* 0x001fe40000011400 */
[----:B------:R-:W-:Y:S02]  /*8020*/  IADD3 R0, P5, R217, UR36, RZ ;  /* 0x00000024d9007c10 */ /* 0x000fe4000ffbe0ff */
[----:B-1----:R-:W-:Y:S01]  /*8030*/  IADD3 R3, P1, R23, UR36, RZ ;  /* 0x0000002417037c10 */ /* 0x002fe2000ff3e0ff */
[----:B------:R-:W-:Y:S01]  /*8040*/  STL [R1+0x718], R4 ;  /* 0x0007180401007387 */ /* 0x000fe20000100800 */
[----:B------:R-:W-:-:S03]  /*8050*/  UIADD3 UR36, UP0, UR10, 0x2, URZ ;  /* 0x000000020a247890 */ /* 0x000fc6000ff1e03f */
[----:B------:R0:W-:Y:S01]  /*8060*/  STL [R1+0x57c], R0 ;  /* 0x00057c0001007387 */ /* 0x0001e20000100800 */
[----:B------:R-:W-:-:S03]  /*8070*/  UIADD3.X UR37, UR37, -0x7fffffe0, URZ, UP0, !UPT ;  /* 0x8000002025257890 */ /* 0x000fc600087fe43f */
[----:B------:R1:W-:Y:S01]  /*8080*/  STL [R1+0x584], R3 ;  /* 0x0005840301007387 */ /* 0x0003e20000100800 */
[----:B0-----:R-:W-:Y:S02]  /*8090*/  IADD3 R0, P0, R217, UR6, RZ ;  /* 0x00000006d9007c10 */ /* 0x001fe4000ff1e0ff */
[----:B-1----:R-:W-:-:S03]  /*80a0*/  IADD3 R3, P4, R23, UR6, RZ ;  /* 0x0000000617037c10 */ /* 0x002fc6000ff9e0ff */
[----:B------:R0:W-:Y:S01]  /*80b0*/  STL [R1+0x58c], R0 ;  /* 0x00058c0001007387 */ /* 0x0001e20000100800 */
[----:B------:R-:W-:-:S03]  /*80c0*/  USHF.R.S32.HI UR6, URZ, 0x1f, UR9 ;  /* 0x0000001f3f067899 */ /* 0x000fc60008011409 */
[----:B------:R1:W-:Y:S01]  /*80d0*/  STL [R1+0x594], R3 ;  /* 0x0005940301007387 */ /* 0x0003e20000100800 */
[----:B0-----:R-:W-:Y:S01]  /*80e0*/  IMAD R0, R218, 0x40, R2 ;  /* 0x00000040da007824 */ /* 0x001fe200078e0202 */
[----:B------:R-:W-:Y:S02]  /*80f0*/  IADD3 R2, P2, R23, UR61, RZ ;  /* 0x0000003d17027c10 */ /* 0x000fe4000ff5e0ff */
[----:B-1----:R-:W-:Y:S02]  /*8100*/  IADD3 R3, P3, R217, UR61, RZ ;  /* 0x0000003dd9037c10 */ /* 0x002fe4000ff7e0ff */
[----:B------:R-:W-:Y:S01]  /*8110*/  STL [R1+0x6f8], R0 ;  /* 0x0006f80001007387 */ /* 0x000fe20000100800 */
[C---:B------:R-:W-:Y:S01]  /*8120*/  LOP3.LUT R4, R0.reuse, 0x10, RZ, 0x3c, !PT ;  /* 0x0000001000047812 */ /* 0x040fe200078e3cff */
[----:B------:R-:W-:Y:S02]  /*8130*/  UIMAD UR61, UR11, 0xf, URZ ;  /* 0x0000000f0b3d78a4 */ /* 0x000fe4000f8e023f */
[----:B------:R0:W-:Y:S04]  /*8140*/  STL [R1+0x59c], R3 ;  /* 0x00059c0301007387 */ /* 0x0001e80000100800 */
[----:B------:R1:W-:Y:S04]  /*8150*/  STL [R1+0x5a4], R2 ;  /* 0x0005a40201007387 */ /* 0x0003e80000100800 */
[----:B------:R-:W-:Y:S01]  /*8160*/  STL [R1+0x704], R4 ;  /* 0x0007040401007387 */ /* 0x000fe20000100800 */
[----:B0-----:R-:W-:-:S02]  /*8170*/  LOP3.LUT R3, R0, 0x20, RZ, 0x3c, !PT ;  /* 0x0000002000037812 */ /* 0x001fc400078e3cff */
[----:B-1----:R-:W-:-:S03]  /*8180*/  LOP3.LUT R2, R0, 0x30, RZ, 0x3c, !PT ;  /* 0x0000003000027812 */ /* 0x002fc600078e3cff */
[----:B------:R0:W-:Y:S01]  /*8190*/  STL [R1+0x700], R3 ;  /* 0x0007000301007387 */ /* 0x0001e20000100800 */
[----:B------:R-:W-:-:S03]  /*81a0*/  IADD3 R0, P6, R217, UR32, RZ ;  /* 0x00000020d9007c10 */ /* 0x000fc6000ffde0ff */
[----:B------:R1:W-:Y:S04]  /*81b0*/  STL [R1+0x6fc], R2 ;  /* 0x0006fc0201007387 */ /* 0x0003e80000100800 */
[----:B------:R2:W-:Y:S01]  /*81c0*/  STL [R1+0x5ac], R0 ;  /* 0x0005ac0001007387 */ /* 0x0005e20000100800 */
[----:B0-----:R-:W-:Y:S02]  /*81d0*/  IADD3.X R3, R216, UR33, RZ, P5, !PT ;  /* 0x00000021d8037c10 */ /* 0x001fe4000affe4ff */
[----:B-1----:R-:W-:-:S03]  /*81e0*/  IADD3 R2, P5, R23, UR32, RZ ;  /* 0x0000002017027c10 */ /* 0x002fc6000ffbe0ff */
[----:B------:R0:W-:Y:S01]  /*81f0*/  STL [R1+0x578], R3 ;  /* 0x0005780301007387 */ /* 0x0001e20000100800 */
[----:B--2---:R-:W-:-:S03]  /*8200*/  IADD3.X R0, R22, UR33, RZ, P1, !PT ;  /* 0x0000002116007c10 */ /* 0x004fc60008ffe4ff */
[----:B------:R1:W-:Y:S01]  /*8210*/  STL [R1+0x5b4], R2 ;  /* 0x0005b40201007387 */ /* 0x0003e20000100800 */
[----:B------:R-:W-:-:S03]  /*8220*/  UIADD3.64 UR32, UR36, 0xfe, URZ ;  /* 0x000000fe24207897 */ /* 0x000fc6000fffe03f */
[----:B------:R2:W-:Y:S01]  /*8230*/  STL [R1+0x580], R0 ;  /* 0x0005800001007387 */ /* 0x0005e20000100800 */
[----:B0-----:R-:W-:Y:S02]  /*8240*/  IADD3.X R3, R216, UR29, RZ, P0, !PT ;  /* 0x0000001dd8037c10 */ /* 0x001fe400087fe4ff */
[----:B-1----:R-:W-:Y:S02]  /*8250*/  IADD3 R2, P1, R217, UR28, RZ ;  /* 0x0000001cd9027c10 */ /* 0x002fe4000ff3e0ff */
[----:B--2---:R-:W-:-:S03]  /*8260*/  IADD3 R0, P0, R23, UR28, RZ ;  /* 0x0000001c17007c10 */ /* 0x004fc6000ff1e0ff */
[----:B------:R0:W-:Y:S04]  /*8270*/  STL [R1+0x5bc], R2 ;  /* 0x0005bc0201007387 */ /* 0x0001e80000100800 */
[----:B------:R1:W-:Y:S04]  /*8280*/  STL [R1+0x588], R3 ;  /* 0x0005880301007387 */ /* 0x0003e80000100800 */
[----:B------:R2:W-:Y:S01]  /*8290*/  STL [R1+0x5c4], R0 ;  /* 0x0005c40001007387 */ /* 0x0005e20000100800 */
[----:B0-----:R-:W-:Y:S01]  /*82a0*/  IADD3.X R2, R22, UR29, RZ, P4, !PT ;  /* 0x0000001d16027c10 */ /* 0x001fe2000a7fe4ff */
[----:B------:R-:W-:Y:S01]  /*82b0*/  UIADD3.64 UR28, UR36, 0x100, URZ ;  /* 0x00000100241c7897 */ /* 0x000fe2000fffe03f */
[----:B-1----:R-:W-:-:S03]  /*82c0*/  IADD3.X R3, R216, UR25, RZ, P3, !PT ;  /* 0x00000019d8037c10 */ /* 0x002fc60009ffe4ff */
[----:B------:R0:W-:Y:S01]  /*82d0*/  STL [R1+0x590], R2 ;  /* 0x0005900201007387 */ /* 0x0001e20000100800 */
[----:B--2---:R-:W-:-:S05]  /*82e0*/  IADD3 R0, P4, R217, UR24, RZ ;  /* 0x00000018d9007c10 */ /* 0x004fca000ff9e0ff */
[----:B------:R1:W-:Y:S01]  /*82f0*/  STL [R1+0x5cc], R0 ;  /* 0x0005cc0001007387 */ /* 0x0003e20000100800 */
[----:B0-----:R-:W-:-:S03]  /*8300*/  IADD3 R2, P3, R23, UR24, RZ ;  /* 0x0000001817027c10 */ /* 0x001fc6000ff7e0ff */
[----:B------:R0:W-:Y:S04]  /*8310*/  STL [R1+0x598], R3 ;  /* 0x0005980301007387 */ /* 0x0001e80000100800 */
[----:B------:R2:W-:Y:S01]  /*8320*/  STL [R1+0x5d4], R2 ;  /* 0x0005d40201007387 */ /* 0x0005e20000100800 */
[----:B-1----:R-:W-:Y:S01]  /*8330*/  IADD3.X R0, R22, UR25, RZ, P2, !PT ;  /* 0x0000001916007c10 */ /* 0x002fe200097fe4ff */
[----:B------:R-:W-:Y:S01]  /*8340*/  UIADD3.64 UR24, UR36, 0x1fe, URZ ;  /* 0x000001fe24187897 */ /* 0x000fe2000fffe03f */
[----:B0-----:R-:W-:-:S03]  /*8350*/  IADD3.X R3, R216, UR21, RZ, P6, !PT ;  /* 0x00000015d8037c10 */ /* 0x001fc6000b7fe4ff */
        /* <DEDUP_REMOVED lines=13> */
[----:B------:R-:W-:Y:S04]  /*8430*/  STL [R1+0x5b8], R3 ;  /* 0x0005b80301007387 */ /* 0x000fe80000100800 */
[----:B------:R0:W-:Y:S01]  /*8440*/  STL [R1+0x5f4], R2 ;  /* 0x0005f40201007387 */ /* 0x0001e20000100800 */
[----:B-1----:R-:W-:Y:S01]  /*8450*/  IADD3.X R0, R22, UR17, RZ, P0, !PT ;  /* 0x0000001116007c10 */ /* 0x002fe200087fe4ff */
[----:B------:R-:W-:-:S04]  /*8460*/  UIADD3.64 UR16, UR36, 0x2fe, URZ ;  /* 0x000002fe24107897 */ /* 0x000fc8000fffe03f */
[----:B------:R1:W-:Y:S01]  /*8470*/  STL [R1+0x5c0], R0 ;  /* 0x0005c00001007387 */ /* 0x0003e20000100800 */
[----:B0-----:R-:W-:-:S05]  /*8480*/  IADD3 R2, P0, R217, UR12, RZ ;  /* 0x0000000cd9027c10 */ /* 0x001fca000ff1e0ff */
[----:B------:R0:W-:Y:S01]  /*8490*/  STL [R1+0x5fc], R2 ;  /* 0x0005fc0201007387 */ /* 0x0001e20000100800 */
[----:B-1----:R-:W-:-:S05]  /*84a0*/  IADD3.X R0, R216, UR13, RZ, P4, !PT ;  /* 0x0000000dd8007c10 */ /* 0x002fca000a7fe4ff */
[----:B------:R1:W-:Y:S01]  /*84b0*/  STL [R1+0x5c8], R0 ;  /* 0x0005c80001007387 */ /* 0x0003e20000100800 */
[----:B0-----:R-:W-:-:S05]  /*84c0*/  IADD3 R2, P4, R23, UR12, RZ ;  /* 0x0000000c17027c10 */ /* 0x001fca000ff9e0ff */
[----:B------:R0:W-:Y:S01]  /*84d0*/  STL [R1+0x604], R2 ;  /* 0x0006040201007387 */ /* 0x0001e20000100800 */
[----:B-1----:R-:W-:Y:S01]  /*84e0*/  IADD3.X R0, R22, UR13, RZ, P3, !PT ;  /* 0x0000000d16007c10 */ /* 0x002fe20009ffe4ff */
[----:B------:R-:W-:Y:S01]  /*84f0*/  UIADD3.64 UR12, UR36, 0x300, URZ ;  /* 0x00000300240c7897 */ /* 0x000fe2000fffe03f */
[----:B------:R-:W-:-:S03]  /*8500*/  IADD3 R3, P3, R217, UR61, RZ ;  /* 0x0000003dd9037c10 */ /* 0x000fc6000ff7e0ff */
[----:B------:R1:W-:Y:S01]  /*8510*/  STL [R1+0x5d0], R0 ;  /* 0x0005d00001007387 */ /* 0x0003e20000100800 */
[----:B0-----:R-:W-:-:S03]  /*8520*/  IADD3.X R2, R216, UR42, RZ, P2, !PT ;  /* 0x0000002ad8027c10 */ /* 0x001fc600097fe4ff */
[----:B------:R0:W-:Y:S04]  /*8530*/  STL [R1+0x60c], R3 ;  /* 0x00060c0301007387 */ /* 0x0001e80000100800 */
[----:B------:R2:W-:Y:S01]  /*8540*/  STL [R1+0x5d8], R2 ;  /* 0x0005d80201007387 */ /* 0x0005e20000100800 */
[----:B-1----:R-:W-:Y:S02]  /*8550*/  IADD3 R0, P2, R23, UR61, RZ ;  /* 0x0000003d17007c10 */ /* 0x002fe4000ff5e0ff */
[----:B0-----:R-:W-:-:S03]  /*8560*/  IADD3.X R3, R22, UR42, RZ, P6, !PT ;  /* 0x0000002a16037c10 */ /* 0x001fc6000b7fe4ff */
[----:B------:R0:W-:Y:S01]  /*8570*/  STL [R1+0x614], R0 ;  /* 0x0006140001007387 */ /* 0x0001e20000100800 */
[----:B------:R-:W-:Y:S01]  /*8580*/  UMOV UR42, UR4 ;  /* 0x00000004002a7c82 */ /* 0x000fe20008000000 */
[----:B--2---:R-:W-:Y:S02]  /*8590*/  IADD3 R2, P6, R217, UR14, RZ ;  /* 0x0000000ed9027c10 */ /* 0x004fe4000ffde0ff */
[----:B------:R1:W-:Y:S04]  /*85a0*/  STL [R1+0x5e0], R3 ;  /* 0x0005e00301007387 */ /* 0x0003e80000100800 */
[----:B------:R2:W-:Y:S01]  /*85b0*/  STL [R1+0x61c], R2 ;  /* 0x00061c0201007387 */ /* 0x0005e20000100800 */
[----:B0-----:R-:W-:Y:S02]  /*85c0*/  IADD3.X R0, R216, UR43, RZ, P5, !PT ;  /* 0x0000002bd8007c10 */ /* 0x001fe4000affe4ff */
[----:B-1----:R-:W-:-:S03]  /*85d0*/  IADD3 R3, P5, R23, UR14, RZ ;  /* 0x0000000e17037c10 */ /* 0x002fc6000ffbe0ff */
[----:B------:R0:W-:Y:S01]  /*85e0*/  STL [R1+0x5e8], R0 ;  /* 0x0005e80001007387 */ /* 0x0001e20000100800 */
[----:B--2---:R-:W-:-:S03]  /*85f0*/  IADD3.X R2, R22, UR43, RZ, P1, !PT ;  /* 0x0000002b16027c10 */ /* 0x004fc60008ffe4ff */
[----:B------:R1:W-:Y:S01]  /*8600*/  STL [R1+0x624], R3 ;  /* 0x0006240301007387 */ /* 0x0003e20000100800 */
[----:B------:R-:W-:-:S03]  /*8610*/  UMOV UR43, 0x80000020 ;  /* 0x80000020002b7882 */ /* 0x000fc60000000000 */
[----:B------:R2:W-:Y:S01]  /*8620*/  STL [R1+0x5f0], R2 ;  /* 0x0005f00201007387 */ /* 0x0005e20000100800 */
[----:B0-----:R-:W-:Y:S02]  /*8630*/  IADD3 R0, P1, R217, UR15, RZ ;  /* 0x0000000fd9007c10 */ /* 0x001fe4000ff3e0ff */
[----:B-1----:R-:W-:-:S03]  /*8640*/  IADD3.X R3, R216, UR46, RZ, P0, !PT ;  /* 0x0000002ed8037c10 */ /* 0x002fc600087fe4ff */
[----:B------:R0:W-:Y:S01]  /*8650*/  STL [R1+0x62c], R0 ;  /* 0x00062c0001007387 */ /* 0x0001e20000100800 */
[----:B--2---:R-:W-:-:S03]  /*8660*/  IADD3 R2, P0, R23, UR15, RZ ;  /* 0x0000000f17027c10 */ /* 0x004fc6000ff1e0ff */
[----:B------:R1:W-:Y:S04]  /*8670*/  STL [R1+0x5f8], R3 ;  /* 0x0005f80301007387 */ /* 0x0003e80000100800 */
[----:B------:R2:W-:Y:S01]  /*8680*/  STL [R1+0x634], R2 ;  /* 0x0006340201007387 */ /* 0x0005e20000100800 */
[----:B0-----:R-:W-:Y:S02]  /*8690*/  IADD3.X R0, R22, UR46, RZ, P4, !PT ;  /* 0x0000002e16007c10 */ /* 0x001fe4000a7fe4ff */
[----:B-1----:R-:W-:-:S03]  /*86a0*/  IADD3 R3, P4, R217, UR18, RZ ;  /* 0x00000012d9037c10 */ /* 0x002fc6000ff9e0ff */
[----:B------:R0:W-:Y:S01]  /*86b0*/  STL [R1+0x600], R0 ;  /* 0x0006000001007387 */ /* 0x0001e20000100800 */
[----:B--2---:R-:W-:-:S03]  /*86c0*/  IADD3.X R2, R216, UR47, RZ, P3, !PT ;  /* 0x0000002fd8027c10 */ /* 0x004fc60009ffe4ff */
[----:B------:R1:W-:Y:S04]  /*86d0*/  STL [R1+0x63c], R3 ;  /* 0x00063c0301007387 */ /* 0x0003e80000100800 */
        /* <DEDUP_REMOVED lines=92> */
[----:B-1----:R-:W-:-:S03]  /*8ca0*/  IADD3.X R3, R216, UR59, RZ, P5, !PT ;  /* 0x0000003bd8037c10 */ /* 0x002fc6000affe4ff */
[----:B------:R0:W-:Y:S01]  /*8cb0*/  STL [R1+0x6c0], R0 ;  /* 0x0006c00001007387 */ /* 0x0001e20000100800 */
[----:B--2---:R-:W-:-:S03]  /*8cc0*/  IADD3.X R2, R22, UR59, RZ, P1, !PT ;  /* 0x0000003b16027c10 */ /* 0x004fc60008ffe4ff */
        /* <DEDUP_REMOVED lines=8> */
[----:B0-----:R-:W-:-:S05]  /*8d50*/  IADD3.X R0, R22, UR41, RZ, P2, !PT ;  /* 0x0000002916007c10 */ /* 0x001fca00097fe4ff */
[----:B------:R1:W-:Y:S02]  /*8d60*/  STL [R1+0x6f0], R0 ;  /* 0x0006f00001007387 */ /* 0x0003e40000100800 */
.L_x_2:
[----:B-1----:R-:W2:Y:S01]  /*8d70*/  LDL R2, [R1+0x100] ;  /* 0x0001000001027983 */ /* 0x002ea20000100800 */
[----:B------:R-:W2:Y:S03]  /*8d80*/  LDC R0, c[0x0][0x230] ;  /* 0x00008c00ff007b82 */ /* 0x000ea60000000800 */
[----:B------:R-:W-:Y:S04]  /*8d90*/  STL [R1+0xa40], R88 ;  /* 0x000a405801007387 */ /* 0x000fe80000100800 */
        /* <DEDUP_REMOVED lines=17> */
[----:B------:R-:W-:Y:S04]  /*8eb0*/  STL.64 [R1+0x9f8], R214 ;  /* 0x0009f8d601007387 */ /* 0x000fe80000100a00 */
        /* <DEDUP_REMOVED lines=20> */
[----:B------:R-:W-:Y:S04]  /*9000*/  STL [R1+0xa80], R174 ;  /* 0x000a80ae01007387 */ /* 0x000fe80000100800 */
[----:B------:R-:W-:Y:S04]  /*9010*/  STL [R1+0xa7c], R175 ;  /* 0x000a7caf01007387 */ /* 0x000fe80000100800 */
        /* <DEDUP_REMOVED lines=14> */
[----:B------:R-:W-:Y:S04]  /*9100*/  STL.64 [R1+0x928], R162 ;  /* 0x000928a201007387 */ /* 0x000fe80000100a00 */
[----:B------:R-:W-:Y:S04]  /*9110*/  STL.64 [R1+0x920], R160 ;  /* 0x000920a001007387 */ /* 0x000fe80000100a00 */
[----:B------:R-:W-:Y:S04]  /*9120*/  STL.64 [R1+0x918], R158 ;  /* 0x0009189e01007387 */ /* 0x000fe80000100a00 */
[----:B------:R-:W-:Y:S04]  /*9130*/  STL.64 [R1+0x910], R156 ;  /* 0x0009109c01007387 */ /* 0x000fe80000100a00 */
[----:B------:R-:W-:Y:S04]  /*9140*/  STL.64 [R1+0x908], R154 ;  /* 0x0009089a01007387 */ /* 0x000fe80000100a00 */
[----:B------:R-:W-:Y:S04]  /*9150*/  STL.64 [R1+0x900], R152 ;  /* 0x0009009801007387 */ /* 0x000fe80000100a00 */
[----:B------:R0:W-:Y:S04]  /*9160*/  STL [R1+0x8fc], R105 ;  /* 0x0008fc6901007387 */ /* 0x0001e80000100800 */
[----:B0-----:R-:W3:Y:S04]  /*9170*/  LDL.LU R105, [R1+0x6f4] ;  /* 0x0006f40001697983 */ /* 0x001ee80000300800 */
[----:B------:R0:W-:Y:S04]  /*9180*/  STL [R1+0x8f8], R106 ;  /* 0x0008f86a01007387 */ /* 0x0001e80000100800 */
[----:B0-----:R-:W4:Y:S04]  /*9190*/  LDL.LU R106, [R1+0x6ec] ;  /* 0x0006ec00016a7983 */ /* 0x001f280000300800 */
        /* <DEDUP_REMOVED lines=217> */
[----:B0-----:R-:W4:Y:S01]  /*9f30*/  LDL.LU R87, [R1+0x478] ;  /* 0x0004780001577983 */ /* 0x001f220000300800 */
[----:B--2---:R-:W-:-:S03]  /*9f40*/  IMAD R0, R2, -0x40, R0 ;  /* 0xffffffc002007824 */ /* 0x004fc600078e0200 */
[----:B-----5:R-:W-:Y:S04]  /*9f50*/  STL [R1+0x728], R18 ;  /* 0x0007281201007387 */ /* 0x020fe80000100800 */
[----:B------:R0:W-:Y:S04]  /*9f60*/  STL [R1+0x724], R17 ;  /* 0x0007241101007387 */ /* 0x0001e80000100800 */
[----:B------:R1:W-:Y:S04]  /*9f70*/  STL [R1+0x720], R16 ;  /* 0x0007201001007387 */ /* 0x0003e80000100800 */
[----:B0-----:R-:W2:Y:S01]  /*9f80*/  LDL R17, [R1+0x648] ;  /* 0x0006480001117983 */ /* 0x001ea20000100800 */
[----:B------:R-:W-:-:S02]  /*9f90*/  ISETP.GT.AND P0, PT, R0, RZ, PT ;  /* 0x000000ff0000720c */ /* 0x000fc40003f04270 */
[----:B------:R-:W-:Y:S01]  /*9fa0*/  ISETP.GT.AND P1, PT, R0, 0x1, PT ;  /* 0x000000010000780c */ /* 0x000fe20003f24270 */
[----:B------:R-:W-:Y:S01]  /*9fb0*/  STL [R1+0xa48], R23 ;  /* 0x000a481701007387 */ /* 0x000fe20000100800 */
[----:B------:R-:W-:Y:S02]  /*9fc0*/  PRMT R248, RZ, 0x7610, R248 ;  /* 0x00007610fff87816 */ /* 0x000fe400000000f8 */
[----:B------:R-:W-:Y:S01]  /*9fd0*/  PRMT R165, RZ, 0x7610, R165 ;  /* 0x00007610ffa57816 */ /* 0x000fe200000000a5 */
[----:B------:R-:W-:Y:S06]  /*9fe0*/  STL [R1+0xa44], R22 ;  /* 0x000a441601007387 */ /* 0x000fec0000100800 */
[----:B------:R-:W-:-:S02]  /*9ff0*/  @P0 IMAD.MOV.U32 R2, RZ, RZ, R23 ;  /* 0x000000ffff020224 */ /* 0x000fc400078e0017 */
[----:B------:R-:W-:-:S05]  /*a000*/  @P0 IMAD.MOV.U32 R3, RZ, RZ, R22 ;  /* 0x000000ffff030224 */ /* 0x000fca00078e0016 */
[----:B------:R0:W2:Y:S01]  /*a010*/  @P0 LDG.E.U8 R248, desc[UR44][R2.64] ;  /* 0x0000002c02f80981 */ /* 0x0000a2000c1e1100 */
[----:B------:R-:W-:Y:S02]  /*a020*/  ISETP.GT.AND P2, PT, R0, 0x2, PT ;  /* 0x000000020000780c */ /* 0x000fe40003f44270 */
[----:B------:R-:W-:Y:S01]  /*a030*/  PRMT R246, RZ, 0x7610, R246 ;  /* 0x00007610fff67816 */ /* 0x000fe200000000f6 */
[----:B------:R-:W-:Y:S01]  /*a040*/  STL [R1+0xa50], R217 ;  /* 0x000a50d901007387 */ /* 0x000fe20000100800 */
[----:B------:R-:W-:Y:S02]  /*a050*/  PRMT R171, RZ, 0x7610, R171 ;  /* 0x00007610ffab7816 */ /* 0x000fe400000000ab */
[----:B------:R-:W-:Y:S01]  /*a060*/  PRMT R245, RZ, 0x7610, R245 ;  /* 0x00007610fff57816 */ /* 0x000fe200000000f5 */
[----:B------:R-:W-:Y:S01]  /*a070*/  STL [R1+0xa4c], R216 ;  /* 0x000a4cd801007387 */ /* 0x000fe20000100800 */
[----:B0-----:R-:W-:Y:S02]  /*a080*/  @P0 IMAD.MOV.U32 R2, RZ, RZ, R217 ;  /* 0x000000ffff020224 */ /* 0x001fe400078e00d9 */
[----:B------:R-:W-:-:S05]  /*a090*/  @P0 IMAD.MOV.U32 R3, RZ, RZ, R216 ;  /* 0x000000ffff030224 */ /* 0x000fca00078e00d8 */
[----:B------:R0:W2:Y:S01]  /*a0a0*/  @P0 LDG.E.U8 R165, desc[UR44][R2.64] ;  /* 0x0000002c02a50981 */ /* 0x0000a2000c1e1100 */
[----:B------:R-:W-:Y:S02]  /*a0b0*/  PRMT R172, RZ, 0x7610, R172 ;  /* 0x00007610ffac7816 */ /* 0x000fe400000000ac */
[----:B------:R-:W-:Y:S01]  /*a0c0*/  PRMT R243, RZ, 0x7610, R243 ;  /* 0x00007610fff37816 */ /* 0x000fe200000000f3 */
[----:B---3--:R-:W-:Y:S01]  /*a0d0*/  STL [R1+0xa58], R105 ;  /* 0x000a586901007387 */ /* 0x008fe20000100800 */
[----:B0-----:R-:W-:Y:S02]  /*a0e0*/  @P1 IMAD.MOV.U32 R2, RZ, RZ, R105 ;  /* 0x000000ffff021224 */ /* 0x001fe400078e0069 */
[----:B----4-:R-:W-:Y:S01]  /*a0f0*/  @P1 IMAD.MOV.U32 R3, RZ, RZ, R111 ;  /* 0x000000ffff031224 */ /* 0x010fe200078e006f */
[----:B------:R-:W-:Y:S01]  /*a100*/  ISETP.GT.AND P0, PT, R0, 0x3, PT ;  /* 0x000000030000780c */ /* 0x000fe20003f04270 */
[----:B------:R-:W-:Y:S04]  /*a110*/  STL [R1+0xa54], R111 ;  /* 0x000a546f01007387 */ /* 0x000fe80000100800 */
[----:B------:R0:W3:Y:S01]  /*a120*/  @P1 LDG.E.U8 R246, desc[UR44][R2.64] ;  /* 0x0000002c02f61981 */ /* 0x0000e2000c1e1100 */
[----:B------:R-:W-:-:S02]  /*a130*/  PRMT R173, RZ, 0x7610, R173 ;  /* 0x00007610ffad7816 */ /* 0x000fc400000000ad */
[----:B------:R-:W-:Y:S01]  /*a140*/  PRMT R242, RZ, 0x7610, R242 ;  /* 0x00007610fff27816 */ /* 0x000fe200000000f2 */
[----:B------:R-:W-:Y:S01]  /*a150*/  STL [R1+0xa60], R106 ;  /* 0x000a606a01007387 */ /* 0x000fe20000100800 */
[----:B------:R-:W-:Y:S02]  /*a160*/  PRMT R174, RZ, 0x7610, R174 ;  /* 0x00007610ffae7816 */ /* 0x000fe400000000ae */
[----:B------:R-:W-:Y:S01]  /*a170*/  PRMT R239, RZ, 0x7610, R239 ;  /* 0x00007610ffef7816 */ /* 0x000fe200000000ef */
[----:B------:R-:W-:Y:S01]  /*a180*/  STL [R1+0xa5c], R113 ;  /* 0x000a5c7101007387 */ /* 0x000fe20000100800 */
[----:B0-----:R-:W-:Y:S02]  /*a190*/  @P1 IMAD.MOV.U32 R2, RZ, RZ, R106 ;  /* 0x000000ffff021224 */ /* 0x001fe400078e006a */
[----:B------:R-:W-:-:S05]  /*a1a0*/  @P1 IMAD.MOV.U32 R3, RZ, RZ, R113 ;  /* 0x000000ffff031224 */ /* 0x000fca00078e0071 */
[----:B------:R0:W4:Y:S01]  /*a1b0*/  @P1 LDG.E.U8 R171, desc[UR44][R2.64] ;  /* 0x0000002c02ab1981 */ /* 0x000122000c1e1100 */
[----:B------:R-:W-:Y:S01]  /*a1c0*/  ISETP.GT.AND P1, PT, R0, 0x4, PT ;  /* 0x000000040000780c */ /* 0x000fe20003f24270 */
[----:B0-----:R-:W-:Y:S02]  /*a1d0*/  @P2 IMAD.MOV.U32 R2, RZ, RZ, R107 ;  /* 0x000000ffff022224 */ /* 0x001fe400078e006b */
[----:B------:R-:W-:-:S05]  /*a1e0*/  @P2 IMAD.MOV.U32 R3, RZ, RZ, R115 ;  /* 0x000000ffff032224 */ /* 0x000fca00078e0073 */
[----:B------:R0:W4:Y:S02]  /*a1f0*/  @P2 LDG.E.U8 R245, desc[UR44][R2.64] ;  /* 0x0000002c02f52981 */ /* 0x000124000c1e1100 */
        /* <DEDUP_REMOVED lines=16> */
[----:B------:R0:W4:Y:S01]  /*a300*/  @P1 LDG.E.U8 R174, desc[UR44][R2.64] ;  /* 0x0000002c02ae1981 */ /* 0x000122000c1e1100 */
[----:B------:R-:W-:Y:S01]  /*a310*/  PRMT R175, RZ, 0x7610, R175 ;  /* 0x00007610ffaf7816 */ /* 0x000fe200000000af */
[----:B0-----:R-:W-:Y:S02]  /*a320*/  @P2 IMAD.MOV.U32 R2, RZ, RZ, R116 ;  /* 0x000000ffff022224 */ /* 0x001fe400078e0074 */
[----:B------:R-:W-:-:S05]  /*a330*/  @P2 IMAD.MOV.U32 R3, RZ, RZ, R127 ;  /* 0x000000ffff032224 */ /* 0x000fca00078e007f */
[----:B------:R0:W4:Y:S01]  /*a340*/  @P2 LDG.E.U8 R239, desc[UR44][R2.64] ;  /* 0x0000002c02ef2981 */ /* 0x000122000c1e1100 */
[----:B------:R-:W-:Y:S02]  /*a350*/  ISETP.GT.AND P1, PT, R0, 0x7, PT ;  /* 0x000000070000780c */ /* 0x000fe40003f24270 */
[----:B------:R-:W-:Y:S01]  /*a360*/  PRMT R236, RZ, 0x7610, R236 ;  /* 0x00007610ffec7816 */ /* 0x000fe200000000ec */
[----:B0-----:R-:W-:Y:S02]  /*a370*/  @P2 IMAD.MOV.U32 R2, RZ, RZ, R118 ;  /* 0x000000ffff022224 */ /* 0x001fe400078e0076 */
[----:B------:R-:W-:-:S05]  /*a380*/  @P2 IMAD.MOV.U32 R3, RZ, RZ, R129 ;  /* 0x000000ffff032224 */ /* 0x000fca00078e0081 */
[----:B------:R0:W4:Y:S01]  /*a390*/  @P2 LDG.E.U8 R175, desc[UR44][R2.64] ;  /* 0x0000002c02af2981 */ /* 0x000122000c1e1100 */
[----:B------:R-:W-:Y:S02]  /*a3a0*/  PRMT R104, RZ, 0x7610, R104 ;  /* 0x00007610ff687816 */ /* 0x000fe40000000068 */
        /* <DEDUP_REMOVED lines=8> */
[----:B-1----:R-:W-:Y:S02]  /*a430*/  PRMT R16, RZ, 0x7610, R16 ;  /* 0x00007610ff107816 */ /* 0x002fe40000000010 */
        /* <DEDUP_REMOVED lines=27> */
[----:B------:R-:W-:Y:S02]  /*a5f0*/  PRMT R223, RZ, 0x7610, R223 ;  /* 0x00007610ffdf7816 */ /* 0x000fe400000000df */
[----:B------:R-:W-:Y:S02]  /*a600*/  PRMT R244, RZ, 0x7610, R244 ;  /* 0x00007610fff47816 */ /* 0x000fe400000000f4 */
[----:B------:R-:W-:Y:S01]  /*a610*/  ISETP.GT.AND P0, PT, R0, 0xc, PT ;  /* 0x0000000c0000780c */ /* 0x000fe20003f04270 */
[----:B0-----:R-:W-:Y:S02]  /*a620*/  @P1 IMAD.MOV.U32 R2, RZ, RZ, R136 ;  /* 0x000000ffff021224 */ /* 0x001fe400078e0088 */
[----:B------:R-:W-:-:S05]  /*a630*/  @P1 IMAD.MOV.U32 R3, RZ, RZ, R147 ;  /* 0x000000ffff031224 */ /* 0x000fca00078e0093 */
[----:B------:R0:W4:Y:S02]  /*a640*/  @P1 LDG.E.U8 R226, desc[UR44][R2.64] ;  /* 0x0000002c02e21981 */ /* 0x000124000c1e1100 */
[----:B0-----:R-:W-:Y:S02]  /*a650*/  @P1 IMAD.MOV.U32 R2, RZ, RZ, R138 ;  /* 0x000000ffff021224 */ /* 0x001fe400078e008a */
[----:B------:R-:W-:-:S05]  /*a660*/  @P1 IMAD.MOV.U32 R3, RZ, RZ, R149 ;  /* 0x000000ffff031224 */ /* 0x000fca00078e0095 */
[----:B------:R0:W4:Y:S01]  /*a670*/  @P1 LDG.E.U8 R247, desc[UR44][R2.64] ;  /* 0x0000002c02f71981 */ /* 0x000122000c1e1100 */
[----:B------:R-:W-:Y:S02]  /*a680*/  PRMT R220, RZ, 0x7610, R220 ;  /* 0x00007610ffdc7816 */ /* 0x000fe400000000dc */
[----:B------:R-:W-:Y:S02]  /*a690*/  PRMT R241, RZ, 0x7610, R241 ;  /* 0x00007610fff17816 */ /* 0x000fe400000000f1 */
[----:B------:R-:W-:Y:S01]  /*a6a0*/  ISETP.GT.AND P1, PT, R0, 0xd, PT ;  /* 0x0000000d0000780c */ /* 0x000fe20003f24270 */
[----:B0-----:R-:W-:Y:S02]  /*a6b0*/  @P2 IMAD.MOV.U32 R2, RZ, RZ, R140 ;  /* 0x000000ffff022224 */ /* 0x001fe400078e008c */
[----:B------:R-:W-:-:S05]  /*a6c0*/  @P2 IMAD.MOV.U32 R3, RZ, RZ, R151 ;  /* 0x000000ffff032224 */ /* 0x000fca00078e0097 */
[----:B------:R0:W4:Y:S02]  /*a6d0*/  @P2 LDG.E.U8 R223, desc[UR44][R2.64] ;  /* 0x0000002c02df2981 */ /* 0x000124000c1e1100 */
[----:B0-----:R-:W-:Y:S02]  /*a6e0*/  @P2 IMAD.MOV.U32 R2, RZ, RZ, R142 ;  /* 0x000000ffff022224 */ /* 0x001fe400078e008e */
[----:B--2---:R-:W-:Y:S01]  /*a6f0*/  @P2 IMAD.MOV.U32 R3, RZ, RZ, R17 ;  /* 0x000000ffff032224 */ /* 0x004fe200078e0011 */
[----:B------:R-:W-:Y:S01]  /*a700*/  PRMT R21, RZ, 0x7610, R21 ;  /* 0x00007610ff157816 */ /* 0x000fe20000000015 */
[----:B------:R-:W2:Y:S04]  /*a710*/  LDL R17, [R1+0x624] ;  /* 0x0006240001117983 */ /* 0x000ea80000100800 */
[----:B------:R0:W4:Y:S04]  /*a720*/  @P2 LDG.E.U8 R244, desc[UR44][R2.64] ;  /* 0x0000002c02f42981 */ /* 0x000128000c1e1100 */
[----:B------:R-:W3:Y:S01]  /*a730*/  LDL R3, [R1+0x640] ;  /* 0x0006400001037983 */ /* 0x000ee20000100800 */
[----:B0-----:R-:W-:-:S05]  /*a740*/  @P0 IMAD.MOV.U32 R2, RZ, RZ, R144 ;  /* 0x000000ffff020224 */ /* 0x001fca00078e0090 */
[----:B---3--:R0:W3:Y:S04]  /*a750*/  @P0 LDG.E.U8 R220, desc[UR44][R2.64] ;  /* 0x0000002c02dc0981 */ /* 0x0080e8000c1e1100 */
[----:B------:R-:W2:Y:S01]  /*a760*/  LDL R3, [R1+0x638] ;  /* 0x0006380001037983 */ /* 0x000ea20000100800 */
[----:B0-----:R-:W-:Y:S01]  /*a770*/  @P0 IMAD.MOV.U32 R2, RZ, RZ, R146 ;  /* 0x000000ffff020224 */ /* 0x001fe200078e0092 */
[----:B------:R-:W-:Y:S02]  /*a780*/  PRMT R238, RZ, 0x7610, R238 ;  /* 0x00007610ffee7816 */ /* 0x000fe400000000ee */
[----:B------:R-:W-:Y:S02]  /*a790*/  ISETP.GT.AND P2, PT, R0, 0xe, PT ;  /* 0x0000000e0000780c */ /* 0x000fe40003f44270 */
[----:B--2---:R0:W2:Y:S04]  /*a7a0*/  @P0 LDG.E.U8 R241, desc[UR44][R2.64] ;  /* 0x0000002c02f10981 */ /* 0x0040a8000c1e1100 */
[----:B------:R-:W4:Y:S01]  /*a7b0*/  LDL R3, [R1+0x630] ;  /* 0x0006300001037983 */ /* 0x000f220000100800 */
[----:B0-----:R-:W-:-:S05]  /*a7c0*/  @P1 IMAD.MOV.U32 R2, RZ, RZ, R148 ;  /* 0x000000ffff021224 */ /* 0x001fca00078e0094 */
[----:B----4-:R0:W4:Y:S04]  /*a7d0*/  @P1 LDG.E.U8 R21, desc[UR44][R2.64] ;  /* 0x0000002c02151981 */ /* 0x010128000c1e1100 */
[----:B------:R-:W3:Y:S01]  /*a7e0*/  LDL R3, [R1+0x628] ;  /* 0x0006280001037983 */ /* 0x000ee20000100800 */
[----:B0-----:R-:W-:Y:S01]  /*a7f0*/  @P1 IMAD.MOV.U32 R2, RZ, RZ, R150 ;  /* 0x000000ffff021224 */ /* 0x001fe200078e0096 */
[----:B------:R-:W-:Y:S02]  /*a800*/  PRMT R7, RZ, 0x7610, R7 ;  /* 0x00007610ff077816 */ /* 0x000fe40000000007 */
[----:B------:R-:W-:Y:S02]  /*a810*/  PRMT R235, RZ, 0x7610, R235 ;  /* 0x00007610ffeb7816 */ /* 0x000fe400000000eb */
[----:B------:R-:W-:Y:S01]  /*a820*/  ISETP.GT.AND P0, PT, R0, 0xf, PT ;  /* 0x0000000f0000780c */ /* 0x000fe20003f04270 */
[----:B---3--:R0:W3:Y:S04]  /*a830*/  @P1 LDG.E.U8 R238, desc[UR44][R2.64] ;  /* 0x0000002c02ee1981 */ /* 0x0080e8000c1e1100 */
[----:B------:R-:W2:Y:S01]  /*a840*/  LDL R3, [R1+0x620] ;  /* 0x0006200001037983 */ /* 0x000ea20000100800 */
[----:B0-----:R-:W-:Y:S01]  /*a850*/  @P2 IMAD.MOV.U32 R2, RZ, RZ, R17 ;  /* 0x000000ffff022224 */ /* 0x001fe200078e0011 */
[----:B------:R-:W-:-:S02]  /*a860*/  PRMT R6, RZ, 0x7610, R6 ;  /* 0x00007610ff067816 */ /* 0x000fc40000000006 */
[----:B------:R-:W-:Y:S01]  /*a870*/  PRMT R231, RZ, 0x7610, R231 ;  /* 0x00007610ffe77816 */ /* 0x000fe200000000e7 */
[----:B------:R-:W4:Y:S01]  /*a880*/  LDL R17, [R1+0x5fc] ;  /* 0x0005fc0001117983 */ /* 0x000f220000100800 */
[----:B------:R-:W-:-:S03]  /*a890*/  ISETP.GT.AND P1, PT, R0, 0x10, PT ;  /* 0x000000100000780c */ /* 0x000fc60003f24270 */
[----:B--2---:R0:W2:Y:S04]  /*a8a0*/  @P2 LDG.E.U8 R7, desc[UR44][R2.64] ;  /* 0x0000002c02072981 */ /* 0x0040a8000c1e1100 */
[----:B------:R-:W0:Y:S04]  /*a8b0*/  LDL R2, [R1+0x618] ;  /* 0x0006180001027983 */ /* 0x000e280000100800 */
[----:B------:R-:W0:Y:S02]  /*a8c0*/  LDL R3, [R1+0x61c] ;  /* 0x00061c0001037983 */ /* 0x000e240000100800 */
[----:B0-----:R-:W-:-:S04]  /*a8d0*/  @P2 LOP3.LUT R3, R3, R2, RZ, 0x3c, !PT ;  /* 0x0000000203032212 */ /* 0x001fc800078e3cff */
[----:B------:R-:W-:-:S04]  /*a8e0*/  @P2 LOP3.LUT R2, R3, R2, RZ, 0x3c, !PT ;  /* 0x0000000203022212 */ /* 0x000fc800078e3cff */
[----:B------:R-:W-:-:S05]  /*a8f0*/  @P2 LOP3.LUT R3, R3, R2, RZ, 0x3c, !PT ;  /* 0x0000000203032212 */ /* 0x000fca00078e3cff */
[----:B------:R0:W3:Y:S04]  /*a900*/  @P2 LDG.E.U8 R235, desc[UR44][R2.64] ;  /* 0x0000002c02eb2981 */ /* 0x0000e8000c1e1100 */
        /* <DEDUP_REMOVED lines=13> */
[----:B------:R-:W0:Y:S01]  /*a9e0*/  LDL R3, [R1+0x604] ;  /* 0x0006040001037983 */ /* 0x000e220000100800 */
[----:B------:R-:W-:Y:S02]  /*a9f0*/  PRMT R234, RZ, 0x7610, R234 ;  /* 0x00007610ffea7816 */ /* 0x000fe400000000ea */
[----:B0-----:R-:W-:-:S04]  /*aa00*/  @P1 LOP3.LUT R3, R3, R2, RZ, 0x3c, !PT ;  /* 0x0000000203031212 */ /* 0x001fc800078e3cff */
[----:B------:R-:W-:-:S04]  /*aa10*/  @P1 LOP3.LUT R2, R3, R2, RZ, 0x3c, !PT ;  /* 0x0000000203021212 */ /* 0x000fc800078e3cff */
[----:B------:R-:W-:-:S05]  /*aa20*/  @P1 LOP3.LUT R3, R3, R2, RZ, 0x3c, !PT ;  /* 0x0000000203031212 */ /* 0x000fca00078e3cff */
[----:B------:R4:W3:Y:S04]  /*aa30*/  @P1 LDG.E.U8 R234, desc[UR44][R2.64] ;  /* 0x0000002c02ea1981 */ /* 0x0008e8000c1e1100 */
[----:B------:R-:W2:Y:S01]  /*aa40*/  LDL R3, [R1+0x5f8] ;  /* 0x0005f80001037983 */ /* 0x000ea20000100800 */
[----:B------:R-:W-:Y:S01]  /*aa50*/  PRMT R166, RZ, 0x7610, R166 ;  /* 0x00007610ffa67816 */ /* 0x000fe200000000a6 */
[----:B----4-:R-:W-:Y:S01]  /*aa60*/  @P1 IMAD.MOV.U32 R2, RZ, RZ, R17 ;  /* 0x000000ffff021224 */ /* 0x010fe200078e0011 */
[----:B------:R-:W-:Y:S01]  /*aa70*/  ISETP.GT.AND P2, PT, R0, 0x11, PT ;  /* 0x000000110000780c */ /* 0x000fe20003f44270 */
[----:B------:R-:W4:Y:S04]  /*aa80*/  LDL R17, [R1+0x5d4] ;  /* 0x0005d40001117983 */ /* 0x000f280000100800 */
[----:B--2---:R0:W2:Y:S04]  /*aa90*/  @P1 LDG.E.U8 R166, desc[UR44][R2.64] ;  /* 0x0000002c02a61981 */ /* 0x0040a8000c1e1100 */
[----:B------:R-:W0:Y:S04]  /*aaa0*/  LDL R2, [R1+0x5f0] ;  /* 0x0005f00001027983 */ /* 0x000e280000100800 */
[----:B------:R-:W0:Y:S01]  /*aab0*/  LDL R3, [R1+0x5f4] ;  /* 0x0005f40001037983 */ /* 0x000e220000100800 */
[----:B------:R-:W-:-:S02]  /*aac0*/  PRMT R230, RZ, 0x7610, R230 ;  /* 0x00007610ffe67816 */ /* 0x000fc400000000e6 */
[----:B0-----:R-:W-:-:S04]  /*aad0*/  @P2 LOP3.LUT R3, R3, R2, RZ, 0x3c, !PT ;  /* 0x0000000203032212 */ /* 0x001fc800078e3cff */
[----:B------:R-:W-:-:S04]  /*aae0*/  @P2 LOP3.LUT R2, R3, R2, RZ, 0x3c, !PT ;  /* 0x0000000203022212 */ /* 0x000fc800078e3cff */
[----:B------:R-:W-:-:S05]  /*aaf0*/  @P2 LOP3.LUT R3, R3, R2, RZ, 0x3c, !PT ;  /* 0x0000000203032212 */ /* 0x000fca00078e3cff */
[----:B------:R0:W2:Y:S04]  /*ab00*/  @P2 LDG.E.U8 R230, desc[UR44][R2.64] ;  /* 0x0000002c02e62981 */ /* 0x0000a8000c1e1100 */
[----:B------:R-:W0:Y:S04]  /*ab10*/  LDL R2, [R1+0x5e8] ;  /* 0x0005e80001027983 */ /* 0x000e280000100800 */
[----:B------:R-:W0:Y:S01]  /*ab20*/  LDL R3, [R1+0x5ec] ;  /* 0x0005ec0001037983 */ /* 0x000e220000100800 */
[----:B------:R-:W-:Y:S02]  /*ab30*/  PRMT R167, RZ, 0x7610, R167 ;  /* 0x00007610ffa77816 */ /* 0x000fe400000000a7 */
[----:B0-----:R-:W-:-:S04]  /*ab40*/  @P2 LOP3.LUT R3, R3, R2, RZ, 0x3c, !PT ;  /* 0x0000000203032212 */ /* 0x001fc800078e3cff */
[----:B------:R-:W-:-:S04]  /*ab50*/  @P2 LOP3.LUT R2, R3, R2, RZ, 0x3c, !PT ;  /* 0x0000000203022212 */ /* 0x000fc800078e3cff */
[----:B------:R-:W-:-:S05]  /*ab60*/  @P2 LOP3.LUT R3, R3, R2, RZ, 0x3c, !PT ;  /* 0x0000000203032212 */ /* 0x000fca00078e3cff */
[----:B------:R0:W2:Y:S04]  /*ab70*/  @P2 LDG.E.U8 R167, desc[UR44][R2.64] ;  /* 0x0000002c02a72981 */ /* 0x0000a8000c1e1100 */
[----:B------:R-:W0:Y:S04]  /*ab80*/  LDL R2, [R1+0x5e0] ;  /* 0x0005e00001027983 */ /* 0x000e280000100800 */
[----:B------:R-:W0:Y:S01]  /*ab90*/  LDL R3, [R1+0x5e4] ;  /* 0x0005e40001037983 */ /* 0x000e220000100800 */
[----:B------:R-:W-:Y:S02]  /*aba0*/  ISETP.GT.AND P0, PT, R0, 0x12, PT ;  /* 0x000000120000780c */ /* 0x000fe40003f04270 */
[----:B------:R-:W-:-:S11]  /*abb0*/  PRMT R228, RZ, 0x7610, R228 ;  /* 0x00007610ffe47816 */ /* 0x000fd600000000e4 */
[----:B0-----:R-:W-:-:S04]  /*abc0*/  @P0 LOP3.LUT R3, R3, R2, RZ, 0x3c, !PT ;  /* 0x0000000203030212 */ /* 0x001fc800078e3cff */
[----:B------:R-:W-:-:S04]  /*abd0*/  @P0 LOP3.LUT R2, R3, R2, RZ, 0x3c, !PT ;  /* 0x0000000203020212 */ /* 0x000fc800078e3cff */
[----:B------:R-:W-:-:S05]  /*abe0*/  @P0 LOP3.LUT R3, R3, R2, RZ, 0x3c, !PT ;  /* 0x0000000203030212 */ /* 0x000fca00078e3cff */
[----:B------:R0:W2:Y:S04]  /*abf0*/  @P0 LDG.E.U8 R228, desc[UR44][R2.64] ;  /* 0x0000002c02e40981 */ /* 0x0000a8000c1e1100 */
[----:B------:R-:W0:Y:S04]  /*ac00*/  LDL R2, [R1+0x5d8] ;  /* 0x0005d80001027983 */ /* 0x000e280000100800 */
[----:B------:R-:W0:Y:S01]  /*ac10*/  LDL R3, [R1+0x5dc] ;  /* 0x0005dc0001037983 */ /* 0x000e220000100800 */
[----:B------:R-:W-:Y:S02]  /*ac20*/  PRMT R168, RZ, 0x7610, R168 ;  /* 0x00007610ffa87816 */ /* 0x000fe400000000a8 */
[----:B------:R-:W-:-:S02]  /*ac30*/  ISETP.GT.AND P1, PT, R0, 0x13, PT ;  /* 0x000000130000780c */ /* 0x000fc40003f24270 */
[----:B0-----:R-:W-:-:S04]  /*ac40*/  @P0 LOP3.LUT R3, R3, R2, RZ, 0x3c, !PT ;  /* 0x0000000203030212 */ /* 0x001fc800078e3cff */
[----:B------:R-:W-:-:S04]  /*ac50*/  @P0 LOP3.LUT R2, R3, R2, RZ, 0x3c, !PT ;  /* 0x0000000203020212 */ /* 0x000fc800078e3cff */
[----:B------:R-:W-:-:S05]  /*ac60*/  @P0 LOP3.LUT R3, R3, R2, RZ, 0x3c, !PT ;  /* 0x0000000203030212 */ /* 0x000fca00078e3cff */
[----:B------:R4:W2:Y:S04]  /*ac70*/  @P0 LDG.E.U8 R168, desc[UR44][R2.64] ;  /* 0x0000002c02a80981 */ /* 0x0008a8000c1e1100 */
[----:B------:R-:W3:Y:S01]  /*ac80*/  LDL R3, [R1+0x5d0] ;  /* 0x0005d00001037983 */ /* 0x000ee20000100800 */
[----:B------:R-:W-:Y:S01]  /*ac90*/  PRMT R225, RZ, 0x7610, R225 ;  /* 0x00007610ffe17816 */ /* 0x000fe200000000e1 */
[----:B----4-:R-:W-:Y:S01]  /*aca0*/  @P1 IMAD.MOV.U32 R2, RZ, RZ, R17 ;  /* 0x000000ffff021224 */ /* 0x010fe200078e0011 */
[----:B------:R-:W-:Y:S01]  /*acb0*/  PRMT R169, RZ, 0x7610, R169 ;  /* 0x00007610ffa97816 */ /* 0x000fe200000000a9 */
[----:B------:R-:W4:Y:S04]  /*acc0*/  LDL R17, [R1+0x5ac] ;  /* 0x0005ac0001117983 */ /* 0x000f280000100800 */
[----:B---3--:R0:W3:Y:S04]  /*acd0*/  @P1 LDG.E.U8 R225, desc[UR44][R2.64] ;  /* 0x0000002c02e11981 */ /* 0x0080e8000c1e1100 */
        /* <DEDUP_REMOVED lines=8> */
[----:B------:R-:W-:Y:S02]  /*ad60*/  ISETP.GT.AND P2, PT, R0, 0x14, PT ;  /* 0x000000140000780c */ /* 0x000fe40003f44270 */
[----:B------:R-:W-:-:S11]  /*ad70*/  PRMT R222, RZ, 0x7610, R222 ;  /* 0x00007610ffde7816 */ /* 0x000fd600000000de */
        /* <DEDUP_REMOVED lines=67> */
[----:B------:R-:W0:Y:S01]  /*b1b0*/  LDL R3, [R1+0x574] ;  /* 0x0005740001037983 */ /* 0x000e220000100800 */
[----:B------:R-:W-:Y:S02]  /*b1c0*/  ISETP.GT.AND P1, PT, R0, 0x19, PT ;  /* 0x000000190000780c */ /* 0x000fe40003f24270 */
[----:B------:R-:W-:Y:S01]  /*b1d0*/  PRMT R14, RZ, 0x7610, R14 ;  /* 0x00007610ff0e7816 */ /* 0x000fe2000000000e */
[----:B------:R1:W-:Y:S10]  /*b1e0*/  STL [R1+0x840], R25 ;  /* 0x0008401901007387 */ /* 0x0003f40000100800 */
[----:B0-----:R-:W-:-:S02]  /*b1f0*/  @P1 IMAD.MOV.U32 R2, RZ, RZ, R3 ;  /* 0x000000ffff021224 */ /* 0x001fc400078e0003 */
[----:B------:R-:W-:Y:S02]  /*b200*/  @P1 IMAD.MOV.U32 R3, RZ, RZ, R25 ;  /* 0x000000ffff031224 */ /* 0x000fe400078e0019 */
[----:B-1----:R-:W2:Y:S04]  /*b210*/  LDL.LU R25, [R1+0x55c] ;  /* 0x00055c0001197983 */ /* 0x002ea80000300800 */
[----:B------:R0:W3:Y:S04]  /*b220*/  @P1 LDG.E.U8 R14, desc[UR44][R2.64] ;  /* 0x0000002c020e1981 */ /* 0x0000e8000c1e1100 */
[----:B------:R-:W0:Y:S04]  /*b230*/  LDL R3, [R1+0x56c] ;  /* 0x00056c0001037983 */ /* 0x000e280000100800 */
[----:B------:R1:W-:Y:S01]  /*b240*/  STL [R1+0x83c], R27 ;  /* 0x00083c1b01007387 */ /* 0x0003e20000100800 */
[----:B------:R-:W-:-:S02]  /*b250*/  ISETP.GT.AND P2, PT, R0, 0x1a, PT ;  /* 0x0000001a0000780c */ /* 0x000fc40003f44270 */
[----:B------:R-:W-:Y:S02]  /*b260*/  PRMT R237, RZ, 0x7610, R237 ;  /* 0x00007610ffed7816 */ /* 0x000fe400000000ed */
[----:B------:R-:W-:Y:S02]  /*b270*/  ISETP.GT.AND P0, PT, R0, 0x1b, PT ;  /* 0x0000001b0000780c */ /* 0x000fe40003f04270 */
[----:B------:R-:W-:Y:S01]  /*b280*/  PRMT R13, RZ, 0x7610, R13 ;  /* 0x00007610ff0d7816 */ /* 0x000fe2000000000d */
[----:B0-----:R-:W-:Y:S02]  /*b290*/  @P1 IMAD.MOV.U32 R2, RZ, RZ, R3 ;  /* 0x000000ffff021224 */ /* 0x001fe400078e0003 */
[----:B------:R-:W-:Y:S02]  /*b2a0*/  @P1 IMAD.MOV.U32 R3, RZ, RZ, R27 ;  /* 0x000000ffff031224 */ /* 0x000fe400078e001b */
[----:B-1----:R-:W3:Y:S04]  /*b2b0*/  LDL.LU R27, [R1+0x554] ;  /* 0x00055400011b7983 */ /* 0x002ee80000300800 */
[----:B------:R4:W3:Y:S01]  /*b2c0*/  @P1 LDG.E.U8 R237, desc[UR44][R2.64] ;  /* 0x0000002c02ed1981 */ /* 0x0008e2000c1e1100 */
[----:B------:R-:W-:Y:S01]  /*b2d0*/  PRMT R233, RZ, 0x7610, R233 ;  /* 0x00007610ffe97816 */ /* 0x000fe200000000e9 */
[----:B----4-:R-:W-:-:S02]  /*b2e0*/  @P2 IMAD.MOV.U32 R2, RZ, RZ, R17 ;  /* 0x000000ffff022224 */ /* 0x010fc400078e0011 */
[----:B------:R-:W-:Y:S01]  /*b2f0*/  @P2 IMAD.MOV.U32 R3, RZ, RZ, R29 ;  /* 0x000000ffff032224 */ /* 0x000fe200078e001d */
[----:B------:R-:W-:Y:S01]  /*b300*/  ISETP.GT.AND P1, PT, R0, 0x1c, PT ;  /* 0x0000001c0000780c */ /* 0x000fe20003f24270 */
[----:B------:R-:W4:Y:S04]  /*b310*/  LDL R17, [R1+0x468] ;  /* 0x0004680001117983 */ /* 0x000f280000100800 */
[----:B------:R2:W4:Y:S01]  /*b320*/  @P2 LDG.E.U8 R13, desc[UR44][R2.64] ;  /* 0x0000002c020d2981 */ /* 0x000522000c1e1100 */
[----:B------:R-:W-:Y:S01]  /*b330*/  PRMT R12, RZ, 0x7610, R12 ;  /* 0x00007610ff0c7816 */ /* 0x000fe2000000000c */
[----:B--2---:R-:W-:Y:S02]  /*b340*/  @P2 IMAD.MOV.U32 R2, RZ, RZ, R25 ;  /* 0x000000ffff022224 */ /* 0x004fe400078e0019 */
[----:B------:R-:W-:-:S05]  /*b350*/  @P2 IMAD.MOV.U32 R3, RZ, RZ, R31 ;  /* 0x000000ffff032224 */ /* 0x000fca00078e001f */
[----:B------:R0:W2:Y:S01]  /*b360*/  @P2 LDG.E.U8 R233, desc[UR44][R2.64] ;  /* 0x0000002c02e92981 */ /* 0x0000a2000c1e1100 */
[----:B------:R-:W-:Y:S01]  /*b370*/  PRMT R229, RZ, 0x7610, R229 ;  /* 0x00007610ffe57816 */ /* 0x000fe200000000e5 */
[----:B0-----:R-:W-:Y:S01]  /*b380*/  @P0 IMAD.MOV.U32 R3, RZ, RZ, R33 ;  /* 0x000000ffff030224 */ /* 0x001fe200078e0021 */
[----:B------:R-:W-:Y:S02]  /*b390*/  ISETP.GT.AND P2, PT, R0, 0x1d, PT ;  /* 0x0000001d0000780c */ /* 0x000fe40003f44270 */
[----:B------:R-:W-:Y:S02]  /*b3a0*/  PRMT R11, RZ, 0x7610, R11 ;  /* 0x00007610ff0b7816 */ /* 0x000fe4000000000b */
[----:B------:R-:W-:Y:S02]  /*b3b0*/  PRMT R227, RZ, 0x7610, R227 ;  /* 0x00007610ffe37816 */ /* 0x000fe400000000e3 */
[----:B------:R-:W-:Y:S02]  /*b3c0*/  PRMT R10, RZ, 0x7610, R10 ;  /* 0x00007610ff0a7816 */ /* 0x000fe4000000000a */
[----:B------:R-:W-:-:S02]  /*b3d0*/  PRMT R224, RZ, 0x7610, R224 ;  /* 0x00007610ffe07816 */ /* 0x000fc400000000e0 */
[----:B------:R-:W-:Y:S02]  /*b3e0*/  PRMT R9, RZ, 0x7610, R9 ;  /* 0x00007610ff097816 */ /* 0x000fe40000000009 */
[----:B------:R-:W-:Y:S02]  /*b3f0*/  PRMT R221, RZ, 0x7610, R221 ;  /* 0x00007610ffdd7816 */ /* 0x000fe400000000dd */
        /* <DEDUP_REMOVED lines=19> */
[----:B------:R-:W-:Y:S01]  /*b530*/  PRMT R101, RZ, 0x7610, R101 ;  /* 0x00007610ff657816 */ /* 0x000fe20000000065 */
[----:B---3--:R-:W-:-:S05]  /*b540*/  @P0 IMAD.MOV.U32 R2, RZ, RZ, R27 ;  /* 0x000000ffff020224 */ /* 0x008fca00078e001b */
[----:B------:R0:W3:Y:S02]  /*b550*/  @P0 LDG.E.U8 R12, desc[UR44][R2.64] ;  /* 0x0000002c020c0981 */ /* 0x0000e4000c1e1100 */
[----:B0-----:R-:W-:Y:S02]  /*b560*/  @P0 IMAD.MOV.U32 R2, RZ, RZ, R24 ;  /* 0x000000ffff020224 */ /* 0x001fe400078e0018 */
[----:B------:R-:W-:-:S05]  /*b570*/  @P0 IMAD.MOV.U32 R3, RZ, RZ, R35 ;  /* 0x000000ffff030224 */ /* 0x000fca00078e0023 */
[----:B------:R0:W2:Y:S02]  /*b580*/  @P0 LDG.E.U8 R229, desc[UR44][R2.64] ;  /* 0x0000002c02e50981 */ /* 0x0000a4000c1e1100 */
[----:B0-----:R-:W-:Y:S02]  /*b590*/  @P1 IMAD.MOV.U32 R2, RZ, RZ, R26 ;  /* 0x000000ffff021224 */ /* 0x001fe400078e001a */
[----:B------:R-:W-:-:S05]  /*b5a0*/  @P1 IMAD.MOV.U32 R3, RZ, RZ, R37 ;  /* 0x000000ffff031224 */ /* 0x000fca00078e0025 */
[----:B------:R0:W2:Y:S01]  /*b5b0*/  @P1 LDG.E.U8 R11, desc[UR44][R2.64] ;  /* 0x0000002c020b1981 */ /* 0x0000a2000c1e1100 */
[----:B------:R-:W-:Y:S01]  /*b5c0*/  ISETP.GT.AND P0, PT, R0, 0x1e, PT ;  /* 0x0000001e0000780c */ /* 0x000fe20003f04270 */
        /* <DEDUP_REMOVED lines=84> */
[----:B------:R0:W2:Y:S04]  /*bb10*/  @P0 LDG.E.U8 R101, desc[UR44][R2.64] ;  /* 0x0000002c02650981 */ /* 0x0000a8000c1e1100 */
[----:B------:R-:W4:Y:S01]  /*bb20*/  LDL R3, [R1+0x470] ;  /* 0x0004700001037983 */ /* 0x000f220000100800 */
[----:B------:R-:W-:Y:S02]  /*bb30*/  ISETP.GT.AND P1, PT, R0, 0x29, PT ;  /* 0x000000290000780c */ /* 0x000fe40003f24270 */
[----:B------:R-:W-:Y:S02]  /*bb40*/  PRMT R88, RZ, 0x7610, R88 ;  /* 0x00007610ff587816 */ /* 0x000fe40000000058 */
[----:B------:R-:W-:-:S09]  /*bb50*/  PRMT R102, RZ, 0x7610, R102 ;  /* 0x00007610ff667816 */ /* 0x000fd20000000066 */
[----:B0-----:R-:W-:-:S05]  /*bb60*/  @P1 IMAD.MOV.U32 R2, RZ, RZ, R78 ;  /* 0x000000ffff021224 */ /* 0x001fca00078e004e */
[----:B----4-:R0:W4:Y:S02]  /*bb70*/  @P1 LDG.E.U8 R88, desc[UR44][R2.64] ;  /* 0x0000002c02581981 */ /* 0x010124000c1e1100 */
[----:B0-----:R-:W-:Y:S02]  /*bb80*/  @P1 IMAD.MOV.U32 R2, RZ, RZ, R80 ;  /* 0x000000ffff021224 */ /* 0x001fe400078e0050 */
[----:B------:R-:W-:Y:S01]  /*bb90*/  @P1 IMAD.MOV.U32 R3, RZ, RZ, R17 ;  /* 0x000000ffff031224 */ /* 0x000fe200078e0011 */
[----:B------:R-:W-:Y:S01]  /*bba0*/  ISETP.GT.AND P0, PT, R0, 0x2a, PT ;  /* 0x0000002a0000780c */ /* 0x000fe20003f04270 */
[----:B------:R-:W3:Y:S04]  /*bbb0*/  LDL R17, [R1+0x444] ;  /* 0x0004440001117983 */ /* 0x000ee80000100800 */
[----:B------:R0:W4:Y:S04]  /*bbc0*/  @P1 LDG.E.U8 R102, desc[UR44][R2.64] ;  /* 0x0000002c02661981 */ /* 0x000128000c1e1100 */
[----:B------:R-:W2:Y:S01]  /*bbd0*/  LDL R3, [R1+0x460] ;  /* 0x0004600001037983 */ /* 0x000ea20000100800 */
[----:B------:R-:W-:-:S03]  /*bbe0*/  PRMT R89, RZ, 0x7610, R89 ;  /* 0x00007610ff597816 */ /* 0x000fc60000000059 */
[----:B0-----:R-:W-:Y:S01]  /*bbf0*/  @P0 IMAD.MOV.U32 R2, RZ, RZ, R82 ;  /* 0x000000ffff020224 */ /* 0x001fe200078e0052 */
[----:B------:R-:W-:-:S04]  /*bc00*/  PRMT R103, RZ, 0x7610, R103 ;  /* 0x00007610ff677816 */ /* 0x000fc80000000067 */
[----:B--2---:R0:W2:Y:S04]  /*bc10*/  @P0 LDG.E.U8 R89, desc[UR44][R2.64] ;  /* 0x0000002c02590981 */ /* 0x0040a8000c1e1100 */
[----:B------:R-:W3:Y:S01]  /*bc20*/  LDL R3, [R1+0x458] ;  /* 0x0004580001037983 */ /* 0x000ee20000100800 */
[----:B0-----:R-:W-:Y:S01]  /*bc30*/  @P0 IMAD.MOV.U32 R2, RZ, RZ, R84 ;  /* 0x000000ffff020224 */ /* 0x001fe200078e0054 */
[----:B------:R-:W-:Y:S02]  /*bc40*/  ISETP.GT.AND P1, PT, R0, 0x2b, PT ;  /* 0x0000002b0000780c */ /* 0x000fe40003f24270 */
[----:B------:R-:W-:Y:S02]  /*bc50*/  PRMT R90, RZ, 0x7610, R90 ;  /* 0x00007610ff5a7816 */ /* 0x000fe4000000005a */
[----:B---3--:R0:W3:Y:S04]  /*bc60*/  @P0 LDG.E.U8 R103, desc[UR44][R2.64] ;  /* 0x0000002c02670981 */ /* 0x0080e8000c1e1100 */
[----:B------:R-:W4:Y:S05]  /*bc70*/  LDL R3, [R1+0x450] ;  /* 0x0004500001037983 */ /* 0x000f2a0000100800 */
[----:B0-----:R-:W-:-:S05]  /*bc80*/  @P1 IMAD.MOV.U32 R2, RZ, RZ, R86 ;  /* 0x000000ffff021224 */ /* 0x001fca00078e0056 */
[----:B----4-:R0:W4:Y:S04]  /*bc90*/  @P1 LDG.E.U8 R90, desc[UR44][R2.64] ;  /* 0x0000002c025a1981 */ /* 0x010128000c1e1100 */
[----:B------:R-:W0:Y:S04]  /*bca0*/  LDL R2, [R1+0x448] ;  /* 0x0004480001027983 */ /* 0x000e280000100800 */
[----:B------:R-:W0:Y:S01]  /*bcb0*/  LDL R3, [R1+0x44c] ;  /* 0x00044c0001037983 */ /* 0x000e220000100800 */
[----:B------:R-:W-:Y:S02]  /*bcc0*/  PRMT R188, RZ, 0x7610, R188 ;  /* 0x00007610ffbc7816 */ /* 0x000fe400000000bc */
[----:B------:R-:W-:-:S02]  /*bcd0*/  ISETP.GT.AND P0, PT, R0, 0x2c, PT ;  /* 0x0000002c0000780c */ /* 0x000fc40003f04270 */
[----:B0-----:R-:W-:-:S04]  /*bce0*/  @P1 LOP3.LUT R3, R3, R2, RZ, 0x3c, !PT ;  /* 0x0000000203031212 */ /* 0x001fc800078e3cff */
[----:B------:R-:W-:-:S04]  /*bcf0*/  @P1 LOP3.LUT R2, R3, R2, RZ, 0x3c, !PT ;  /* 0x0000000203021212 */ /* 0x000fc800078e3cff */
[----:B------:R-:W-:-:S05]  /*bd00*/  @P1 LOP3.LUT R3, R3, R2, RZ, 0x3c, !PT ;  /* 0x0000000203031212 */ /* 0x000fca00078e3cff */
[----:B------:R0:W3:Y:S04]  /*bd10*/  @P1 LDG.E.U8 R188, desc[UR44][R2.64] ;  /* 0x0000002c02bc1981 */ /* 0x0000e8000c1e1100 */
[----:B------:R-:W2:Y:S01]  /*bd20*/  LDL R3, [R1+0x440] ;  /* 0x0004400001037983 */ /* 0x000ea20000100800 */
[----:B------:R-:W-:Y:S01]  /*bd30*/  PRMT R91, RZ, 0x7610, R91 ;  /* 0x00007610ff5b7816 */ /* 0x000fe2000000005b */
[----:B0-----:R-:W-:Y:S01]  /*bd40*/  @P0 IMAD.MOV.U32 R2, RZ, RZ, R17 ;  /* 0x000000ffff020224 */ /* 0x001fe200078e0011 */
[----:B------:R-:W-:Y:S01]  /*bd50*/  PRMT R215, RZ, 0x7610, R215 ;  /* 0x00007610ffd77816 */ /* 0x000fe200000000d7 */
[----:B------:R-:W4:Y:S04]  /*bd60*/  LDL R17, [R1+0x41c] ;  /* 0x00041c0001117983 */ /* 0x000f280000100800 */
        /* <DEDUP_REMOVED lines=242> */
[----:B------:R0:W3:Y:S02]  /*cc90*/  @P1 LDG.E.U8 R195, desc[UR44][R2.64] ;  /* 0x0000002c02c31981 */ /* 0x0000e4000c1e1100 */
[----:B0-----:R-:W-:Y:S02]  /*cca0*/  LOP3.LUT R2, R246, 0xffff, RZ, 0xc0, !PT ;  /* 0x0000fffff6027812 */ /* 0x001fe400078ec0ff */
[----:B------:R-:W-:-:S04]  /*ccb0*/  LOP3.LUT R3, R248, 0xffff, RZ, 0xc0, !PT ;  /* 0x0000fffff8037812 */ /* 0x000fc800078ec0ff */
[----:B------:R-:W-:Y:S02]  /*ccc0*/  PRMT R246, R3, 0x3340, R2 ;  /* 0x0000334003f67816 */ /* 0x000fe40000000002 */
[----:B------:R-:W2:Y:S01]  /*ccd0*/  LDL R2, [R1+0x328] ;  /* 0x0003280001027983 */ /* 0x000ea20000100800 */
[----:B------:R-:W-:Y:S01]  /*cce0*/  PRMT R178, RZ, 0x7610, R178 ;  /* 0x00007610ffb27816 */ /* 0x000fe200000000b2 */
[----:B--2---:R-:W-:Y:S02]  /*ccf0*/  @P1 IMAD.MOV.U32 R3, RZ, RZ, R2 ;  /* 0x000000ffff031224 */ /* 0x004fe400078e0002 */
[----:B----4-:R-:W-:Y:S01]  /*cd00*/  @P1 IMAD.MOV.U32 R2, RZ, RZ, R17 ;  /* 0x000000ffff021224 */ /* 0x010fe200078e0011 */
[----:B------:R-:W-:Y:S01]  /*cd10*/  ISETP.GT.AND P0, PT, R0, 0x3e, PT ;  /* 0x0000003e0000780c */ /* 0x000fe20003f04270 */
[----:B------:R-:W2:Y:S04]  /*cd20*/  LDL R17, [R1+0x314] ;  /* 0x0003140001117983 */ /* 0x000ea80000100800 */
[----:B------:R0:W4:Y:S02]  /*cd30*/  @P1 LDG.E.U8 R178, desc[UR44][R2.64] ;  /* 0x0000002c02b21981 */ /* 0x000124000c1e1100 */
[----:B0-----:R-:W-:-:S02]  /*cd40*/  LOP3.LUT R3, R245, 0xffff, RZ, 0xc0, !PT ;  /* 0x0000fffff5037812 */ /* 0x001fc400078ec0ff */
[----:B------:R-:W-:-:S04]  /*cd50*/  LOP3.LUT R2, R243, 0xffff, RZ, 0xc0, !PT ;  /* 0x0000fffff3027812 */ /* 0x000fc800078ec0ff */
[----:B------:R-:W-:Y:S02]  /*cd60*/  PRMT R243, R3, 0x3340, R2 ;  /* 0x0000334003f37816 */ /* 0x000fe40000000002 */
[----:B------:R-:W3:Y:S04]  /*cd70*/  LDL R3, [R1+0x320] ;  /* 0x0003200001037983 */ /* 0x000ee80000100800 */
[----:B------:R-:W3:Y:S01]  /*cd80*/  LDL R2, [R1+0x324] ;  /* 0x0003240001027983 */ /* 0x000ee20000100800 */
[----:B------:R-:W-:-:S06]  /*cd90*/  PRMT R194, RZ, 0x7610, R194 ;  /* 0x00007610ffc27816 */ /* 0x000fcc00000000c2 */
[----:B---3--:R0:W3:Y:S02]  /*cda0*/  @P0 LDG.E.U8 R194, desc[UR44][R2.64] ;  /* 0x0000002c02c20981 */ /* 0x0080e4000c1e1100 */
[----:B0-----:R-:W-:Y:S02]  /*cdb0*/  LOP3.LUT R3, R242, 0xffff, RZ, 0xc0, !PT ;  /* 0x0000fffff2037812 */ /* 0x001fe400078ec0ff */
[----:B------:R-:W-:-:S04]  /*cdc0*/  LOP3.LUT R2, R239, 0xffff, RZ, 0xc0, !PT ;  /* 0x0000ffffef027812 */ /* 0x000fc800078ec0ff */
[----:B------:R-:W-:Y:S02]  /*cdd0*/  PRMT R239, R3, 0x3340, R2 ;  /* 0x0000334003ef7816 */ /* 0x000fe40000000002 */
[----:B------:R-:W2:Y:S04]  /*cde0*/  LDL R3, [R1+0x318] ;  /* 0x0003180001037983 */ /* 0x000ea80000100800 */
[----:B------:R-:W2:Y:S01]  /*cdf0*/  LDL R2, [R1+0x31c] ;  /* 0x00031c0001027983 */ /* 0x000ea20000100800 */
[----:B------:R-:W-:-:S06]  /*ce00*/  PRMT R193, RZ, 0x7610, R193 ;  /* 0x00007610ffc17816 */ /* 0x000fcc00000000c1 */
[----:B--2---:R0:W2:Y:S02]  /*ce10*/  @P0 LDG.E.U8 R193, desc[UR44][R2.64] ;  /* 0x0000002c02c10981 */ /* 0x0040a4000c1e1100 */
[----:B0-----:R-:W-:Y:S02]  /*ce20*/  LOP3.LUT R2, R232, 0xffff, RZ, 0xc0, !PT ;  /* 0x0000ffffe8027812 */ /* 0x001fe400078ec0ff */
[----:B------:R-:W-:-:S04]  /*ce30*/  LOP3.LUT R3, R236, 0xffff, RZ, 0xc0, !PT ;  /* 0x0000ffffec037812 */ /* 0x000fc800078ec0ff */
[----:B------:R-:W-:Y:S02]  /*ce40*/  PRMT R232, R3, 0x3340, R2 ;  /* 0x0000334003e87816 */ /* 0x000fe40000000002 */
[----:B------:R-:W4:Y:S01]  /*ce50*/  LDL R2, [R1+0x310] ;  /* 0x0003100001027983 */ /* 0x000f220000100800 */
[----:B------:R-:W-:Y:S02]  /*ce60*/  ISETP.GT.AND P0, PT, R0, 0x3f, PT ;  /* 0x0000003f0000780c */ /* 0x000fe40003f04270 */
[----:B------:R-:W-:Y:S02]  /*ce70*/  PRMT R192, RZ, 0x7610, R192 ;  /* 0x00007610ffc07816 */ /* 0x000fe400000000c0 */
[----:B------:R-:W-:Y:S02]  /*ce80*/  LOP3.LUT R5, R5, 0xffff, RZ, 0xc0, !PT ;  /* 0x0000ffff05057812 */ /* 0x000fe400078ec0ff */
[----:B------:R-:W-:-:S07]  /*ce90*/  LOP3.LUT R4, R4, 0xffff, RZ, 0xc0, !PT ;  /* 0x0000ffff04047812 */ /* 0x000fce00078ec0ff */
[----:B----4-:R-:W-:Y:S02]  /*cea0*/  @P0 IMAD.MOV.U32 R3, RZ, RZ, R2 ;  /* 0x000000ffff030224 */ /* 0x010fe400078e0002 */
[----:B------:R-:W-:Y:S02]  /*ceb0*/  @P0 IMAD.MOV.U32 R2, RZ, RZ, R17 ;  /* 0x000000ffff020224 */ /* 0x000fe400078e0011 */
[----:B------:R-:W4:Y:S04]  /*cec0*/  LDL R17, [R1+0x6f8] ;  /* 0x0006f80001117983 */ /* 0x000f280000100800 */
[----:B------:R0:W2:Y:S02]  /*ced0*/  @P0 LDG.E.U8 R192, desc[UR44][R2.64] ;  /* 0x0000002c02c00981 */ /* 0x0000a4000c1e1100 */
[----:B0-----:R-:W-:-:S02]  /*cee0*/  LOP3.LUT R3, R226, 0xffff, RZ, 0xc0, !PT ;  /* 0x0000ffffe2037812 */ /* 0x001fc400078ec0ff */
[----:B------:R-:W-:Y:S02]  /*cef0*/  PRMT R226, R5, 0x3340, R4 ;  /* 0x0000334005e27816 */ /* 0x000fe40000000004 */
[----:B------:R-:W-:Y:S02]  /*cf00*/  LOP3.LUT R5, R220, 0xffff, RZ, 0xc0, !PT ;  /* 0x0000ffffdc057812 */ /* 0x000fe400078ec0ff */
[----:B------:R-:W-:Y:S01]  /*cf10*/  LOP3.LUT R4, R21, 0xffff, RZ, 0xc0, !PT ;  /* 0x0000ffff15047812 */ /* 0x000fe200078ec0ff */
[----:B------:R-:W3:Y:S04]  /*cf20*/  LDL R220, [R1+0x30c] ;  /* 0x00030c0001dc7983 */ /* 0x000ee80000100800 */
[----:B------:R-:W4:Y:S01]  /*cf30*/  LDL R21, [R1+0x308] ;  /* 0x0003080001157983 */ /* 0x000f220000100800 */
[----:B------:R-:W-:-:S04]  /*cf40*/  LOP3.LUT R2, R223, 0xffff, RZ, 0xc0, !PT ;  /* 0x0000ffffdf027812 */ /* 0x000fc800078ec0ff */
[----:B------:R-:W-:Y:S02]  /*cf50*/  PRMT R223, R3, 0x3340, R2 ;  /* 0x0000334003df7816 */ /* 0x000fe40000000002 */
[----:B------:R-:W-:Y:S02]  /*cf60*/  LOP3.LUT R3, R7, 0xffff, RZ, 0xc0, !PT ;  /* 0x0000ffff07037812 */ /* 0x000fe400078ec0ff */
[----:B------:R-:W-:Y:S02]  /*cf70*/  LOP3.LUT R2, R6, 0xffff, RZ, 0xc0, !PT ;  /* 0x0000ffff06027812 */ /* 0x000fe400078ec0ff */
[----:B------:R-:W-:Y:S02]  /*cf80*/  PRMT R7, R5, 0x3340, R4 ;  /* 0x0000334005077816 */ /* 0x000fe40000000004 */
[----:B------:R-:W-:Y:S02]  /*cf90*/  PRMT R2, R3, 0x3340, R2 ;  /* 0x0000334003027816 */ /* 0x000fe40000000002 */
[----:B------:R-:W-:-:S02]  /*cfa0*/  PRMT R191, RZ, 0x7610, R191 ;  /* 0x00007610ffbf7816 */ /* 0x000fc400000000bf */
[----:B------:R-:W-:Y:S02]  /*cfb0*/  PRMT R7, R7, 0x5410, R2 ;  /* 0x0000541007077816 */ /* 0x000fe40000000002 */
[----:B------:R-:W-:Y:S02]  /*cfc0*/  PRMT R4, R246, 0x5410, R243 ;  /* 0x00005410f6047816 */ /* 0x000fe400000000f3 */
[----:B------:R-:W-:Y:S02]  /*cfd0*/  PRMT R5, R239, 0x5410, R232 ;  /* 0x00005410ef057816 */ /* 0x000fe400000000e8 */
[----:B------:R-:W-:Y:S01]  /*cfe0*/  PRMT R6, R226, 0x5410, R223 ;  /* 0x00005410e2067816 */ /* 0x000fe200000000df */
[----:B---3--:R-:W-:Y:S02]  /*cff0*/  @P0 IMAD.MOV.U32 R2, RZ, RZ, R220 ;  /* 0x000000ffff020224 */ /* 0x008fe400078e00dc */
[----:B----4-:R-:W-:-:S05]  /*d000*/  @P0 IMAD.MOV.U32 R3, RZ, RZ, R21 ;  /* 0x000000ffff030224 */ /* 0x010fca00078e0015 */
[----:B------:R0:W3:Y:S01]  /*d010*/  @P0 LDG.E.U8 R191, desc[UR44][R2.64] ;  /* 0x0000002c02bf0981 */ /* 0x0000e2000c1e1100 */
[----:B------:R-:W-:Y:S01]  /*d020*/  BAR.SYNC.DEFER_BLOCKING 0x0 ;  /* 0x0000000000007b1d */ /* 0x000fe20000010000 */
[----:B0-----:R-:W-:Y:S02]  /*d030*/  LOP3.LUT R3, R172, 0xffff, RZ, 0xc0, !PT ;  /* 0x0000ffffac037812 */ /* 0x001fe400078ec0ff */
[----:B------:R-:W-:-:S04]  /*d040*/  LOP3.LUT R2, R173, 0xffff, RZ, 0xc0, !PT ;  /* 0x0000ffffad027812 */ /* 0x000fc800078ec0ff */
[----:B------:R-:W-:Y:S02]  /*d050*/  PRMT R226, R3, 0x3340, R2 ;  /* 0x0000334003e27816 */ /* 0x000fe40000000002 */
[----:B------:R-:W-:Y:S02]  /*d060*/  LOP3.LUT R3, R104, 0xffff, RZ, 0xc0, !PT ;  /* 0x0000ffff68037812 */ /* 0x000fe400078ec0ff */
[----:B------:R-:W-:Y:S01]  /*d070*/  LOP3.LUT R2, R16, 0xffff, RZ, 0xc0, !PT ;  /* 0x0000ffff10027812 */ /* 0x000fe200078ec0ff */
[----:B------:R0:W-:Y:S03]  /*d080*/  STS.128 [R17+UR7], R4 ;  /* 0x0000000411007988 */ /* 0x0001e60008000c07 */
[----:B------:R-:W-:Y:S02]  /*d090*/  PRMT R220, R3, 0x3340, R2 ;  /* 0x0000334003dc7816 */ /* 0x000fe40000000002 */
[----:B------:R-:W-:-:S02]  /*d0a0*/  LOP3.LUT R3, R247, 0xffff, RZ, 0xc0, !PT ;  /* 0x0000fffff7037812 */ /* 0x000fc400078ec0ff */
[----:B------:R-:W-:Y:S02]  /*d0b0*/  LOP3.LUT R2, R244, 0xffff, RZ, 0xc0, !PT ;  /* 0x0000fffff4027812 */ /* 0x000fe400078ec0ff */
[----:B0-----:R-:W-:Y:S02]  /*d0c0*/  LOP3.LUT R5, R165, 0xffff, RZ, 0xc0, !PT ;  /* 0x0000ffffa5057812 */ /* 0x001fe400078ec0ff */
[----:B------:R-:W-:Y:S01]  /*d0d0*/  LOP3.LUT R4, R171, 0xffff, RZ, 0xc0, !PT ;  /* 0x0000ffffab047812 */ /* 0x000fe200078ec0ff */
[----:B------:R-:W4:Y:S03]  /*d0e0*/  LDL.LU R165, [R1+0xa90] ;  /* 0x000a900001a57983 */ /* 0x000f260000300800 */
[----:B------:R-:W-:Y:S01]  /*d0f0*/  PRMT R232, R5, 0x3340, R4 ;  /* 0x0000334005e87816 */ /* 0x000fe20000000004 */
[----:B------:R-:W2:Y:S01]  /*d100*/  LDL.LU R171, [R1+0xa8c] ;  /* 0x000a8c0001ab7983 */ /* 0x000ea20000300800 */
[----:B------:R-:W-:-:S02]  /*d110*/  LOP3.LUT R5, R174, 0xffff, RZ, 0xc0, !PT ;  /* 0x0000ffffae057812 */ /* 0x000fc400078ec0ff */
[----:B------:R-:W-:Y:S01]  /*d120*/  LOP3.LUT R4, R175, 0xffff, RZ, 0xc0, !PT ;  /* 0x0000ffffaf047812 */ /* 0x000fe200078ec0ff */
[----:B------:R-:W3:Y:S03]  /*d130*/  LDL.LU R172, [R1+0xa88] ;  /* 0x000a880001ac7983 */ /* 0x000ee60000300800 */
[----:B------:R-:W-:Y:S01]  /*d140*/  PRMT R223, R5, 0x3340, R4 ;  /* 0x0000334005df7816 */ /* 0x000fe20000000004 */
[----:B------:R-:W4:Y:S01]  /*d150*/  LDL.LU R173, [R1+0xa84] ;  /* 0x000a840001ad7983 */ /* 0x000f220000300800 */
[----:B------:R-:W-:Y:S02]  /*d160*/  LOP3.LUT R5, R252, 0xffff, RZ, 0xc0, !PT ;  /* 0x0000fffffc057812 */ /* 0x000fe400078ec0ff */
[----:B------:R-:W-:Y:S01]  /*d170*/  LOP3.LUT R4, R250, 0xffff, RZ, 0xc0, !PT ;  /* 0x0000fffffa047812 */ /* 0x000fe200078ec0ff */
[----:B------:R-:W2:Y:S01]  /*d180*/  LDL.LU R174, [R1+0xa80] ;  /* 0x000a800001ae7983 */ /* 0x000ea20000300800 */
[----:B------:R-:W-:-:S02]  /*d190*/  PRMT R6, R3, 0x3340, R2 ;  /* 0x0000334003067816 */ /* 0x000fc40000000002 */
[----:B------:R-:W-:Y:S01]  /*d1a0*/  PRMT R21, R5, 0x3340, R4 ;  /* 0x0000334005157816 */ /* 0x000fe20000000004 */
[----:B------:R-:W3:Y:S01]  /*d1b0*/  LDL.LU R175, [R1+0xa7c] ;  /* 0x000a7c0001af7983 */ /* 0x000ee20000300800 */
[----:B------:R-:W-:Y:S02]  /*d1c0*/  LOP3.LUT R5, R241, 0xffff, RZ, 0xc0, !PT ;  /* 0x0000fffff1057812 */ /* 0x000fe400078ec0ff */
[----:B------:R-:W-:Y:S01]  /*d1d0*/  LOP3.LUT R4, R238, 0xffff, RZ, 0xc0, !PT ;  /* 0x0000ffffee047812 */ /* 0x000fe200078ec0ff */
[----:B------:R-:W4:Y:S01]  /*d1e0*/  LDL.LU R104, [R1+0xa78] ;  /* 0x000a780001687983 */ /* 0x000f220000300800 */
[----:B------:R-:W-:Y:S02]  /*d1f0*/  LOP3.LUT R3, R235, 0xffff, RZ, 0xc0, !PT ;  /* 0x0000ffffeb037812 */ /* 0x000fe400078ec0ff */
[----:B------:R-:W-:Y:S02]  /*d200*/  LOP3.LUT R2, R231, 0xffff, RZ, 0xc0, !PT ;  /* 0x0000ffffe7027812 */ /* 0x000fe400078ec0ff */
[----:B------:R-:W-:-:S02]  /*d210*/  PRMT R7, R5, 0x3340, R4 ;  /* 0x0000334005077816 */ /* 0x000fc40000000004 */
[----:B------:R-:W-:Y:S02]  /*d220*/  PRMT R2, R3, 0x3340, R2 ;  /* 0x0000334003027816 */ /* 0x000fe40000000002 */
[----:B------:R-:W-:Y:S02]  /*d230*/  PRMT R4, R232, 0x5410, R226 ;  /* 0x00005410e8047816 */ /* 0x000fe400000000e2 */
[----:B------:R-:W-:Y:S02]  /*d240*/  PRMT R5, R223, 0x5410, R220 ;  /* 0x00005410df057816 */ /* 0x000fe400000000dc */
[----:B------:R-:W-:Y:S02]  /*d250*/  PRMT R6, R21, 0x5410, R6 ;  /* 0x0000541015067816 */ /* 0x000fe40000000006 */
[----:B------:R-:W-:-:S05]  /*d260*/  PRMT R7, R7, 0x5410, R2 ;  /* 0x0000541007077816 */ /* 0x000fca0000000002 */
[----:B------:R0:W-:Y:S04]  /*d270*/  STS.128 [R17+UR7+0x2000], R4 ;  /* 0x0020000411007988 */ /* 0x0001e80008000c07 */
[----:B0-----:R-:W2:Y:S01]  /*d280*/  LDL R17, [R1+0x704] ;  /* 0x0007040001117983 */ /* 0x001ea20000100800 */
[----:B------:R-:W0:Y:S01]  /*d290*/  S2R R16, SR_TID.X ;  /* 0x0000000000107919 */ /* 0x000e220000002100 */
[----:B------:R-:W-:Y:S02]  /*d2a0*/  LOP3.LUT R4, R234, 0xffff, RZ, 0xc0, !PT ;  /* 0x0000ffffea047812 */ /* 0x000fe400078ec0ff */
[----:B------:R-:W-:Y:S02]  /*d2b0*/  LOP3.LUT R3, R230, 0xffff, RZ, 0xc0, !PT ;  /* 0x0000ffffe6037812 */ /* 0x000fe400078ec0ff */
[----:B------:R-:W-:-:S02]  /*d2c0*/  LOP3.LUT R2, R228, 0xffff, RZ, 0xc0, !PT ;  /* 0x0000ffffe4027812 */ /* 0x000fc400078ec0ff */
[----:B------:R-:W-:Y:S02]  /*d2d0*/  PRMT R220, R4, 0x3340, R3 ;  /* 0x0000334004dc7816 */ /* 0x000fe40000000003 */
[----:B------:R-:W-:Y:S02]  /*d2e0*/  LOP3.LUT R4, R222, 0xffff, RZ, 0xc0, !PT ;  /* 0x0000ffffde047812 */ /* 0x000fe400078ec0ff */
[----:B------:R-:W-:Y:S02]  /*d2f0*/  LOP3.LUT R3, R219, 0xffff, RZ, 0xc0, !PT ;  /* 0x0000ffffdb037812 */ /* 0x000fe400078ec0ff */
[----:B0-----:R-:W-:-:S04]  /*d300*/  LOP3.LUT R16, R16, 0x3f, RZ, 0xc0, !PT ;  /* 0x0000003f10107812 */ /* 0x001fc800078ec0ff */
[----:B------:R-:W-:Y:S02]  /*d310*/  ISETP.GE.AND P0, PT, R16, R0, PT ;  /* 0x000000001000720c */ /* 0x000fe40003f06270 */
[----:B------:R-:W-:Y:S01]  /*d320*/  LOP3.LUT R0, R225, 0xffff, RZ, 0xc0, !PT ;  /* 0x0000ffffe1007812 */ /* 0x000fe200078ec0ff */
[----:B------:R-:W3:Y:S03]  /*d330*/  LDL.LU R16, [R1+0x104] ;  /* 0x0001040001107983 */ /* 0x000ee60000300800 */
[----:B------:R-:W-:Y:S02]  /*d340*/  PRMT R21, R2, 0x3340, R0 ;  /* 0x0000334002157816 */ /* 0x000fe40000000000 */
[----:B------:R-:W-:Y:S02]  /*d350*/  LOP3.LUT R2, R20, 0xffff, RZ, 0xc0, !PT ;  /* 0x0000ffff14027812 */ /* 0x000fe400078ec0ff */
[----:B------:R-:W-:-:S02]  /*d360*/  LOP3.LUT R0, R19, 0xffff, RZ, 0xc0, !PT ;  /* 0x0000ffff13007812 */ /* 0x000fc400078ec0ff */
[----:B------:R-:W-:Y:S02]  /*d370*/  PRMT R19, R4, 0x3340, R3 ;  /* 0x0000334004137816 */ /* 0x000fe40000000003 */
[----:B------:R-:W-:Y:S02]  /*d380*/  PRMT R5, R2, 0x3340, R0 ;  /* 0x0000334002057816 */ /* 0x000fe40000000000 */
[----:B------:R-:W-:Y:S02]  /*d390*/  LOP3.LUT R4, R15, 0xffff, RZ, 0xc0, !PT ;  /* 0x0000ffff0f047812 */ /* 0x000fe400078ec0ff */
[----:B------:R-:W-:Y:S01]  /*d3a0*/  LOP3.LUT R3, R14, 0xffff, RZ, 0xc0, !PT ;  /* 0x0000ffff0e037812 */ /* 0x000fe200078ec0ff */
[----:B------:R-:W3:Y:S01]  /*d3b0*/  LDL R15, [R1+0x280] ;  /* 0x00028000010f7983 */ /* 0x000ee20000100800 */
[----:B------:R-:W-:Y:S02]  /*d3c0*/  LOP3.LUT R2, R13, 0xffff, RZ, 0xc0, !PT ;  /* 0x0000ffff0d027812 */ /* 0x000fe400078ec0ff */
[----:B------:R-:W-:Y:S01]  /*d3d0*/  LOP3.LUT R0, R12, 0xffff, RZ, 0xc0, !PT ;  /* 0x0000ffff0c007812 */ /* 0x000fe200078ec0ff */
[----:B------:R-:W3:Y:S01]  /*d3e0*/  LDL R13, [R1+0x2a4] ;  /* 0x0002a400010d7983 */ /* 0x000ee20000100800 */
[----:B------:R-:W-:-:S02]  /*d3f0*/  PRMT R7, R4, 0x3340, R3 ;  /* 0x0000334004077816 */ /* 0x000fc40000000003 */
[----:B------:R-:W-:Y:S01]  /*d400*/  PRMT R6, R2, 0x3340, R0 ;  /* 0x0000334002067816 */ /* 0x000fe20000000000 */
[----:B------:R-:W3:Y:S01]  /*d410*/  LDL R12, [R1+0x2a0] ;  /* 0x0002a000010c7983 */ /* 0x000ee20000100800 */
        /* <DEDUP_REMOVED lines=9> */
[----:B------:R-:W-:Y:S02]  /*d4b0*/  PRMT R6, R7, 0x5410, R6 ;  /* 0x0000541007067816 */ /* 0x000fe40000000006 */
[----:B------:R-:W-:Y:S01]  /*d4c0*/  PRMT R4, R220, 0x5410, R21 ;  /* 0x00005410dc047816 */ /* 0x000fe20000000015 */
[----:B------:R-:W3:Y:S01]  /*d4d0*/  LDL R2, [R1+0x108] ;  /* 0x0001080001027983 */ /* 0x000ee20000100800 */
[----:B------:R-:W-:Y:S02]  /*d4e0*/  PRMT R5, R19, 0x5410, R5 ;  /* 0x0000541013057816 */ /* 0x000fe40000000005 */
[----:B------:R-:W-:Y:S01]  /*d4f0*/  PRMT R7, R3, 0x5410, R0 ;  /* 0x0000541003077816 */ /* 0x000fe20000000000 */
[----:B------:R-:W3:Y:S04]  /*d500*/  LDL R10, [R1+0x2c0] ;  /* 0x0002c000010a7983 */ /* 0x000ee80000100800 */
[----:B------:R-:W3:Y:S04]  /*d510*/  LDL R0, [R1+0x304] ;  /* 0x0003040001007983 */ /* 0x000ee80000100800 */
[----:B------:R-:W3:Y:S04]  /*d520*/  LDL R14, [R1+0x27c] ;  /* 0x00027c00010e7983 */ /* 0x000ee80000100800 */
[----:B--2---:R0:W-:Y:S04]  /*d530*/  STS.128 [R17+UR7], R4 ;  /* 0x0000000411007988 */ /* 0x0041e80008000c07 */
[----:B0-----:R-:W2:Y:S01]  /*d540*/  LDL R7, [R1+0x300] ;  /* 0x0003000001077983 */ /* 0x001ea20000100800 */
[----:B----4-:R-:W-:-:S02]  /*d550*/  PRMT R104, RZ, 0x7610, R104 ;  /* 0x00007610ff687816 */ /* 0x010fc40000000068 */
[----:B---3--:R-:W-:Y:S02]  /*d560*/  PRMT R175, RZ, 0x7610, R175 ;  /* 0x00007610ffaf7816 */ /* 0x008fe400000000af */
[----:B------:R-:W-:Y:S02]  /*d570*/  PRMT R174, RZ, 0x7610, R174 ;  /* 0x00007610ffae7816 */ /* 0x000fe400000000ae */
[----:B------:R-:W-:Y:S01]  /*d580*/  PRMT R173, RZ, 0x7610, R173 ;  /* 0x00007610ffad7816 */ /* 0x000fe200000000ad */
[----:B------:R-:W-:Y:S01]  /*d590*/  @!P0 IMAD.MOV.U32 R3, RZ, RZ, R16 ;  /* 0x000000ffff038224 */ /* 0x000fe200078e0010 */
[----:B------:R-:W-:Y:S02]  /*d5a0*/  PRMT R172, RZ, 0x7610, R172 ;  /* 0x00007610ffac7816 */ /* 0x000fe400000000ac */
[----:B------:R-:W-:Y:S01]  /*d5b0*/  PRMT R171, RZ, 0x7610, R171 ;  /* 0x00007610ffab7816 */ /* 0x000fe200000000ab */
[----:B------:R0:W-:Y:S01]  /*d5c0*/  STL [R1+0x72c], R16 ;  /* 0x00072c1001007387 */ /* 0x0001e20000100800 */
[----:B------:R-:W-:-:S03]  /*d5d0*/  LOP3.LUT R4, R166, 0xffff, RZ, 0xc0, !PT ;  /* 0x0000ffffa6047812 */ /* 0x000fc600078ec0ff */
[----:B------:R-:W3:Y:S04]  /*d5e0*/  LDL.LU R166, [R1+0xa74] ;  /* 0x000a740001a67983 */ /* 0x000ee80000300800 */
[----:B------:R1:W4:Y:S02]  /*d5f0*/  @!P0 LDG.E.U8 R104, desc[UR44][R2.64] ;  /* 0x0000002c02688981 */ /* 0x000324000c1e1100 */
[----:B-1----:R-:W-:Y:S01]  /*d600*/  @!P0 IMAD.MOV.U32 R2, RZ, RZ, R0 ;  /* 0x000000ffff028224 */ /* 0x002fe200078e0000 */
[----:B------:R-:W-:Y:S01]  /*d610*/  LOP3.LUT R0, R169, 0xffff, RZ, 0xc0, !PT ;  /* 0x0000ffffa9007812 */ /* 0x000fe200078ec0ff */
[----:B--2---:R-:W-:-:S05]  /*d620*/  @!P0 IMAD.MOV.U32 R3, RZ, RZ, R7 ;  /* 0x000000ffff038224 */ /* 0x004fca00078e0007 */
[----:B------:R1:W2:Y:S02]  /*d630*/  @!P0 LDG.E.U8 R175, desc[UR44][R2.64] ;  /* 0x0000002c02af8981 */ /* 0x0002a4000c1e1100 */
[----:B-1----:R-:W-:Y:S02]  /*d640*/  @!P0 IMAD.MOV.U32 R2, RZ, RZ, R9 ;  /* 0x000000ffff028224 */ /* 0x002fe400078e0009 */
[----:B------:R-:W-:-:S05]  /*d650*/  @!P0 IMAD.MOV.U32 R3, RZ, RZ, R8 ;  /* 0x000000ffff038224 */ /* 0x000fca00078e0008 */
[----:B------:R1:W4:Y:S02]  /*d660*/  @!P0 LDG.E.U8 R174, desc[UR44][R2.64] ;  /* 0x0000002c02ae8981 */ /* 0x000324000c1e1100 */
        /* <DEDUP_REMOVED lines=9> */
[----:B-1----:R-:W-:Y:S02]  /*d700*/  LOP3.LUT R3, R167, 0xffff, RZ, 0xc0, !PT ;  /* 0x0000ffffa7037812 */ /* 0x002fe400078ec0ff */
[----:B------:R-:W3:Y:S01]  /*d710*/  LDL.LU R167, [R1+0xa70] ;  /* 0x000a700001a77983 */ /* 0x000ee20000300800 */
[----:B------:R-:W-:-:S03]  /*d720*/  LOP3.LUT R2, R168, 0xffff, RZ, 0xc0, !PT ;  /* 0x0000ffffa8027812 */ /* 0x000fc600078ec0ff */
[----:B------:R-:W2:Y:S04]  /*d730*/  LDL.LU R168, [R1+0xa6c] ;  /* 0x000a6c0001a87983 */ /* 0x000ea80000300800 */
[----:B------:R-:W4:Y:S04]  /*d740*/  LDL.LU R169, [R1+0xa68] ;  /* 0x000a680001a97983 */ /* 0x000f280000300800 */
[----:B------:R-:W3:Y:S01]  /*d750*/  LDL R13, [R1+0x260] ;  /* 0x00026000010d7983 */ /* 0x000ee20000100800 */
[----:B------:R-:W-:Y:S02]  /*d760*/  PRMT R10, R4, 0x3340, R3 ;  /* 0x00003340040a7816 */ /* 0x000fe40000000003 */
[----:B------:R-:W-:-:S02]  /*d770*/  PRMT R9, R2, 0x3340, R0 ;  /* 0x0000334002097816 */ /* 0x000fc40000000000 */
[----:B------:R-:W-:Y:S02]  /*d780*/  LOP3.LUT R4, R170, 0xffff, RZ, 0xc0, !PT ;  /* 0x0000ffffaa047812 */ /* 0x000fe400078ec0ff */
[----:B------:R-:W-:Y:S01]  /*d790*/  LOP3.LUT R2, R251, 0xffff, RZ, 0xc0, !PT ;  /* 0x0000fffffb027812 */ /* 0x000fe200078ec0ff */
[----:B------:R-:W2:Y:S01]  /*d7a0*/  LDL.LU R170, [R1+0xa64] ;  /* 0x000a640001aa7983 */ /* 0x000ea20000300800 */
[----:B------:R-:W-:Y:S02]  /*d7b0*/  LOP3.LUT R0, R249, 0xffff, RZ, 0xc0, !PT ;  /* 0x0000fffff9007812 */ /* 0x000fe400078ec0ff */
[----:B------:R-:W-:Y:S01]  /*d7c0*/  LOP3.LUT R3, R18, 0xffff, RZ, 0xc0, !PT ;  /* 0x0000ffff12037812 */ /* 0x000fe200078ec0ff */
[----:B0-----:R-:W4:Y:S01]  /*d7d0*/  LDL R16, [R1+0x25c] ;  /* 0x00025c0001107983 */ /* 0x001f220000100800 */
[----:B------:R-:W-:Y:S02]  /*d7e0*/  PRMT R5, R2, 0x3340, R0 ;  /* 0x0000334002057816 */ /* 0x000fe40000000000 */
[----:B------:R-:W-:Y:S01]  /*d7f0*/  PRMT R8, R4, 0x3340, R3 ;  /* 0x0000334004087816 */ /* 0x000fe20000000003 */
[----:B------:R-:W4:Y:S01]  /*d800*/  LDL R15, [R1+0x23c] ;  /* 0x00023c00010f7983 */ /* 0x000f220000100800 */
[----:B------:R-:W-:-:S02]  /*d810*/  LOP3.LUT R2, R233, 0xffff, RZ, 0xc0, !PT ;  /* 0x0000ffffe9027812 */ /* 0x000fc400078ec0ff */
[----:B------:R-:W-:Y:S01]  /*d820*/  LOP3.LUT R0, R229, 0xffff, RZ, 0xc0, !PT ;  /* 0x0000ffffe5007812 */ /* 0x000fe200078ec0ff */
[----:B------:R-:W4:Y:S01]  /*d830*/  LDL R14, [R1+0x240] ;  /* 0x00024000010e7983 */ /* 0x000f220000100800 */
[----:B------:R-:W-:Y:S02]  /*d840*/  LOP3.LUT R4, R240, 0xffff, RZ, 0xc0, !PT ;  /* 0x0000fffff0047812 */ /* 0x000fe400078ec0ff */
[----:B------:R-:W-:Y:S01]  /*d850*/  LOP3.LUT R3, R237, 0xffff, RZ, 0xc0, !PT ;  /* 0x0000ffffed037812 */ /* 0x000fe200078ec0ff */
[----:B------:R-:W4:Y:S01]  /*d860*/  LDL R12, [R1+0x21c] ;  /* 0x00021c00010c7983 */ /* 0x000f220000100800 */
[----:B------:R-:W-:Y:S02]  /*d870*/  PRMT R6, R2, 0x3340, R0 ;  /* 0x0000334002067816 */ /* 0x000fe40000000000 */
[----:B------:R-:W-:Y:S01]  /*d880*/  PRMT R7, R4, 0x3340, R3 ;  /* 0x0000334004077816 */ /* 0x000fe20000000003 */
[----:B------:R-:W4:Y:S01]  /*d890*/  LDL R11, [R1+0x220] ;  /* 0x00022000010b7983 */ /* 0x000f220000100800 */
[----:B------:R-:W-:-:S02]  /*d8a0*/  LOP3.LUT R2, R221, 0xffff, RZ, 0xc0, !PT ;  /* 0x0000ffffdd027812 */ /* 0x000fc400078ec0ff */
[----:B------:R-:W-:Y:S02]  /*d8b0*/  LOP3.LUT R0, R218, 0xffff, RZ, 0xc0, !PT ;  /* 0x0000ffffda007812 */ /* 0x000fe400078ec0ff */
[----:B------:R-:W-:Y:S02]  /*d8c0*/  LOP3.LUT R4, R227, 0xffff, RZ, 0xc0, !PT ;  /* 0x0000ffffe3047812 */ /* 0x000fe400078ec0ff */
[----:B------:R-:W-:Y:S02]  /*d8d0*/  LOP3.LUT R3, R224, 0xffff, RZ, 0xc0, !PT ;  /* 0x0000ffffe0037812 */ /* 0x000fe400078ec0ff */
[----:B------:R-:W-:Y:S02]  /*d8e0*/  PRMT R0, R2, 0x3340, R0 ;  /* 0x0000334002007816 */ /* 0x000fe40000000000 */
[----:B------:R-:W-:Y:S02]  /*d8f0*/  PRMT R3, R4, 0x3340, R3 ;  /* 0x0000334004037816 */ /* 0x000fe40000000003 */
[----:B------:R-:W-:-:S02]  /*d900*/  PRMT R6, R7, 0x5410, R6 ;  /* 0x0000541007067816 */ /* 0x000fc40000000006 */
[----:B------:R-:W-:Y:S02]  /*d910*/  PRMT R7, R3, 0x5410, R0 ;  /* 0x0000541003077816 */ /* 0x000fe40000000000 */
[----:B------:R-:W4:Y:S01]  /*d920*/  LDL R0, [R1+0x200] ;  /* 0x0002000001007983 */ /* 0x000f220000100800 */
[----:B------:R-:W-:Y:S02]  /*d930*/  PRMT R4, R10, 0x5410, R9 ;  /* 0x000054100a047816 */ /* 0x000fe40000000009 */
[----:B------:R-:W-:Y:S01]  /*d940*/  PRMT R5, R8, 0x5410, R5 ;  /* 0x0000541008057816 */ /* 0x000fe20000000005 */
[----:B------:R-:W4:Y:S04]  /*d950*/  LDL R10, [R1+0x1dc] ;  /* 0x0001dc00010a7983 */ /* 0x000f280000100800 */
[----:B------:R-:W4:Y:S04]  /*d960*/  LDL R9, [R1+0x1e0] ;  /* 0x0001e00001097983 */ /* 0x000f280000100800 */
[----:B------:R0:W-:Y:S01]  /*d970*/  STS.128 [R17+UR7+0x2000], R4 ;  /* 0x0020000411007988 */ /* 0x0001e20008000c07 */
[----:B---3--:R-:W-:-:S03]  /*d980*/  @!P0 IMAD.MOV.U32 R2, RZ, RZ, R13 ;  /* 0x000000ffff028224 */ /* 0x008fc600078e000d */
[----:B------:R-:W3:Y:S04]  /*d990*/  LDL R13, [R1+0x1fc] ;  /* 0x0001fc00010d7983 */ /* 0x000ee80000100800 */
[----:B------:R-:W3:Y:S01]  /*d9a0*/  LDL.LU R18, [R1+0x114] ;  /* 0x0001140001127983 */ /* 0x000ee20000300800 */
[----:B--2---:R-:W-:-:S03]  /*d9b0*/  PRMT R170, RZ, 0x7610, R170 ;  /* 0x00007610ffaa7816 */ /* 0x004fc600000000aa */
[----:B0-----:R-:W2:Y:S01]  /*d9c0*/  LDL.LU R17, [R1+0x10c] ;  /* 0x00010c0001117983 */ /* 0x001ea20000300800 */
[----:B----4-:R-:W-:-:S03]  /*d9d0*/  @!P0 IMAD.MOV.U32 R3, RZ, RZ, R16 ;  /* 0x000000ffff038224 */ /* 0x010fc600078e0010 */
[----:B------:R-:W4:Y:S01]  /*d9e0*/  LDL R5, [R1+0x1c0] ;  /* 0x0001c00001057983 */ /* 0x000f220000100800 */
[----:B------:R-:W-:-:S03]  /*d9f0*/  PRMT R169, RZ, 0x7610, R169 ;  /* 0x00007610ffa97816 */ /* 0x000fc600000000a9 */
[----:B------:R0:W2:Y:S04]  /*da00*/  @!P0 LDG.E.U8 R170, desc[UR44][R2.64] ;  /* 0x0000002c02aa8981 */ /* 0x0000a8000c1e1100 */
[----:B------:R-:W2:Y:S01]  /*da10*/  LDL R8, [R1+0x1bc] ;  /* 0x0001bc0001087983 */ /* 0x000ea20000100800 */
[----:B------:R-:W-:-:S03]  /*da20*/  PRMT R168, RZ, 0x7610, R168 ;  /* 0x00007610ffa87816 */ /* 0x000fc600000000a8 */
[----:B------:R-:W2:Y:S01]  /*da30*/  LDL R4, [R1+0x17c] ;  /* 0x00017c0001047983 */ /* 0x000ea20000100800 */
[----:B0-----:R-:W-:Y:S02]  /*da40*/  @!P0 IMAD.MOV.U32 R2, RZ, RZ, R14 ;  /* 0x000000ffff028224 */ /* 0x001fe400078e000e */
[----:B------:R-:W-:Y:S01]  /*da50*/  @!P0 IMAD.MOV.U32 R3, RZ, RZ, R15 ;  /* 0x000000ffff038224 */ /* 0x000fe200078e000f */
[----:B------:R-:W-:Y:S01]  /*da60*/  PRMT R167, RZ, 0x7610, R167 ;  /* 0x00007610ffa77816 */ /* 0x000fe200000000a7 */
[----:B------:R-:W2:Y:S04]  /*da70*/  LDL R7, [R1+0x15c] ;  /* 0x00015c0001077983 */ /* 0x000ea80000100800 */
[----:B------:R0:W2:Y:S04]  /*da80*/  @!P0 LDG.E.U8 R169, desc[UR44][R2.64] ;  /* 0x0000002c02a98981 */ /* 0x0000a8000c1e1100 */
[----:B------:R-:W2:Y:S01]  /*da90*/  LDL R6, [R1+0x160] ;  /* 0x0001600001067983 */ /* 0x000ea20000100800 */
[----:B0-----:R-:W-:-:S02]  /*daa0*/  @!P0 IMAD.MOV.U32 R2, RZ, RZ, R11 ;  /* 0x000000ffff028224 */ /* 0x001fc400078e000b */
[----:B------:R-:W-:Y:S01]  /*dab0*/  @!P0 IMAD.MOV.U32 R3, RZ, RZ, R12 ;  /* 0x000000ffff038224 */ /* 0x000fe200078e000c */
[----:B------:R-:W2:Y:S04]  /*dac0*/  LDL R11, [R1+0x1a0] ;  /* 0x0001a000010b7983 */ /* 0x000ea80000100800 */
[----:B------:R-:W2:Y:S04]  /*dad0*/  LDL R12, [R1+0x19c] ;  /* 0x00019c00010c7983 */ /* 0x000ea80000100800 */
[----:B------:R0:W2:Y:S02]  /*dae0*/  @!P0 LDG.E.U8 R168, desc[UR44][R2.64] ;  /* 0x0000002c02a88981 */ /* 0x0000a4000c1e1100 */
[----:B0-----:R-:W-:-:S02]  /*daf0*/  @!P0 IMAD.MOV.U32 R2, RZ, RZ, R0 ;  /* 0x000000ffff028224 */ /* 0x001fc400078e0000 */
[----:B------:R-:W2:Y:S01]  /*db00*/  LDL R0, [R1+0x180] ;  /* 0x0001800001007983 */ /* 0x000ea20000100800 */
[----:B------:R-:W-:Y:S02]  /*db10*/  PRMT R166, RZ, 0x7610, R166 ;  /* 0x00007610ffa67816 */ /* 0x000fe400000000a6 */
[----:B------:R-:W-:Y:S02]  /*db20*/  PRMT R165, RZ, 0x7610, R165 ;  /* 0x00007610ffa57816 */ /* 0x000fe400000000a5 */
[----:B------:R-:W-:Y:S01]  /*db30*/  PRMT R164, RZ, 0x7610, R164 ;  /* 0x00007610ffa47816 */ /* 0x000fe200000000a4 */
[----:B---3--:R-:W-:-:S05]  /*db40*/  @!P0 IMAD.MOV.U32 R3, RZ, RZ, R13 ;  /* 0x000000ffff038224 */ /* 0x008fca00078e000d */
[----:B------:R0:W3:Y:S02]  /*db50*/  @!P0 LDG.E.U8 R167, desc[UR44][R2.64] ;  /* 0x0000002c02a78981 */ /* 0x0000e4000c1e1100 */
[----:B0-----:R-:W-:Y:S02]  /*db60*/  @!P0 IMAD.MOV.U32 R2, RZ, RZ, R9 ;  /* 0x000000ffff028224 */ /* 0x001fe400078e0009 */
[----:B------:R-:W-:Y:S01]  /*db70*/  @!P0 IMAD.MOV.U32 R3, RZ, RZ, R10 ;  /* 0x000000ffff038224 */ /* 0x000fe200078e000a */
[----:B------:R-:W3:Y:S04]  /*db80*/  LDL R9, [R1+0x140] ;  /* 0x0001400001097983 */ /* 0x000ee80000100800 */
[----:B------:R-:W3:Y:S04]  /*db90*/  LDL R10, [R1+0x13c] ;  /* 0x00013c00010a7983 */ /* 0x000ee80000100800 */
[----:B------:R4:W3:Y:S02]  /*dba0*/  @!P0 LDG.E.U8 R166, desc[UR44][R2.64] ;  /* 0x0000002c02a68981 */ /* 0x0008e4000c1e1100 */
[----:B----4-:R-:W-:-:S02]  /*dbb0*/  @!P0 IMAD.MOV.U32 R2, RZ, RZ, R5 ;  /* 0x000000ffff028224 */ /* 0x010fc400078e0005 */
[----:B------:R-:W4:Y:S01]  /*dbc0*/  LDL R5, [R1+0x120] ;  /* 0x0001200001057983 */ /* 0x000f220000100800 */
[----:B--2---:R-:W-:-:S03]  /*dbd0*/  @!P0 IMAD.MOV.U32 R3, RZ, RZ, R8 ;  /* 0x000000ffff038224 */ /* 0x004fc600078e0008 */
[----:B------:R-:W2:Y:S04]  /*dbe0*/  LDL R8, [R1+0x11c] ;  /* 0x00011c0001087983 */ /* 0x000ea80000100800 */
[----:B------:R0:W2:Y:S02]  /*dbf0*/  @!P0 LDG.E.U8 R165, desc[UR44][R2.64] ;  /* 0x0000002c02a58981 */ /* 0x0000a4000c1e1100 */
[----:B0-----:R-:W-:Y:S02]  /*dc00*/  @!P0 IMAD.MOV.U32 R2, RZ, RZ, R11 ;  /* 0x000000ffff028224 */ /* 0x001fe400078e000b */
[----:B------:R-:W-:-:S05]  /*dc10*/  @!P0 IMAD.MOV.U32 R3, RZ, RZ, R12 ;  /* 0x000000ffff038224 */ /* 0x000fca00078e000c */
[----:B------:R0:W2:Y:S02]  /*dc20*/  @!P0 LDG.E.U8 R164, desc[UR44][R2.64] ;  /* 0x0000002c02a48981 */ /* 0x0000a4000c1e1100 */
[----:B0-----:R-:W-:Y:S02]  /*dc30*/  @!P0 IMAD.MOV.U32 R2, RZ, RZ, R0 ;  /* 0x000000ffff028224 */ /* 0x001fe400078e0000 */
[----:B------:R-:W2:Y:S01]  /*dc40*/  LDL R0, [R1+0x2fc] ;  /* 0x0002fc0001007983 */ /* 0x000ea20000100800 */
[----:B------:R-:W-:-:S03]  /*dc50*/  @!P0 IMAD.MOV.U32 R3, RZ, RZ, R4 ;  /* 0x000000ffff038224 */ /* 0x000fc600078e0004 */
[----:B------:R-:W2:Y:S01]  /*dc60*/  LDL R4, [R1+0x2f8] ;  /* 0x0002f80001047983 */ /* 0x000ea20000100800 */
[----:B------:R-:W-:Y:S02]  /*dc70*/  PRMT R163, RZ, 0x7610, R163 ;  /* 0x00007610ffa37816 */ /* 0x000fe400000000a3 */
[----:B------:R-:W-:-:S04]  /*dc80*/  PRMT R162, RZ, 0x7610, R162 ;  /* 0x00007610ffa27816 */ /* 0x000fc800000000a2 */
[----:B------:R0:W2:Y:S01]  /*dc90*/  @!P0 LDG.E.U8 R163, desc[UR44][R2.64] ;  /* 0x0000002c02a38981 */ /* 0x0000a2000c1e1100 */
[----:B------:R-:W-:Y:S01]  /*dca0*/  PRMT R161, RZ, 0x7610, R161 ;  /* 0x00007610ffa17816 */ /* 0x000fe200000000a1 */
[----:B0-----:R-:W-:Y:S02]  /*dcb0*/  @!P0 IMAD.MOV.U32 R2, RZ, RZ, R6 ;  /* 0x000000ffff028224 */ /* 0x001fe400078e0006 */
[----:B------:R-:W-:Y:S01]  /*dcc0*/  @!P0 IMAD.MOV.U32 R3, RZ, RZ, R7 ;  /* 0x000000ffff038224 */ /* 0x000fe200078e0007 */
[----:B------:R-:W2:Y:S04]  /*dcd0*/  LDL R6, [R1+0x2dc] ;  /* 0x0002dc0001067983 */ /* 0x000ea80000100800 */
[----:B------:R-:W2:Y:S04]  /*dce0*/  LDL R7, [R1+0x2d8] ;  /* 0x0002d80001077983 */ /* 0x000ea80000100800 */
[----:B------:R3:W2:Y:S01]  /*dcf0*/  @!P0 LDG.E.U8 R162, desc[UR44][R2.64] ;  /* 0x0000002c02a28981 */ /* 0x0006a2000c1e1100 */
[----:B------:R-:W-:Y:S01]  /*dd00*/  PRMT R160, RZ, 0x7610, R160 ;  /* 0x00007610ffa07816 */ /* 0x000fe200000000a0 */
[----:B---3--:R-:W-:-:S02]  /*dd10*/  @!P0 IMAD.MOV.U32 R2, RZ, RZ, R9 ;  /* 0x000000ffff028224 */ /* 0x008fc400078e0009 */
[----:B------:R-:W-:-:S05]  /*dd20*/  @!P0 IMAD.MOV.U32 R3, RZ, RZ, R10 ;  /* 0x000000ffff038224 */ /* 0x000fca00078e000a */
[----:B------:R4:W3:Y:S02]  /*dd30*/  @!P0 LDG.E.U8 R161, desc[UR44][R2.64] ;  /* 0x0000002c02a18981 */ /* 0x0008e4000c1e1100 */
[----:B----4-:R-:W-:Y:S02]  /*dd40*/  @!P0 IMAD.MOV.U32 R2, RZ, RZ, R5 ;  /* 0x000000ffff028224 */ /* 0x010fe400078e0005 */
[----:B------:R-:W4:Y:S01]  /*dd50*/  LDL R5, [R1+0x2bc] ;  /* 0x0002bc0001057983 */ /* 0x000f220000100800 */
[----:B--2---:R-:W-:-:S03]  /*dd60*/  @!P0 IMAD.MOV.U32 R3, RZ, RZ, R8 ;  /* 0x000000ffff038224 */ /* 0x004fc600078e0008 */
[----:B------:R-:W2:Y:S04]  /*dd70*/  LDL R8, [R1+0x2b8] ;  /* 0x0002b80001087983 */ /* 0x000ea80000100800 */
[----:B------:R-:W3:Y:S04]  /*dd80*/  LDL.LU R16, [R1+0x12c] ;  /* 0x00012c0001107983 */ /* 0x000ee80000300800 */
[----:B------:R-:W3:Y:S04]  /*dd90*/  LDL R12, [R1+0x294] ;  /* 0x00029400010c7983 */ /* 0x000ee80000100800 */
[----:B------:R-:W3:Y:S04]  /*dda0*/  LDL R11, [R1+0x298] ;  /* 0x00029800010b7983 */ /* 0x000ee80000100800 */
[----:B------:R0:W3:Y:S01]  /*ddb0*/  @!P0 LDG.E.U8 R160, desc[UR44][R2.64] ;  /* 0x0000002c02a08981 */ /* 0x0000e2000c1e1100 */
[----:B------:R-:W-:-:S03]  /*ddc0*/  PRMT R159, RZ, 0x7610, R159 ;  /* 0x00007610ff9f7816 */ /* 0x000fc6000000009f */
[----:B------:R-:W3:Y:S04]  /*ddd0*/  LDL R10, [R1+0x254] ;  /* 0x00025400010a7983 */ /* 0x000ee80000100800 */
[----:B------:R-:W3:Y:S01]  /*dde0*/  LDL R9, [R1+0x258] ;  /* 0x0002580001097983 */ /* 0x000ee20000100800 */
[----:B0-----:R-:W-:-:S03]  /*ddf0*/  @!P0 IMAD.MOV.U32 R2, RZ, RZ, R0 ;  /* 0x000000ffff028224 */ /* 0x001fc600078e0000 */
[----:B------:R-:W3:Y:S01]  /*de00*/  LDL R0, [R1+0x278] ;  /* 0x0002780001007983 */ /* 0x000ee20000100800 */
[----:B------:R-:W-:-:S03]  /*de10*/  @!P0 IMAD.MOV.U32 R3, RZ, RZ, R4 ;  /* 0x000000ffff038224 */ /* 0x000fc600078e0004 */
[----:B------:R-:W3:Y:S04]  /*de20*/  LDL R4, [R1+0x274] ;  /* 0x0002740001047983 */ /* 0x000ee80000100800 */
[----:B------:R0:W3:Y:S01]  /*de30*/  @!P0 LDG.E.U8 R159, desc[UR44][R2.64] ;  /* 0x0000002c029f8981 */ /* 0x0000e2000c1e1100 */
[----:B------:R-:W-:Y:S01]  /*de40*/  PRMT R158, RZ, 0x7610, R158 ;  /* 0x00007610ff9e7816 */ /* 0x000fe2000000009e */
[----:B0-----:R-:W-:Y:S02]  /*de50*/  @!P0 IMAD.MOV.U32 R3, RZ, RZ, R7 ;  /* 0x000000ffff038224 */ /* 0x001fe400078e0007 */
[----:B------:R-:W3:Y:S01]  /*de60*/  LDL R7, [R1+0x234] ;  /* 0x0002340001077983 */ /* 0x000ee20000100800 */
[----:B------:R-:W-:-:S03]  /*de70*/  @!P0 IMAD.MOV.U32 R2, RZ, RZ, R6 ;  /* 0x000000ffff028224 */ /* 0x000fc600078e0006 */
[----:B------:R-:W3:Y:S04]  /*de80*/  LDL R6, [R1+0x238] ;  /* 0x0002380001067983 */ /* 0x000ee80000100800 */
[----:B------:R4:W3:Y:S01]  /*de90*/  @!P0 LDG.E.U8 R158, desc[UR44][R2.64] ;  /* 0x0000002c029e8981 */ /* 0x0008e2000c1e1100 */
[----:B------:R-:W-:Y:S02]  /*dea0*/  PRMT R157, RZ, 0x7610, R157 ;  /* 0x00007610ff9d7816 */ /* 0x000fe4000000009d */
[----:B------:R-:W-:Y:S01]  /*deb0*/  PRMT R156, RZ, 0x7610, R156 ;  /* 0x00007610ff9c7816 */ /* 0x000fe2000000009c */
[----:B----4-:R-:W-:Y:S02]  /*dec0*/  @!P0 IMAD.MOV.U32 R2, RZ, RZ, R5 ;  /* 0x000000ffff028224 */ /* 0x010fe400078e0005 */
[----:B------:R-:W4:Y:S01]  /*ded0*/  LDL R5, [R1+0x218] ;  /* 0x0002180001057983 */ /* 0x000f220000100800 */
[----:B--2---:R-:W-:-:S03]  /*dee0*/  @!P0 IMAD.MOV.U32 R3, RZ, RZ, R8 ;  /* 0x000000ffff038224 */ /* 0x004fc600078e0008 */
[----:B------:R-:W2:Y:S04]  /*def0*/  LDL R8, [R1+0x214] ;  /* 0x0002140001087983 */ /* 0x000ea80000100800 */
[----:B------:R3:W2:Y:S02]  /*df00*/  @!P0 LDG.E.U8 R157, desc[UR44][R2.64] ;  /* 0x0000002c029d8981 */ /* 0x0006a4000c1e1100 */
[----:B---3--:R-:W-:Y:S02]  /*df10*/  @!P0 IMAD.MOV.U32 R2, RZ, RZ, R11 ;  /* 0x000000ffff028224 */ /* 0x008fe400078e000b */
[----:B------:R-:W-:Y:S01]  /*df20*/  @!P0 IMAD.MOV.U32 R3, RZ, RZ, R12 ;  /* 0x000000ffff038224 */ /* 0x000fe200078e000c */
[----:B------:R-:W-:Y:S01]  /*df30*/  PRMT R155, RZ, 0x7610, R155 ;  /* 0x00007610ff9b7816 */ /* 0x000fe2000000009b */
[----:B------:R-:W3:Y:S04]  /*df40*/  LDL R12, [R1+0x1b4] ;  /* 0x0001b400010c7983 */ /* 0x000ee80000100800 */
[----:B------:R0:W3:Y:S01]  /*df50*/  @!P0 LDG.E.U8 R156, desc[UR44][R2.64] ;  /* 0x0000002c029c8981 */ /* 0x0000e2000c1e1100 */
[----:B------:R-:W-:-:S02]  /*df60*/  PRMT R154, RZ, 0x7610, R154 ;  /* 0x00007610ff9a7816 */ /* 0x000fc4000000009a */
[----:B------:R-:W-:Y:S01]  /*df70*/  PRMT R153, RZ, 0x7610, R153 ;  /* 0x00007610ff997816 */ /* 0x000fe20000000099 */
[----:B------:R-:W3:Y:S01]  /*df80*/  LDL R11, [R1+0x194] ;  /* 0x00019400010b7983 */ /* 0x000ee20000100800 */
[----:B0-----:R-:W-:-:S03]  /*df90*/  @!P0 IMAD.MOV.U32 R2, RZ, RZ, R0 ;  /* 0x000000ffff028224 */ /* 0x001fc600078e0000 */
[----:B------:R-:W3:Y:S01]  /*dfa0*/  LDL R0, [R1+0x1f8] ;  /* 0x0001f80001007983 */ /* 0x000ee20000100800 */
[----:B------:R-:W-:-:S03]  /*dfb0*/  @!P0 IMAD.MOV.U32 R3, RZ, RZ, R4 ;  /* 0x000000ffff038224 */ /* 0x000fc600078e0004 */
[----:B------:R-:W3:Y:S04]  /*dfc0*/  LDL R4, [R1+0x1f4] ;  /* 0x0001f40001047983 */ /* 0x000ee80000100800 */
[----:B------:R0:W3:Y:S02]  /*dfd0*/  @!P0 LDG.E.U8 R155, desc[UR44][R2.64] ;  /* 0x0000002c029b8981 */ /* 0x0000e4000c1e1100 */
[----:B0-----:R-:W-:Y:S02]  /*dfe0*/  @!P0 IMAD.MOV.U32 R2, RZ, RZ, R9 ;  /* 0x000000ffff028224 */ /* 0x001fe400078e0009 */
[----:B------:R-:W-:Y:S01]  /*dff0*/  @!P0 IMAD.MOV.U32 R3, RZ, RZ, R10 ;  /* 0x000000ffff038224 */ /* 0x000fe200078e000a */
[----:B------:R-:W-:Y:S01]  /*e000*/  PRMT R152, RZ, 0x7610, R152 ;  /* 0x00007610ff987816 */ /* 0x000fe20000000098 */
[----:B------:R-:W3:Y:S04]  /*e010*/  LDL R10, [R1+0x198] ;  /* 0x00019800010a7983 */ /* 0x000ee80000100800 */
[----:B------:R0:W3:Y:S04]  /*e020*/  @!P0 LDG.E.U8 R154, desc[UR44][R2.64] ;  /* 0x0000002c029a8981 */ /* 0x0000e8000c1e1100 */
[----:B------:R-:W3:Y:S01]  /*e030*/  LDL R9, [R1+0x174] ;  /* 0x0001740001097983 */ /* 0x000ee20000100800 */
[----:B0-----:R-:W-:-:S03]  /*e040*/  @!P0 IMAD.MOV.U32 R3, RZ, RZ, R7 ;  /* 0x000000ffff038224 */ /* 0x001fc600078e0007 */
[----:B------:R-:W3:Y:S01]  /*e050*/  LDL R7, [R1+0x1d4] ;  /* 0x0001d40001077983 */ /* 0x000ee20000100800 */
[----:B------:R-:W-:-:S03]  /*e060*/  @!P0 IMAD.MOV.U32 R2, RZ, RZ, R6 ;  /* 0x000000ffff028224 */ /* 0x000fc600078e0006 */
[----:B------:R-:W3:Y:S04]  /*e070*/  LDL R6, [R1+0x1d8] ;  /* 0x0001d80001067983 */ /* 0x000ee80000100800 */
[----:B------:R4:W3:Y:S02]  /*e080*/  @!P0 LDG.E.U8 R153, desc[UR44][R2.64] ;  /* 0x0000002c02998981 */ /* 0x0008e4000c1e1100 */
[----:B----4-:R-:W-:Y:S02]  /*e090*/  @!P0 IMAD.MOV.U32 R2, RZ, RZ, R5 ;  /* 0x000000ffff028224 */ /* 0x010fe400078e0005 */
[----:B------:R-:W4:Y:S01]  /*e0a0*/  LDL R5, [R1+0x1b8] ;  /* 0x0001b80001057983 */ /* 0x000f220000100800 */
[----:B--2---:R-:W-:-:S03]  /*e0b0*/  @!P0 IMAD.MOV.U32 R3, RZ, RZ, R8 ;  /* 0x000000ffff038224 */ /* 0x004fc600078e0008 */
[----:B------:R-:W2:Y:S04]  /*e0c0*/  LDL R8, [R1+0x178] ;  /* 0x0001780001087983 */ /* 0x000ea80000100800 */
[----:B------:R3:W2:Y:S02]  /*e0d0*/  @!P0 LDG.E.U8 R152, desc[UR44][R2.64] ;  /* 0x0000002c02988981 */ /* 0x0006a4000c1e1100 */
[----:B---3--:R-:W-:Y:S02]  /*e0e0*/  @!P0 IMAD.MOV.U32 R2, RZ, RZ, R0 ;  /* 0x000000ffff028224 */ /* 0x008fe400078e0000 */
[----:B------:R-:W3:Y:S01]  /*e0f0*/  LDL R0, [R1+0x158] ;  /* 0x0001580001007983 */ /* 0x000ee20000100800 */
[----:B------:R-:W-:-:S03]  /*e100*/  @!P0 IMAD.MOV.U32 R3, RZ, RZ, R4 ;  /* 0x000000ffff038224 */ /* 0x000fc600078e0004 */
[----:B------:R-:W3:Y:S01]  /*e110*/  LDL R4, [R1+0x154] ;  /* 0x0001540001047983 */ /* 0x000ee20000100800 */
[----:B------:R-:W-:-:S06]  /*e120*/  PRMT R252, RZ, 0x7610, R252 ;  /* 0x00007610fffc7816 */ /* 0x000fcc00000000fc */
[----:B------:R0:W3:Y:S01]  /*e130*/  @!P0 LDG.E.U8 R252, desc[UR44][R2.64] ;  /* 0x0000002c02fc8981 */ /* 0x0000e2000c1e1100 */
[----:B------:R-:W-:Y:S02]  /*e140*/  PRMT R251, RZ, 0x7610, R251 ;  /* 0x00007610fffb7816 */ /* 0x000fe400000000fb */
[----:B------:R-:W-:Y:S02]  /*e150*/  PRMT R250, RZ, 0x7610, R250 ;  /* 0x00007610fffa7816 */ /* 0x000fe400000000fa */
[----:B------:R-:W-:Y:S01]  /*e160*/  PRMT R249, RZ, 0x7610, R249 ;  /* 0x00007610fff97816 */ /* 0x000fe200000000f9 */
[----:B0-----:R-:W-:Y:S02]  /*e170*/  @!P0 IMAD.MOV.U32 R3, RZ, RZ, R7 ;  /* 0x000000ffff038224 */ /* 0x001fe400078e0007 */
[----:B------:R-:W3:Y:S01]  /*e180*/  LDL R7, [R1+0x134] ;  /* 0x0001340001077983 */ /* 0x000ee20000100800 */
[----:B------:R-:W-:-:S03]  /*e190*/  @!P0 IMAD.MOV.U32 R2, RZ, RZ, R6 ;  /* 0x000000ffff028224 */ /* 0x000fc600078e0006 */
[----:B------:R-:W3:Y:S04]  /*e1a0*/  LDL R6, [R1+0x138] ;  /* 0x0001380001067983 */ /* 0x000ee80000100800 */
[----:B------:R0:W3:Y:S02]  /*e1b0*/  @!P0 LDG.E.U8 R251, desc[UR44][R2.64] ;  /* 0x0000002c02fb8981 */ /* 0x0000e4000c1e1100 */
[----:B0-----:R-:W-:Y:S01]  /*e1c0*/  @!P0 IMAD.MOV.U32 R3, RZ, RZ, R12 ;  /* 0x000000ffff038224 */ /* 0x001fe200078e000c */
[----:B------:R-:W-:Y:S01]  /*e1d0*/  PRMT R248, RZ, 0x7610, R248 ;  /* 0x00007610fff87816 */ /* 0x000fe200000000f8 */
[----:B------:R-:W3:Y:S01]  /*e1e0*/  LDL R12, [R1+0x2b0] ;  /* 0x0002b000010c7983 */ /* 0x000ee20000100800 */
[----:B----4-:R-:W-:-:S03]  /*e1f0*/  @!P0 IMAD.MOV.U32 R2, RZ, RZ, R5 ;  /* 0x000000ffff028224 */ /* 0x010fc600078e0005 */
[----:B------:R-:W4:Y:S04]  /*e200*/  LDL R5, [R1+0x118] ;  /* 0x0001180001057983 */ /* 0x000f280000100800 */
[----:B------:R0:W4:Y:S02]  /*e210*/  @!P0 LDG.E.U8 R250, desc[UR44][R2.64] ;  /* 0x0000002c02fa8981 */ /* 0x000124000c1e1100 */
[----:B0-----:R-:W-:Y:S02]  /*e220*/  @!P0 IMAD.MOV.U32 R2, RZ, RZ, R10 ;  /* 0x000000ffff028224 */ /* 0x001fe400078e000a */
[----:B------:R-:W-:Y:S01]  /*e230*/  @!P0 IMAD.MOV.U32 R3, RZ, RZ, R11 ;  /* 0x000000ffff038224 */ /* 0x000fe200078e000b */
[----:B------:R-:W-:Y:S01]  /*e240*/  PRMT R247, RZ, 0x7610, R247 ;  /* 0x00007610fff77816 */ /* 0x000fe200000000f7 */
[----:B------:R-:W4:Y:S04]  /*e250*/  LDL R11, [R1+0x2b4] ;  /* 0x0002b400010b7983 */ /* 0x000f280000100800 */
[----:B------:R2:W4:Y:S04]  /*e260*/  @!P0 LDG.E.U8 R249, desc[UR44][R2.64] ;  /* 0x0000002c02f98981 */ /* 0x000528000c1e1100 */
[----:B------:R-:W4:Y:S01]  /*e270*/  LDL R10, [R1+0x28c] ;  /* 0x00028c00010a7983 */ /* 0x000f220000100800 */
[----:B--2---:R-:W-:-:S02]  /*e280*/  @!P0 IMAD.MOV.U32 R2, RZ, RZ, R8 ;  /* 0x000000ffff028224 */ /* 0x004fc400078e0008 */
[----:B------:R-:W-:Y:S01]  /*e290*/  @!P0 IMAD.MOV.U32 R3, RZ, RZ, R9 ;  /* 0x000000ffff038224 */ /* 0x000fe200078e0009 */
[----:B------:R-:W2:Y:S04]  /*e2a0*/  LDL R8, [R1+0x2d0] ;  /* 0x0002d00001087983 */ /* 0x000ea80000100800 */
[----:B------:R3:W2:Y:S04]  /*e2b0*/  @!P0 LDG.E.U8 R248, desc[UR44][R2.64] ;  /* 0x0000002c02f88981 */ /* 0x0006a8000c1e1100 */
[----:B------:R-:W2:Y:S01]  /*e2c0*/  LDL R9, [R1+0x290] ;  /* 0x0002900001097983 */ /* 0x000ea20000100800 */
[----:B---3--:R-:W-:-:S03]  /*e2d0*/  @!P0 IMAD.MOV.U32 R2, RZ, RZ, R0 ;  /* 0x000000ffff028224 */ /* 0x008fc600078e0000 */
[----:B------:R-:W3:Y:S01]  /*e2e0*/  LDL R0, [R1+0x2f4] ;  /* 0x0002f40001007983 */ /* 0x000ee20000100800 */
[----:B------:R-:W-:-:S03]  /*e2f0*/  @!P0 IMAD.MOV.U32 R3, RZ, RZ, R4 ;  /* 0x000000ffff038224 */ /* 0x000fc600078e0004 */
[----:B------:R-:W2:Y:S04]  /*e300*/  LDL R4, [R1+0x2f0] ;  /* 0x0002f00001047983 */ /* 0x000ea80000100800 */
[----:B------:R0:W2:Y:S02]  /*e310*/  @!P0 LDG.E.U8 R247, desc[UR44][R2.64] ;  /* 0x0000002c02f78981 */ /* 0x0000a4000c1e1100 */
[----:B0-----:R-:W-:Y:S02]  /*e320*/  @!P0 IMAD.MOV.U32 R3, RZ, RZ, R7 ;  /* 0x000000ffff038224 */ /* 0x001fe400078e0007 */
[----:B------:R-:W2:Y:S01]  /*e330*/  LDL R7, [R1+0x2d4] ;  /* 0x0002d40001077983 */ /* 0x000ea20000100800 */
[----:B------:R-:W-:Y:S01]  /*e340*/  PRMT R246, RZ, 0x7610, R246 ;  /* 0x00007610fff67816 */ /* 0x000fe200000000f6 */
[----:B------:R-:W-:-:S02]  /*e350*/  @!P0 IMAD.MOV.U32 R2, RZ, RZ, R6 ;  /* 0x000000ffff028224 */ /* 0x000fc400078e0006 */
[----:B------:R-:W2:Y:S01]  /*e360*/  LDL R6, [R1+0x26c] ;  /* 0x00026c0001067983 */ /* 0x000ea20000100800 */
[----:B------:R-:W-:-:S03]  /*e370*/  PRMT R245, RZ, 0x7610, R245 ;  /* 0x00007610fff57816 */ /* 0x000fc600000000f5 */
[----:B------:R0:W2:Y:S02]  /*e380*/  @!P0 LDG.E.U8 R246, desc[UR44][R2.64] ;  /* 0x0000002c02f68981 */ /* 0x0000a4000c1e1100 */
[----:B0-----:R-:W-:Y:S02]  /*e390*/  @!P0 IMAD.MOV.U32 R3, RZ, RZ, R18 ;  /* 0x000000ffff038224 */ /* 0x001fe400078e0012 */
[----:B----4-:R-:W-:Y:S02]  /*e3a0*/  @!P0 IMAD.MOV.U32 R2, RZ, RZ, R5 ;  /* 0x000000ffff028224 */ /* 0x010fe400078e0005 */
[----:B------:R-:W4:Y:S04]  /*e3b0*/  LDL R5, [R1+0x270] ;  /* 0x0002700001057983 */ /* 0x000f280000100800 */
[----:B------:R3:W4:Y:S04]  /*e3c0*/  @!P0 LDG.E.U8 R245, desc[UR44][R2.64] ;  /* 0x0000002c02f58981 */ /* 0x000728000c1e1100 */
[----:B------:R-:W-:Y:S01]  /*e3d0*/  STL [R1+0x730], R18 ;  /* 0x0007301201007387 */ /* 0x000fe20000100800 */
[----:B---3--:R-:W-:-:S03]  /*e3e0*/  @!P0 IMAD.MOV.U32 R2, RZ, RZ, R0 ;  /* 0x000000ffff028224 */ /* 0x008fc600078e0000 */
[----:B------:R-:W3:Y:S01]  /*e3f0*/  LDL R0, [R1+0x250] ;  /* 0x0002500001007983 */ /* 0x000ee20000100800 */
[----:B--2---:R-:W-:-:S03]  /*e400*/  @!P0 IMAD.MOV.U32 R3, RZ, RZ, R4 ;  /* 0x000000ffff038224 */ /* 0x004fc600078e0004 */
[----:B------:R-:W2:Y:S01]  /*e410*/  LDL R4, [R1+0x24c] ;  /* 0x00024c0001047983 */ /* 0x000ea20000100800 */
[----:B------:R-:W-:Y:S02]  /*e420*/  PRMT R244, RZ, 0x7610, R244 ;  /* 0x00007610fff47816 */ /* 0x000fe400000000f4 */
[----:B------:R-:W-:-:S04]  /*e430*/  PRMT R243, RZ, 0x7610, R243 ;  /* 0x00007610fff37816 */ /* 0x000fc800000000f3 */
[----:B------:R0:W2:Y:S01]  /*e440*/  @!P0 LDG.E.U8 R244, desc[UR44][R2.64] ;  /* 0x0000002c02f48981 */ /* 0x0000a2000c1e1100 */
[----:B------:R-:W-:Y:S01]  /*e450*/  PRMT R242, RZ, 0x7610, R242 ;  /* 0x00007610fff27816 */ /* 0x000fe200000000f2 */
        /* <DEDUP_REMOVED lines=18> */
[----:B0-----:R-:W-:-:S03]  /*e580*/  @!P0 IMAD.MOV.U32 R3, RZ, RZ, R6 ;  /* 0x000000ffff038224 */ /* 0x001fc600078e0006 */
[----:B------:R-:W2:Y:S01]  /*e590*/  LDL R6, [R1+0x20c] ;  /* 0x00020c0001067983 */ /* 0x000ea20000100800 */
[----:B----4-:R-:W-:-:S03]  /*e5a0*/  @!P0 IMAD.MOV.U32 R2, RZ, RZ, R5 ;  /* 0x000000ffff028224 */ /* 0x010fc600078e0005 */
[----:B------:R-:W4:Y:S04]  /*e5b0*/  LDL R5, [R1+0x210] ;  /* 0x0002100001057983 */ /* 0x000f280000100800 */
[----:B------:R3:W4:Y:S02]  /*e5c0*/  @!P0 LDG.E.U8 R240, desc[UR44][R2.64] ;  /* 0x0000002c02f08981 */ /* 0x000724000c1e1100 */
[----:B---3--:R-:W-:Y:S02]  /*e5d0*/  @!P0 IMAD.MOV.U32 R2, RZ, RZ, R0 ;  /* 0x000000ffff028224 */ /* 0x008fe400078e0000 */
[----:B------:R-:W3:Y:S01]  /*e5e0*/  LDL R0, [R1+0x1f0] ;  /* 0x0001f00001007983 */ /* 0x000ee20000100800 */
[----:B--2---:R-:W-:-:S03]  /*e5f0*/  @!P0 IMAD.MOV.U32 R3, RZ, RZ, R4 ;  /* 0x000000ffff038224 */ /* 0x004fc600078e0004 */
[----:B------:R-:W2:Y:S01]  /*e600*/  LDL R4, [R1+0x1ec] ;  /* 0x0001ec0001047983 */ /* 0x000ea20000100800 */
[----:B------:R-:W-:-:S03]  /*e610*/  PRMT R238, RZ, 0x7610, R238 ;  /* 0x00007610ffee7816 */ /* 0x000fc600000000ee */
[----:B------:R0:W2:Y:S01]  /*e620*/  @!P0 LDG.E.U8 R239, desc[UR44][R2.64] ;  /* 0x0000002c02ef8981 */ /* 0x0000a2000c1e1100 */
[----:B------:R-:W-:Y:S01]  /*e630*/  PRMT R237, RZ, 0x7610, R237 ;  /* 0x00007610ffed7816 */ /* 0x000fe200000000ed */
[----:B0-----:R-:W-:Y:S02]  /*e640*/  @!P0 IMAD.MOV.U32 R3, RZ, RZ, R8 ;  /* 0x000000ffff038224 */ /* 0x001fe400078e0008 */
[----:B------:R-:W2:Y:S01]  /*e650*/  LDL R8, [R1+0x18c] ;  /* 0x00018c0001087983 */ /* 0x000ea20000100800 */
[----:B------:R-:W-:-:S03]  /*e660*/  @!P0 IMAD.MOV.U32 R2, RZ, RZ, R7 ;  /* 0x000000ffff028224 */ /* 0x000fc600078e0007 */
[----:B------:R-:W2:Y:S04]  /*e670*/  LDL R7, [R1+0x190] ;  /* 0x0001900001077983 */ /* 0x000ea80000100800 */
[----:B------:R0:W2:Y:S02]  /*e680*/  @!P0 LDG.E.U8 R238, desc[UR44][R2.64] ;  /* 0x0000002c02ee8981 */ /* 0x0000a4000c1e1100 */
[----:B0-----:R-:W-:Y:S02]  /*e690*/  @!P0 IMAD.MOV.U32 R3, RZ, RZ, R6 ;  /* 0x000000ffff038224 */ /* 0x001fe400078e0006 */
        /* <DEDUP_REMOVED lines=43> */
[----:B------:R-:W-:-:S05]  /*e950*/  @!P0 IMAD.MOV.U32 R2, RZ, RZ, R12 ;  /* 0x000000ffff028224 */ /* 0x000fca00078e000c */
[----:B------:R0:W2:Y:S01]  /*e960*/  @!P0 LDG.E.U8 R230, desc[UR44][R2.64] ;  /* 0x0000002c02e68981 */ /* 0x0000a2000c1e1100 */
[----:B------:R-:W-:Y:S01]  /*e970*/  PRMT R228, RZ, 0x7610, R228 ;  /* 0x00007610ffe47816 */ /* 0x000fe200000000e4 */
[----:B0-----:R-:W-:Y:S02]  /*e980*/  @!P0 IMAD.MOV.U32 R2, RZ, RZ, R11 ;  /* 0x000000ffff028224 */ /* 0x001fe400078e000b */
[----:B------:R-:W-:-:S05]  /*e990*/  @!P0 IMAD.MOV.U32 R3, RZ, RZ, R17 ;  /* 0x000000ffff038224 */ /* 0x000fca00078e0011 */
[----:B------:R0:W2:Y:S01]  /*e9a0*/  @!P0 LDG.E.U8 R229, desc[UR44][R2.64] ;  /* 0x0000002c02e58981 */ /* 0x0000a2000c1e1100 */
[----:B------:R-:W-:-:S03]  /*e9b0*/  PRMT R227, RZ, 0x7610, R227 ;  /* 0x00007610ffe37816 */ /* 0x000fc600000000e3 */
[----:B------:R-:W-:Y:S04]  /*e9c0*/  STL [R1+0x734], R16 ;  /* 0x0007341001007387 */ /* 0x000fe80000100800 */
[----:B------:R1:W-:Y:S04]  /*e9d0*/  STL [R1+0x738], R17 ;  /* 0x0007381101007387 */ /* 0x0003e80000100800 */
[----:B-1----:R-:W2:Y:S01]  /*e9e0*/  LDL.LU R17, [R1+0x164] ;  /* 0x0001640001117983 */ /* 0x002ea20000300800 */
[----:B0-----:R-:W-:Y:S01]  /*e9f0*/  @!P0 IMAD.MOV.U32 R3, RZ, RZ, R8 ;  /* 0x000000ffff038224 */ /* 0x001fe200078e0008 */
[----:B------:R-:W-:-:S02]  /*ea00*/  PRMT R226, RZ, 0x7610, R226 ;  /* 0x00007610ffe27816 */ /* 0x000fc400000000e2 */
[----:B------:R-:W2:Y:S04]  /*ea10*/  LDL R8, [R1+0x264] ;  /* 0x0002640001087983 */ /* 0x000ea80000100800 */
[----:B------:R-:W2:Y:S01]  /*ea20*/  LDL R12, [R1+0x224] ;  /* 0x00022400010c7983 */ /* 0x000ea20000100800 */
[----:B------:R-:W-:-:S03]  /*ea30*/  @!P0 IMAD.MOV.U32 R2, RZ, RZ, R6 ;  /* 0x000000ffff028224 */ /* 0x000fc600078e0006 */
[----:B------:R-:W2:Y:S04]  /*ea40*/  LDL R11, [R1+0x228] ;  /* 0x00022800010b7983 */ /* 0x000ea80000100800 */
[----:B------:R0:W2:Y:S04]  /*ea50*/  @!P0 LDG.E.U8 R228, desc[UR44][R2.64] ;  /* 0x0000002c02e48981 */ /* 0x0000a8000c1e1100 */
[----:B------:R-:W2:Y:S01]  /*ea60*/  LDL R6, [R1+0x268] ;  /* 0x0002680001067983 */ /* 0x000ea20000100800 */
[----:B0-----:R-:W-:Y:S02]  /*ea70*/  @!P0 IMAD.MOV.U32 R2, RZ, RZ, R9 ;  /* 0x000000ffff028224 */ /* 0x001fe400078e0009 */
[----:B------:R-:W-:Y:S01]  /*ea80*/  @!P0 IMAD.MOV.U32 R3, RZ, RZ, R10 ;  /* 0x000000ffff038224 */ /* 0x000fe200078e000a */
[----:B------:R-:W-:Y:S01]  /*ea90*/  PRMT R225, RZ, 0x7610, R225 ;  /* 0x00007610ffe17816 */ /* 0x000fe200000000e1 */
[----:B------:R-:W2:Y:S04]  /*eaa0*/  LDL R10, [R1+0x1e4] ;  /* 0x0001e400010a7983 */ /* 0x000ea80000100800 */
[----:B------:R4:W2:Y:S04]  /*eab0*/  @!P0 LDG.E.U8 R227, desc[UR44][R2.64] ;  /* 0x0000002c02e38981 */ /* 0x0008a8000c1e1100 */
[----:B------:R-:W2:Y:S01]  /*eac0*/  LDL R9, [R1+0x1e8] ;  /* 0x0001e80001097983 */ /* 0x000ea20000100800 */
[----:B----4-:R-:W-:-:S03]  /*ead0*/  @!P0 IMAD.MOV.U32 R3, RZ, RZ, R5 ;  /* 0x000000ffff038224 */ /* 0x010fc600078e0005 */
[----:B------:R-:W4:Y:S01]  /*eae0*/  LDL R5, [R1+0x244] ;  /* 0x0002440001057983 */ /* 0x000f220000100800 */
[----:B---3--:R-:W-:-:S03]  /*eaf0*/  @!P0 IMAD.MOV.U32 R2, RZ, RZ, R0 ;  /* 0x000000ffff028224 */ /* 0x008fc600078e0000 */
[----:B------:R-:W3:Y:S04]  /*eb00*/  LDL R0, [R1+0x248] ;  /* 0x0002480001007983 */ /* 0x000ee80000100800 */
[----:B------:R2:W3:Y:S02]  /*eb10*/  @!P0 LDG.E.U8 R226, desc[UR44][R2.64] ;  /* 0x0000002c02e28981 */ /* 0x0004e4000c1e1100 */
[----:B--2---:R-:W-:Y:S02]  /*eb20*/  @!P0 IMAD.MOV.U32 R2, RZ, RZ, R4 ;  /* 0x000000ffff028224 */ /* 0x004fe400078e0004 */
[----:B------:R-:W-:Y:S01]  /*eb30*/  @!P0 IMAD.MOV.U32 R3, RZ, RZ, R7 ;  /* 0x000000ffff038224 */ /* 0x000fe200078e0007 */
[----:B------:R-:W2:Y:S04]  /*eb40*/  LDL R4, [R1+0x208] ;  /* 0x0002080001047983 */ /* 0x000ea80000100800 */
[----:B------:R-:W2:Y:S01]  /*eb50*/  LDL R7, [R1+0x204] ;  /* 0x0002040001077983 */ /* 0x000ea20000100800 */
[----:B------:R-:W-:-:S03]  /*eb60*/  PRMT R224, RZ, 0x7610, R224 ;  /* 0x00007610ffe07816 */ /* 0x000fc600000000e0 */
[----:B------:R0:W2:Y:S02]  /*eb70*/  @!P0 LDG.E.U8 R225, desc[UR44][R2.64] ;  /* 0x0000002c02e18981 */ /* 0x0000a4000c1e1100 */
[----:B0-----:R-:W-:Y:S02]  /*eb80*/  @!P0 IMAD.MOV.U32 R3, RZ, RZ, R8 ;  /* 0x000000ffff038224 */ /* 0x001fe400078e0008 */
[----:B------:R-:W2:Y:S01]  /*eb90*/  LDL R8, [R1+0x1c4] ;  /* 0x0001c40001087983 */ /* 0x000ea20000100800 */
[----:B------:R-:W-:-:S03]  /*eba0*/  @!P0 IMAD.MOV.U32 R2, RZ, RZ, R6 ;  /* 0x000000ffff028224 */ /* 0x000fc600078e0006 */
[----:B------:R-:W2:Y:S04]  /*ebb0*/  LDL R6, [R1+0x1c8] ;  /* 0x0001c80001067983 */ /* 0x000ea80000100800 */
[----:B------:R4:W2:Y:S02]  /*ebc0*/  @!P0 LDG.E.U8 R224, desc[UR44][R2.64] ;  /* 0x0000002c02e08981 */ /* 0x0008a4000c1e1100 */
[----:B----4-:R-:W-:Y:S02]  /*ebd0*/  @!P0 IMAD.MOV.U32 R3, RZ, RZ, R5 ;  /* 0x000000ffff038224 */ /* 0x010fe400078e0005 */
[----:B------:R-:W4:Y:S01]  /*ebe0*/  LDL R5, [R1+0x1a4] ;  /* 0x0001a40001057983 */ /* 0x000f220000100800 */
[----:B---3--:R-:W-:-:S03]  /*ebf0*/  @!P0 IMAD.MOV.U32 R2, RZ, RZ, R0 ;  /* 0x000000ffff028224 */ /* 0x008fc600078e0000 */
[----:B------:R-:W3:Y:S01]  /*ec00*/  LDL R0, [R1+0x1a8] ;  /* 0x0001a80001007983 */ /* 0x000ee20000100800 */
[----:B------:R-:W-:Y:S02]  /*ec10*/  PRMT R223, RZ, 0x7610, R223 ;  /* 0x00007610ffdf7816 */ /* 0x000fe400000000df */
[----:B------:R-:W-:-:S04]  /*ec20*/  PRMT R222, RZ, 0x7610, R222 ;  /* 0x00007610ffde7816 */ /* 0x000fc800000000de */
[----:B------:R0:W3:Y:S02]  /*ec30*/  @!P0 LDG.E.U8 R223, desc[UR44][R2.64] ;  /* 0x0000002c02df8981 */ /* 0x0000e4000c1e1100 */
[----:B0-----:R-:W-:Y:S02]  /*ec40*/  @!P0 IMAD.MOV.U32 R2, RZ, RZ, R11 ;  /* 0x000000ffff028224 */ /* 0x001fe400078e000b */
[----:B------:R-:W-:-:S05]  /*ec50*/  @!P0 IMAD.MOV.U32 R3, RZ, RZ, R12 ;  /* 0x000000ffff038224 */ /* 0x000fca00078e000c */
[----:B------:R2:W3:Y:S02]  /*ec60*/  @!P0 LDG.E.U8 R222, desc[UR44][R2.64] ;  /* 0x0000002c02de8981 */ /* 0x0004e4000c1e1100 */
[----:B--2---:R-:W-:Y:S02]  /*ec70*/  @!P0 IMAD.MOV.U32 R2, RZ, RZ, R4 ;  /* 0x000000ffff028224 */ /* 0x004fe400078e0004 */
[----:B------:R-:W-:Y:S01]  /*ec80*/  @!P0 IMAD.MOV.U32 R3, RZ, RZ, R7 ;  /* 0x000000ffff038224 */ /* 0x000fe200078e0007 */
[----:B------:R-:W2:Y:S04]  /*ec90*/  LDL R4, [R1+0x188] ;  /* 0x0001880001047983 */ /* 0x000ea80000100800 */
[----:B------:R-:W2:Y:S01]  /*eca0*/  LDL R7, [R1+0x184] ;  /* 0x0001840001077983 */ /* 0x000ea20000100800 */
[----:B------:R-:W-:-:S02]  /*ecb0*/  PRMT R221, RZ, 0x7610, R221 ;  /* 0x00007610ffdd7816 */ /* 0x000fc400000000dd */
        /* <DEDUP_REMOVED lines=8> */
[----:B------:R-:W-:Y:S02]  /*ed40*/  @!P0 IMAD.MOV.U32 R2, RZ, RZ, R6 ;  /* 0x000000ffff028224 */ /* 0x000fe400078e0006 */
[----:B------:R-:W2:Y:S04]  /*ed50*/  LDL R6, [R1+0x168] ;  /* 0x0001680001067983 */ /* 0x000ea80000100800 */
[----:B------:R4:W2:Y:S02]  /*ed60*/  @!P0 LDG.E.U8 R219, desc[UR44][R2.64] ;  /* 0x0000002c02db8981 */ /* 0x0008a4000c1e1100 */
[----:B----4-:R-:W-:-:S02]  /*ed70*/  @!P0 IMAD.MOV.U32 R3, RZ, RZ, R5 ;  /* 0x000000ffff038224 */ /* 0x010fc400078e0005 */
[----:B---3--:R-:W-:Y:S01]  /*ed80*/  @!P0 IMAD.MOV.U32 R2, RZ, RZ, R0 ;  /* 0x000000ffff028224 */ /* 0x008fe200078e0000 */
[----:B------:R-:W-:-:S04]  /*ed90*/  LOP3.LUT R0, R113, 0xffff, RZ, 0xc0, !PT ;  /* 0x0000ffff71007812 */ /* 0x000fc800078ec0ff */
[----:B------:R0:W3:Y:S02]  /*eda0*/  @!P0 LDG.E.U8 R218, desc[UR44][R2.64] ;  /* 0x0000002c02da8981 */ /* 0x0000e4000c1e1100 */
[----:B0-----:R-:W-:Y:S02]  /*edb0*/  LOP3.LUT R2, R106, 0xffff, RZ, 0xc0, !PT ;  /* 0x0000ffff6a027812 */ /* 0x001fe400078ec0ff */
[----:B------:R-:W4:Y:S04]  /*edc0*/  LDL.LU R106, [R1+0xa60] ;  /* 0x000a6000016a7983 */ /* 0x000f280000300800 */
[----:B------:R-:W3:Y:S04]  /*edd0*/  LDL.LU R18, [R1+0x144] ;  /* 0x0001440001127983 */ /* 0x000ee80000300800 */
[----:B------:R-:W4:Y:S04]  /*ede0*/  LDL.LU R113, [R1+0xa5c] ;  /* 0x000a5c0001717983 */ /* 0x000f280000300800 */
[----:B------:R-:W4:Y:S01]  /*edf0*/  LDL R5, [R1+0x148] ;  /* 0x0001480001057983 */ /* 0x000f220000100800 */
[----:B------:R-:W-:-:S02]  /*ee00*/  PRMT R12, R2, 0x3340, R0 ;  /* 0x00003340020c7816 */ /* 0x000fc40000000000 */
[----:B------:R-:W-:Y:S01]  /*ee10*/  PRMT R21, RZ, 0x7610, R21 ;  /* 0x00007610ff157816 */ /* 0x000fe20000000015 */
[----:B--2---:R-:W-:Y:S02]  /*ee20*/  @!P0 IMAD.MOV.U32 R2, RZ, RZ, R4 ;  /* 0x000000ffff028224 */ /* 0x004fe400078e0004 */
[----:B------:R-:W-:-:S05]  /*ee30*/  @!P0 IMAD.MOV.U32 R3, RZ, RZ, R7 ;  /* 0x000000ffff038224 */ /* 0x000fca00078e0007 */
[----:B------:R0:W2:Y:S02]  /*ee40*/  @!P0 LDG.E.U8 R21, desc[UR44][R2.64] ;  /* 0x0000002c02158981 */ /* 0x0000a4000c1e1100 */
[----:B0-----:R-:W-:Y:S02]  /*ee50*/  LOP3.LUT R2, R105, 0xffff, RZ, 0xc0, !PT ;  /* 0x0000ffff69027812 */ /* 0x001fe400078ec0ff */
[----:B------:R-:W2:Y:S04]  /*ee60*/  LDL.LU R105, [R1+0xa58] ;  /* 0x000a580001697983 */ /* 0x000ea80000300800 */
[----:B------:R-:W2:Y:S04]  /*ee70*/  LDL R4, [R1+0x124] ;  /* 0x0001240001047983 */ /* 0x000ea80000100800 */
[----:B------:R-:W2:Y:S01]  /*ee80*/  LDL.LU R16, [R1+0x128] ;  /* 0x0001280001107983 */ /* 0x000ea20000300800 */
[----:B------:R-:W-:Y:S01]  /*ee90*/  LOP3.LUT R0, R111, 0xffff, RZ, 0xc0, !PT ;  /* 0x0000ffff6f007812 */ /* 0x000fe200078ec0ff */
[----:B------:R-:W-:Y:S01]  /*eea0*/  @!P0 IMAD.MOV.U32 R3, RZ, RZ, R17 ;  /* 0x000000ffff038224 */ /* 0x000fe200078e0011 */
[----:B------:R-:W-:Y:S01]  /*eeb0*/  PRMT R20, RZ, 0x7610, R20 ;  /* 0x00007610ff147816 */ /* 0x000fe20000000014 */
[----:B------:R-:W2:Y:S01]  /*eec0*/  LDL.LU R111, [R1+0xa54] ;  /* 0x000a5400016f7983 */ /* 0x000ea20000300800 */
[----:B------:R-:W-:-:S02]  /*eed0*/  PRMT R11, R2, 0x3340, R0 ;  /* 0x00003340020b7816 */ /* 0x000fc40000000000 */
[----:B------:R-:W-:Y:S01]  /*eee0*/  LOP3.LUT R0, R216, 0xffff, RZ, 0xc0, !PT ;  /* 0x0000ffffd8007812 */ /* 0x000fe200078ec0ff */
[----:B------:R-:W-:-:S05]  /*eef0*/  @!P0 IMAD.MOV.U32 R2, RZ, RZ, R6 ;  /* 0x000000ffff028224 */ /* 0x000fca00078e0006 */
[----:B------:R0:W2:Y:S01]  /*ef00*/  @!P0 LDG.E.U8 R20, desc[UR44][R2.64] ;  /* 0x0000002c02148981 */ /* 0x0000a2000c1e1100 */
[----:B------:R-:W-:Y:S02]  /*ef10*/  PRMT R19, RZ, 0x7610, R19 ;  /* 0x00007610ff137816 */ /* 0x000fe40000000013 */
[----:B0-----:R-:W-:Y:S02]  /*ef20*/  LOP3.LUT R2, R217, 0xffff, RZ, 0xc0, !PT ;  /* 0x0000ffffd9027812 */ /* 0x001fe400078ec0ff */
[----:B------:R-:W2:Y:S02]  /*ef30*/  LDL.LU R217, [R1+0xa50] ;  /* 0x000a500001d97983 */ /* 0x000ea40000300800 */
[----:B------:R-:W-:Y:S02]  /*ef40*/  PRMT R10, R2, 0x3340, R0 ;  /* 0x00003340020a7816 */ /* 0x000fe40000000000 */
[----:B------:R-:W2:Y:S01]  /*ef50*/  LDL.LU R216, [R1+0xa4c] ;  /* 0x000a4c0001d87983 */ /* 0x000ea20000300800 */
[----:B------:R-:W-:Y:S01]  /*ef60*/  LOP3.LUT R0, R22, 0xffff, RZ, 0xc0, !PT ;  /* 0x0000ffff16007812 */ /* 0x000fe200078ec0ff */
[----:B---3--:R-:W-:-:S02]  /*ef70*/  @!P0 IMAD.MOV.U32 R3, RZ, RZ, R18 ;  /* 0x000000ffff038224 */ /* 0x008fc400078e0012 */
[----:B----4-:R-:W-:Y:S01]  /*ef80*/  @!P0 IMAD.MOV.U32 R2, RZ, RZ, R5 ;  /* 0x000000ffff028224 */ /* 0x010fe200078e0005 */
[----:B------:R-:W-:-:S04]  /*ef90*/  LOP3.LUT R5, R177, 0xffff, RZ, 0xc0, !PT ;  /* 0x0000ffffb1057812 */ /* 0x000fc800078ec0ff */
[----:B------:R0:W3:Y:S02]  /*efa0*/  @!P0 LDG.E.U8 R19, desc[UR44][R2.64] ;  /* 0x0000002c02138981 */ /* 0x0000e4000c1e1100 */
[----:B0-----:R-:W-:Y:S02]  /*efb0*/  LOP3.LUT R2, R23, 0xffff, RZ, 0xc0, !PT ;  /* 0x0000ffff17027812 */ /* 0x001fe400078ec0ff */
[----:B------:R-:W4:Y:S04]  /*efc0*/  LDL.LU R23, [R1+0xa48] ;  /* 0x000a480001177983 */ /* 0x000f280000300800 */
[----:B------:R-:W4:Y:S04]  /*efd0*/  LDL.LU R22, [R1+0xa44] ;  /* 0x000a440001167983 */ /* 0x000f280000300800 */
[----:B------:R-:W3:Y:S01]  /*efe0*/  LDL R177, [R1+0x700] ;  /* 0x0007000001b17983 */ /* 0x000ee20000100800 */
[----:B------:R-:W-:-:S02]  /*eff0*/  PRMT R9, R2, 0x3340, R0 ;  /* 0x0000334002097816 */ /* 0x000fc40000000000 */
[----:B------:R-:W-:Y:S01]  /*f000*/  PRMT R0, RZ, 0x7610, R0 ;  /* 0x00007610ff007816 */ /* 0x000fe20000000000 */
[----:B--2---:R-:W-:Y:S02]  /*f010*/  @!P0 IMAD.MOV.U32 R3, RZ, RZ, R4 ;  /* 0x000000ffff038224 */ /* 0x004fe400078e0004 */
[----:B------:R-:W-:Y:S01]  /*f020*/  @!P0 IMAD.MOV.U32 R2, RZ, RZ, R16 ;  /* 0x000000ffff028224 */ /* 0x000fe200078e0010 */
[----:B------:R-:W-:Y:S02]  /*f030*/  LOP3.LUT R4, R88, 0xffff, RZ, 0xc0, !PT ;  /* 0x0000ffff58047812 */ /* 0x000fe400078ec0ff */
[----:B------:R-:W2:Y:S04]  /*f040*/  LDL.LU R88, [R1+0xa40] ;  /* 0x000a400001587983 */ /* 0x000ea80000300800 */
[----:B------:R0:W4:Y:S01]  /*f050*/  @!P0 LDG.E.U8 R0, desc[UR44][R2.64] ;  /* 0x0000002c02008981 */ /* 0x000122000c1e1100 */
[----:B------:R-:W-:-:S02]  /*f060*/  PRMT R8, R5, 0x3340, R4 ;  /* 0x0000334005087816 */ /* 0x000fc40000000004 */
[----:B------:R-:W-:Y:S02]  /*f070*/  LOP3.LUT R5, R91, 0xffff, RZ, 0xc0, !PT ;  /* 0x0000ffff5b057812 */ /* 0x000fe400078ec0ff */
[----:B------:R-:W-:Y:S02]  /*f080*/  LOP3.LUT R4, R92, 0xffff, RZ, 0xc0, !PT ;  /* 0x0000ffff5c047812 */ /* 0x000fe400078ec0ff */
[----:B0-----:R-:W-:Y:S02]  /*f090*/  LOP3.LUT R3, R89, 0xffff, RZ, 0xc0, !PT ;  /* 0x0000ffff59037812 */ /* 0x001fe400078ec0ff */
[----:B------:R-:W-:Y:S01]  /*f0a0*/  LOP3.LUT R2, R90, 0xffff, RZ, 0xc0, !PT ;  /* 0x0000ffff5a027812 */ /* 0x000fe200078ec0ff */
[----:B------:R-:W2:Y:S03]  /*f0b0*/  LDL.LU R89, [R1+0xa3c] ;  /* 0x000a3c0001597983 */ /* 0x000ea60000300800 */
[----:B------:R-:W-:Y:S01]  /*f0c0*/  PRMT R6, R3, 0x3340, R2 ;  /* 0x0000334003067816 */ /* 0x000fe20000000002 */
[----:B------:R-:W2:Y:S01]  /*f0d0*/  LDL.LU R90, [R1+0xa38] ;  /* 0x000a3800015a7983 */ /* 0x000ea20000300800 */
[----:B------:R-:W-:-:S02]  /*f0e0*/  LOP3.LUT R3, R93, 0xffff, RZ, 0xc0, !PT ;  /* 0x0000ffff5d037812 */ /* 0x000fc400078ec0ff */
[----:B------:R-:W-:Y:S01]  /*f0f0*/  LOP3.LUT R2, R94, 0xffff, RZ, 0xc0, !PT ;  /* 0x0000ffff5e027812 */ /* 0x000fe200078ec0ff */
[----:B------:R-:W2:Y:S01]  /*f100*/  LDL.LU R91, [R1+0xa34] ;  /* 0x000a3400015b7983 */ /* 0x000ea20000300800 */
[----:B------:R-:W-:Y:S02]  /*f110*/  PRMT R7, R5, 0x3340, R4 ;  /* 0x0000334005077816 */ /* 0x000fe40000000004 */
[----:B------:R-:W-:Y:S01]  /*f120*/  PRMT R2, R3, 0x3340, R2 ;  /* 0x0000334003027816 */ /* 0x000fe20000000002 */
[----:B------:R-:W2:Y:S01]  /*f130*/  LDL.LU R92, [R1+0xa30] ;  /* 0x000a3000015c7983 */ /* 0x000ea20000300800 */
[----:B------:R-:W-:Y:S02]  /*f140*/  LOP3.LUT R3, R97, 0xffff, RZ, 0xc0, !PT ;  /* 0x0000ffff61037812 */ /* 0x000fe400078ec0ff */
[----:B------:R-:W-:Y:S01]  /*f150*/  PRMT R7, R7, 0x5410, R2 ;  /* 0x0000541007077816 */ /* 0x000fe20000000002 */
[----:B------:R-:W2:Y:S01]  /*f160*/  LDL.LU R93, [R1+0xa2c] ;  /* 0x000a2c00015d7983 */ /* 0x000ea20000300800 */
[----:B------:R-:W-:-:S02]  /*f170*/  LOP3.LUT R2, R190, 0xffff, RZ, 0xc0, !PT ;  /* 0x0000ffffbe027812 */ /* 0x000fc400078ec0ff */
[----:B------:R-:W-:Y:S01]  /*f180*/  PRMT R4, R12, 0x5410, R11 ;  /* 0x000054100c047816 */ /* 0x000fe2000000000b */
[----:B------:R-:W2:Y:S01]  /*f190*/  LDL.LU R94, [R1+0xa28] ;  /* 0x000a2800015e7983 */ /* 0x000ea20000300800 */
[----:B------:R-:W-:Y:S02]  /*f1a0*/  PRMT R12, R3, 0x3340, R2 ;  /* 0x00003340030c7816 */ /* 0x000fe40000000002 */
[----:B------:R-:W-:Y:S02]  /*f1b0*/  LOP3.LUT R3, R100, 0xffff, RZ, 0xc0, !PT ;  /* 0x0000ffff64037812 */ /* 0x000fe400078ec0ff */
[----:B------:R-:W-:-:S04]  /*f1c0*/  LOP3.LUT R2, R189, 0xffff, RZ, 0xc0, !PT ;  /* 0x0000ffffbd027812 */ /* 0x000fc800078ec0ff */
        /* <DEDUP_REMOVED lines=8> */
[----:B------:R-:W-:Y:S02]  /*f250*/  LOP3.LUT R2, R184, 0xffff, RZ, 0xc0, !PT ;  /* 0x0000ffffb8027812 */ /* 0x000fe400078ec0ff */
[----:B------:R-:W-:Y:S02]  /*f260*/  PRMT R5, R10, 0x5410, R9 ;  /* 0x000054100a057816 */ /* 0x000fe40000000009 */
[----:B------:R-:W-:Y:S02]  /*f270*/  PRMT R184, R3, 0x3340, R2 ;  /* 0x0000334003b87816 */ /* 0x000fe40000000002 */
[----:B------:R-:W-:-:S02]  /*f280*/  LOP3.LUT R3, R209, 0xffff, RZ, 0xc0, !PT ;  /* 0x0000ffffd1037812 */ /* 0x000fc400078ec0ff */
[----:B------:R-:W-:Y:S02]  /*f290*/  LOP3.LUT R2, R185, 0xffff, RZ, 0xc0, !PT ;  /* 0x0000ffffb9027812 */ /* 0x000fe400078ec0ff */
[----:B------:R-:W-:Y:S02]  /*f2a0*/  PRMT R6, R8, 0x5410, R6 ;  /* 0x0000541008067816 */ /* 0x000fe40000000006 */
        /* <DEDUP_REMOVED lines=10> */
[----:B------:R-:W-:Y:S01]  /*f350*/  LOP3.LUT R2, R176, 0xffff, RZ, 0xc0, !PT ;  /* 0x0000ffffb0027812 */ /* 0x000fe200078ec0ff */
[----:B---3--:R0:W-:Y:S02]  /*f360*/  STS.128 [R177+UR7], R4 ;  /* 0x00000004b1007988 */ /* 0x0081e40008000c07 */
[----:B0-----:R-:W-:Y:S02]  /*f370*/  LOP3.LUT R5, R95, 0xffff, RZ, 0xc0, !PT ;  /* 0x0000ffff5f057812 */ /* 0x001fe400078ec0ff */
[----:B------:R-:W-:Y:S01]  /*f380*/  LOP3.LUT R4, R96, 0xffff, RZ, 0xc0, !PT ;  /* 0x0000ffff60047812 */ /* 0x000fe200078ec0ff */
[----:B------:R-:W2:Y:S03]  /*f390*/  LDL.LU R95, [R1+0xa24] ;  /* 0x000a2400015f7983 */ /* 0x000ea60000300800 */
[----:B------:R-:W-:Y:S01]  /*f3a0*/  PRMT R190, R5, 0x3340, R4 ;  /* 0x0000334005be7816 */ /* 0x000fe20000000004 */
[----:B------:R-:W2:Y:S01]  /*f3b0*/  LDL.LU R96, [R1+0xa20] ;  /* 0x000a200001607983 */ /* 0x000ea20000300800 */
[----:B------:R-:W-:-:S02]  /*f3c0*/  LOP3.LUT R5, R98, 0xffff, RZ, 0xc0, !PT ;  /* 0x0000ffff62057812 */ /* 0x000fc400078ec0ff */
[----:B------:R-:W-:Y:S01]  /*f3d0*/  LOP3.LUT R4, R99, 0xffff, RZ, 0xc0, !PT ;  /* 0x0000ffff63047812 */ /* 0x000fe200078ec0ff */
[----:B------:R-:W2:Y:S03]  /*f3e0*/  LDL.LU R97, [R1+0xa1c] ;  /* 0x000a1c0001617983 */ /* 0x000ea60000300800 */
[----:B------:R-:W-:Y:S01]  /*f3f0*/  PRMT R189, R5, 0x3340, R4 ;  /* 0x0000334005bd7816 */ /* 0x000fe20000000004 */
[----:B------:R-:W2:Y:S01]  /*f400*/  LDL.LU R98, [R1+0xa18] ;  /* 0x000a180001627983 */ /* 0x000ea20000300800 */
[----:B------:R-:W-:-:S03]  /*f410*/  LOP3.LUT R5, R101, 0xffff, RZ, 0xc0, !PT ;  /* 0x0000ffff65057812 */ /* 0x000fc600078ec0ff */
[----:B------:R-:W2:Y:S01]  /*f420*/  LDL.LU R99, [R1+0xa14] ;  /* 0x000a140001637983 */ /* 0x000ea20000300800 */
[----:B------:R-:W-:-:S03]  /*f430*/  LOP3.LUT R4, R102, 0xffff, RZ, 0xc0, !PT ;  /* 0x0000ffff66047812 */ /* 0x000fc600078ec0ff */
[----:B------:R-:W2:Y:S04]  /*f440*/  LDL.LU R100, [R1+0xa10] ;  /* 0x000a100001647983 */ /* 0x000ea80000300800 */
[----:B------:R-:W2:Y:S04]  /*f450*/  LDL.LU R101, [R1+0xa0c] ;  /* 0x000a0c0001657983 */ /* 0x000ea80000300800 */
[----:B------:R-:W2:Y:S04]  /*f460*/  LDL.LU R102, [R1+0xa08] ;  /* 0x000a080001667983 */ /* 0x000ea80000300800 */
[----:B------:R-:W2:Y:S04]  /*f470*/  LDL.LU R103, [R1+0xa04] ;  /* 0x000a040001677983 */ /* 0x000ea80000300800 */
[----:B------:R-:W3:Y:S01]  /*f480*/  LDL R176, [R1+0x6fc] ;  /* 0x0006fc0001b07983 */ /* 0x000ee20000100800 */
[----:B------:R-:W-:-:S02]  /*f490*/  PRMT R188, R5, 0x3340, R4 ;  /* 0x0000334005bc7816 */ /* 0x000fc40000000004 */
        /* <DEDUP_REMOVED lines=10> */
[----:B------:R-:W-:-:S02]  /*f540*/  PRMT R14, R188, 0x5410, R14 ;  /* 0x00005410bc0e7816 */ /* 0x000fc4000000000e */
[----:B------:R-:W-:Y:S02]  /*f550*/  PRMT R15, R187, 0x5410, R15 ;  /* 0x00005410bb0f7816 */ /* 0x000fe4000000000f */
[----:B------:R-:W-:Y:S02]  /*f560*/  PRMT R8, R5, 0x3340, R4 ;  /* 0x0000334005087816 */ /* 0x000fe40000000004 */
[----:B------:R-:W-:Y:S02]  /*f570*/  LOP3.LUT R5, R207, 0xffff, RZ, 0xc0, !PT ;  /* 0x0000ffffcf057812 */ /* 0x000fe400078ec0ff */
[----:B------:R-:W-:Y:S01]  /*f580*/  LOP3.LUT R4, R183, 0xffff, RZ, 0xc0, !PT ;  /* 0x0000ffffb7047812 */ /* 0x000fe200078ec0ff */
[----:B------:R0:W-:Y:S03]  /*f590*/  STS.128 [R177+UR7+0x2000], R12 ;  /* 0x0020000cb1007988 */ /* 0x0001e60008000c07 */
[----:B------:R-:W-:-:S02]  /*f5a0*/  PRMT R183, R5, 0x3340, R4 ;  /* 0x0000334005b77816 */ /* 0x000fc40000000004 */
[----:B------:R-:W-:Y:S02]  /*f5b0*/  LOP3.LUT R5, R205, 0xffff, RZ, 0xc0, !PT ;  /* 0x0000ffffcd057812 */ /* 0x000fe400078ec0ff */
[----:B------:R-:W-:Y:S01]  /*f5c0*/  LOP3.LUT R4, R203, 0xffff, RZ, 0xc0, !PT ;  /* 0x0000ffffcb047812 */ /* 0x000fe200078ec0ff */
[----:B0-----:R-:W0:Y:S03]  /*f5d0*/  S2R R15, SR_TID.X ;  /* 0x00000000000f7919 */ /* 0x001e260000002100 */
[----:B------:R-:W-:Y:S02]  /*f5e0*/  PRMT R9, R5, 0x3340, R4 ;  /* 0x0000334005097816 */ /* 0x000fe40000000004 */
[----:B------:R-:W-:Y:S02]  /*f5f0*/  LOP3.LUT R5, R202, 0xffff, RZ, 0xc0, !PT ;  /* 0x0000ffffca057812 */ /* 0x000fe400078ec0ff */
[----:B------:R-:W-:Y:S01]  /*f600*/  LOP3.LUT R4, R180, 0xffff, RZ, 0xc0, !PT ;  /* 0x0000ffffb4047812 */ /* 0x000fe200078ec0ff */
[----:B------:R-:W1:Y:S01]  /*f610*/  S2R R215, SR_TID.X ;  /* 0x0000000000d77919 */ /* 0x000e620000002100 */
[----:B------:R-:W-:-:S02]  /*f620*/  LOP3.LUT R3, R199, 0xffff, RZ, 0xc0, !PT ;  /* 0x0000ffffc7037812 */ /* 0x000fc400078ec0ff */
[----:B------:R-:W-:Y:S02]  /*f630*/  PRMT R180, R5, 0x3340, R4 ;  /* 0x0000334005b47816 */ /* 0x000fe40000000004 */
[----:B------:R-:W-:Y:S02]  /*f640*/  LOP3.LUT R5, R200, 0xffff, RZ, 0xc0, !PT ;  /* 0x0000ffffc8057812 */ /* 0x000fe400078ec0ff */
[----:B------:R-:W-:Y:S02]  /*f650*/  LOP3.LUT R4, R198, 0xffff, RZ, 0xc0, !PT ;  /* 0x0000ffffc6047812 */ /* 0x000fe400078ec0ff */
[----:B------:R-:W-:Y:S02]  /*f660*/  PRMT R6, R3, 0x3340, R2 ;  /* 0x0000334003067816 */ /* 0x000fe40000000002 */
[----:B------:R-:W-:Y:S02]  /*f670*/  PRMT R10, R5, 0x3340, R4 ;  /* 0x00003340050a7816 */ /* 0x000fe40000000004 */
[----:B------:R-:W-:-:S02]  /*f680*/  LOP3.LUT R5, R197, 0xffff, RZ, 0xc0, !PT ;  /* 0x0000ffffc5057812 */ /* 0x000fc400078ec0ff */
[----:B------:R-:W-:Y:S02]  /*f690*/  LOP3.LUT R4, R195, 0xffff, RZ, 0xc0, !PT ;  /* 0x0000ffffc3047812 */ /* 0x000fe400078ec0ff */
        /* <DEDUP_REMOVED lines=12> */
[----:B------:R-:W-:Y:S02]  /*f760*/  PRMT R10, R180, 0x5410, R10 ;  /* 0x00005410b40a7816 */ /* 0x000fe4000000000a */
[----:B------:R-:W-:Y:S02]  /*f770*/  PRMT R11, R178, 0x5410, R11 ;  /* 0x00005410b20b7816 */ /* 0x000fe4000000000b */
[----:B------:R-:W-:Y:S02]  /*f780*/  PRMT R4, R184, 0x5410, R185 ;  /* 0x00005410b8047816 */ /* 0x000fe400000000b9 */
[----:B------:R-:W-:Y:S02]  /*f790*/  PRMT R5, R181, 0x5410, R182 ;  /* 0x00005410b5057816 */ /* 0x000fe400000000b6 */
[----:B------:R-:W-:-:S02]  /*f7a0*/  PRMT R6, R179, 0x5410, R6 ;  /* 0x00005410b3067816 */ /* 0x000fc40000000006 */
[----:B------:R-:W-:Y:S02]  /*f7b0*/  PRMT R7, R7, 0x5410, R2 ;  /* 0x0000541007077816 */ /* 0x000fe40000000002 */
[----:B0-----:R-:W-:Y:S02]  /*f7c0*/  LOP3.LUT R15, R15, 0x7f, RZ, 0xc0, !PT ;  /* 0x0000007f0f0f7812 */ /* 0x001fe400078ec0ff */
[----:B-1----:R-:W-:-:S04]  /*f7d0*/  LOP3.LUT R215, R215, 0x7f, RZ, 0xc0, !PT ;  /* 0x0000007fd7d77812 */ /* 0x002fc800078ec0ff */
[----:B------:R-:W-:Y:S01]  /*f7e0*/  LOP3.LUT R3, R215, 0x10, RZ, 0x3c, !PT ;  /* 0x00000010d7037812 */ /* 0x000fe200078e3cff */
[----:B---3--:R-:W-:Y:S04]  /*f7f0*/  STS.128 [R176+UR7], R8 ;  /* 0x00000008b0007988 */ /* 0x008fe80008000c07 */
[----:B------:R-:W-:Y:S04]  /*f800*/  STS.128 [R176+UR7+0x2000], R4 ;  /* 0x00200004b0007988 */ /* 0x000fe80008000c07 */
[----:B------:R-:W-:Y:S04]  /*f810*/  STS.U8 [R15+UR7+0x4000], R175 ;  /* 0x004000af0f007988 */ /* 0x000fe80008000007 */
        /* <DEDUP_REMOVED lines=22> */
[----:B------:R0:W-:Y:S04]  /*f980*/  STS.U8 [R3+UR7+0x4e80], R152 ;  /* 0x004e809803007988 */ /* 0x0001e80008000007 */
[----:B0-----:R-:W3:Y:S04]  /*f990*/  LDL.LU.64 R152, [R1] ;  /* 0x0000000001987983 */ /* 0x001ee80000300a00 */
[----:B------:R-:W3:Y:S04]  /*f9a0*/  LDL.LU.64 R154, [R1+0x8] ;  /* 0x00000800019a7983 */ /* 0x000ee80000300a00 */
        /* <DEDUP_REMOVED lines=29> */
[----:B------:R-:W3:Y:S01]  /*fb80*/  LDL.LU.64 R214, [R1+0xf8] ;  /* 0x0000f80001d67983 */ /* 0x000ee20000300a00 */
[----:B------:R-:W-:-:S03]  /*fb90*/  LOP3.LUT R2, R15, 0x20, RZ, 0x3c, !PT ;  /* 0x000000200f027812 */ /* 0x000fc600078e3cff */
        /* <DEDUP_REMOVED lines=8> */
[----:B------:R-:W-:Y:S04]  /*fc20*/  STS.U8 [R2+UR7+0x4100], R244 ;  /* 0x004100f402007988 */ /* 0x000fe80008000007 */
[----:B------:R-:W-:Y:S04]  /*fc30*/  STS.U8 [R2+UR7+0x4300], R243 ;  /* 0x004300f302007988 */ /* 0x000fe80008000007 */
[----:B------:R-:W-:Y:S04]  /*fc40*/  STS.U8 [R2+UR7+0x4500], R242 ;  /* 0x004500f202007988 */ /* 0x000fe80008000007 */
[----:B------:R-:W-:Y:S04]  /*fc50*/  STS.U8 [R2+UR7+0x4700], R241 ;  /* 0x004700f102007988 */ /* 0x000fe80008000007 */
[----:B------:R-:W-:Y:S04]  /*fc60*/  STS.U8 [R2+UR7+0x4900], R240 ;  /* 0x004900f002007988 */ /* 0x000fe80008000007 */
[----:B------:R-:W-:Y:S04]  /*fc70*/  STS.U8 [R2+UR7+0x4b00], R239 ;  /* 0x004b00ef02007988 */ /* 0x000fe80008000007 */
[----:B------:R-:W-:Y:S04]  /*fc80*/  STS.U8 [R2+UR7+0x4d00], R238 ;  /* 0x004d00ee02007988 */ /* 0x000fe80008000007 */
[----:B------:R-:W-:Y:S01]  /*fc90*/  STS.U8 [R2+UR7+0x4f00], R237 ;  /* 0x004f00ed02007988 */ /* 0x000fe20008000007 */
        /* <DEDUP_REMOVED lines=24> */
[----:B----4-:R-:W-:Y:S01]  /*fe20*/  STS.U8 [R4+UR7+0x5d80], R0 ;  /* 0x005d800004007988 */ /* 0x010fe20008000007 */
[----:B------:R4:W-:Y:S06]  /*fe30*/  MEMBAR.ALL.CTA ;  /* 0x0000000000007992 */ /* 0x0009ec0000008000 */
[----:B----4-:R-:W4:Y:S04]  /*fe40*/  FENCE.VIEW.ASYNC.S ;  /* 0x00000000000073c6 */ /* 0x010f280000000000 */
[----:B0-----:R-:W2:Y:S01]  /*fe50*/  LDL.LU R3, [R1+0x100] ;  /* 0x0001000001037983 */ /* 0x001ea20000300800 */
[----:B------:R-:W-:Y:S01]  /*fe60*/  UMOV UR40, UR10 ;  /* 0x0000000a00287c82 */ /* 0x000fe20008000000 */
[----:B------:R-:W-:-:S02]  /*fe70*/  UMOV UR41, 0x80000020 ;  /* 0x8000002000297882 */ /* 0x000fc40000000000 */
[----:B-1----:R-:W2:Y:S04]  /*fe80*/  LDL.LU R104, [R1+0xa00] ;  /* 0x000a000001687983 */ /* 0x002ea80000300800 */
[----:B------:R-:W2:Y:S01]  /*fe90*/  LDL R2, [R1+0x718] ;  /* 0x0007180001027983 */ /* 0x000ea20000100800 */
[----:B----4-:R-:W-:Y:S06]  /*fea0*/  BAR.SYNC.DEFER_BLOCKING 0x0 ;  /* 0x0000000000007b1d */ /* 0x010fec0000010000 */
[----:B---3--:R-:W-:-:S06]  /*feb0*/  WARPGROUP.ARRIVE ;  /* 0x00000000000079c5 */ /* 0x008fcc0000000000 */
[----:B------:R-:W-:Y:S03]  /*fec0*/  QGMMA.64x128x32.F32.E5M2.E5M2 R152, gdesc[UR40], R152, gsb0 ;  /* 0x01e00000289879f3 */ /* 0x000fe60008003898 */
[----:B------:R-:W-:Y:S02]  /*fed0*/  WARPGROUP.DEPBAR.LE gsb0, 0x0 ;  /* 0x00008000000079c5 */ /* 0x000fe40000010000 */
[----:B------:R-:W-:-:S07]  /*fee0*/  WARPGROUP.ARRIVE ;  /* 0x00000000000079c5 */ /* 0x000fce0000000000 */
[----:B------:R-:W-:Y:S01]  /*fef0*/  QGMMA.64x128x32.F32.E5M2.E5M2 R152, gdesc[UR36], R152, gsb0 ;  /* 0x01e00000249879f3 */ /* 0x000fe20008003898 */
[----:B------:R-:W-:Y:S02]  /*ff00*/  IADD3 R105, P6, R105, UR9, RZ ;  /* 0x0000000969697c10 */ /* 0x000fe4000ffde0ff */
[----:B------:R-:W-:Y:S02]  /*ff10*/  IADD3 R106, P1, R106, UR9, RZ ;  /* 0x000000096a6a7c10 */ /* 0x000fe4000ff3e0ff */
[----:B------:R-:W-:Y:S02]  /*ff20*/  IADD3 R23, P4, R23, UR9, RZ ;  /* 0x0000000917177c10 */ /* 0x000fe4000ff9e0ff */
[----:B------:R-:W-:Y:S02]  /*ff30*/  IADD3 R107, P2, R107, UR9, RZ ;  /* 0x000000096b6b7c10 */ /* 0x000fe4000ff5e0ff */
[----:B------:R-:W-:Y:S02]  /*ff40*/  IADD3 R217, P5, R217, UR9, RZ ;  /* 0x00000009d9d97c10 */ /* 0x000fe4000ffbe0ff */
[----:B------:R-:W-:Y:S01]  /*ff50*/  IADD3 R108, P3, R108, UR9, RZ ;  /* 0x000000096c6c7c10 */ /* 0x000fe2000ff7e0ff */
[----:B--2---:R-:W-:Y:S01]  /*ff60*/  VIADD R3, R3, 0x1 ;  /* 0x0000000103037836 */ /* 0x004fe20000000000 */
[----:B------:R-:W-:-:S02]  /*ff70*/  IADD3.X R22, R22, UR6, RZ, P4, !PT ;  /* 0x0000000616167c10 */ /* 0x000fc4000a7fe4ff */
[----:B------:R-:W-:Y:S02]  /*ff80*/  IADD3 R109, P4, R109, UR9, RZ ;  /* 0x000000096d6d7c10 */ /* 0x000fe4000ff9e0ff */
[----:B------:R-:W-:Y:S02]  /*ff90*/  IADD3.X R216, R216, UR6, RZ, P5, !PT ;  /* 0x00000006d8d87c10 */ /* 0x000fe4000affe4ff */
[----:B------:R-:W-:Y:S02]  /*ffa0*/  IADD3 R110, P5, R110, UR9, RZ ;  /* 0x000000096e6e7c10 */ /* 0x000fe4000ffbe0ff */
[----:B------:R-:W-:Y:S02]  /*ffb0*/  IADD3.X R111, R111, UR6, RZ, P6, !PT ;  /* 0x000000066f6f7c10 */ /* 0x000fe4000b7fe4ff */
[----:B------:R-:W-:Y:S02]  /*ffc0*/  IADD3 R112, P6, R112, UR9, RZ ;  /* 0x0000000970707c10 */ /* 0x000fe4000ffde0ff */
[----:B------:R-:W-:-:S02]  /*ffd0*/  IADD3.X R113, R113, UR6, RZ, P1, !PT ;  /* 0x0000000671717c10 */ /* 0x000fc40008ffe4ff */
[----:B------:R-:W-:Y:S02]  /*ffe0*/  IADD3 R114, P1, R114, UR9, RZ ;  /* 0x0000000972727c10 */ /* 0x000fe4000ff3e0ff */
[----:B------:R-:W-:Y:S02]  /*fff0*/  IADD3.X R115, R115, UR6, RZ, P2, !PT ;  /* 0x0000000673737c10 */ /* 0x000fe400097fe4ff */
[----:B------:R-:W-:Y:S02]  /*10000*/  IADD3 R116, P2, R116, UR9, RZ ;  /* 0x0000000974747c10 */ /* 0x000fe4000ff5e0ff */
[----:B------:R-:W-:Y:S02]  /*10010*/  IADD3.X R117, R117, UR6, RZ, P3, !PT ;  /* 0x0000000675757c10 */ /* 0x000fe40009ffe4ff */
[----:B------:R-:W-:Y:S02]  /*10020*/  IADD3 R118, P3, R118, UR9, RZ ;  /* 0x0000000976767c10 */ /* 0x000fe4000ff7e0ff */
[----:B------:R-:W-:Y:S01]  /*10030*/  IADD3.X R119, R119, UR6, RZ, P4, !PT ;  /* 0x0000000677777c10 */ /* 0x000fe2000a7fe4ff */
[----:B------:R-:W-:-:S02]  /*10040*/  WARPGROUP.DEPBAR.LE gsb0, 0x0 ;  /* 0x00008000000079c5 */ /* 0x000fc40000010000 */
[----:B------:R-:W-:Y:S04]  /*10050*/  STL.64 [R1], R152 ;  /* 0x0000009801007387 */ /* 0x000fe80000100a00 */
        /* <DEDUP_REMOVED lines=30> */
[----:B------:R0:W-:Y:S04]  /*10240*/  STL.64 [R1+0xf8], R214 ;  /* 0x0000f8d601007387 */ /* 0x0001e80000100a00 */
[----:B0-----:R-:W2:Y:S04]  /*10250*/  LDL.LU.64 R214, [R1+0x9f8] ;  /* 0x0009f80001d67983 */ /* 0x001ea80000300a00 */
[----:B------:R-:W2:Y:S04]  /*10260*/  LDL.LU.64 R212, [R1+0x9f0] ;  /* 0x0009f00001d47983 */ /* 0x000ea80000300a00 */
        /* <DEDUP_REMOVED lines=30> */
[----:B------:R-:W-:Y:S04]  /*10450*/  STL [R1+0x100], R3 ;  /* 0x0001000301007387 */ /* 0x000fe80000100800 */
[----:B------:R0:W-:Y:S04]  /*10460*/  STL [R1+0x6f4], R105 ;  /* 0x0006f46901007387 */ /* 0x0001e80000100800 */
[----:B0-----:R-:W3:Y:S04]  /*10470*/  LDL.LU R105, [R1+0x8fc] ;  /* 0x0008fc0001697983 */ /* 0x001ee80000300800 */
        /* <DEDUP_REMOVED lines=14> */
[----:B------:R0:W-:Y:S01]  /*10560*/  STL [R1+0x6e8], R113 ;  /* 0x0006e87101007387 */ /* 0x0001e20000100800 */
[----:B------:R-:W-:-:S03]  /*10570*/  IADD3 R120, P4, R120, UR9, RZ ;  /* 0x0000000978787c10 */ /* 0x000fc6000ff9e0ff */
[----:B0-----:R-:W3:Y:S04]  /*10580*/  LDL.LU R113, [R1+0x8dc] ;  /* 0x0008dc0001717983 */ /* 0x001ee80000300800 */
[----:B------:R0:W-:Y:S01]  /*10590*/  STL [R1+0x6bc], R114 ;  /* 0x0006bc7201007387 */ /* 0x0001e20000100800 */
[----:B------:R-:W-:-:S03]  /*105a0*/  IADD3.X R121, R121, UR6, RZ, P5, !PT ;  /* 0x0000000679797c10 */ /* 0x000fc6000affe4ff */
        /* <DEDUP_REMOVED lines=71> */
[----:B------:R-:W-:-:S03]  /*10a20*/  IADD3.X R143, R143, UR6, RZ, P4, !PT ;  /* 0x000000068f8f7c10 */ /* 0x000fc6000a7fe4ff */
[----:B0-----:R-:W3:Y:S04]  /*10a30*/  LDL.LU R139, [R1+0x874] ;  /* 0x00087400018b7983 */ /* 0x001ee80000300800 */
[----:B------:R0:W-:Y:S04]  /*10a40*/  STL [R1+0x654], R140 ;  /* 0x0006548c01007387 */ /* 0x0001e80000100800 */
[----:B0-----:R-:W3:Y:S04]  /*10a50*/  LDL.LU R140, [R1+0x870] ;  /* 0x00087000018c7983 */ /* 0x001ee80000300800 */
[----:B------:R0:W-:Y:S04]  /*10a60*/  STL [R1+0x678], R141 ;  /* 0x0006788d01007387 */ /* 0x0001e80000100800 */
[----:B0-----:R-:W3:Y:S04]  /*10a70*/  LDL.LU R141, [R1+0x86c] ;  /* 0x00086c00018d7983 */ /* 0x001ee80000300800 */
[----:B------:R0:W-:Y:S04]  /*10a80*/  STL [R1+0x64c], R142 ;  /* 0x00064c8e01007387 */ /* 0x0001e80000100800 */
[----:B0-----:R-:W3:Y:S04]  /*10a90*/  LDL.LU R142, [R1+0x868] ;  /* 0x00086800018e7983 */ /* 0x001ee80000300800 */
[----:B------:R-:W4:Y:S04]  /*10aa0*/  LDL.LU R246, [R1+0x624] ;  /* 0x0006240001f67983 */ /* 0x000f280000300800 */
[----:B------:R-:W2:Y:S04]  /*10ab0*/  LDL.LU R247, [R1+0x648] ;  /* 0x0006480001f77983 */ /* 0x000ea80000300800 */
[----:B------:R-:W3:Y:S04]  /*10ac0*/  LDL.LU R248, [R1+0x61c] ;  /* 0x00061c0001f87983 */ /* 0x000ee80000300800 */
[----:B------:R-:W3:Y:S04]  /*10ad0*/  LDL.LU R249, [R1+0x640] ;  /* 0x0006400001f97983 */ /* 0x000ee80000300800 */
[----:B------:R-:W3:Y:S04]  /*10ae0*/  LDL.LU R250, [R1+0x614] ;  /* 0x0006140001fa7983 */ /* 0x000ee80000300800 */
[----:B------:R-:W3:Y:S04]  /*10af0*/  LDL.LU R251, [R1+0x638] ;  /* 0x0006380001fb7983 */ /* 0x000ee80000300800 */
[----:B------:R-:W3:Y:S04]  /*10b00*/  LDL.LU R252, [R1+0x60c] ;  /* 0x00060c0001fc7983 */ /* 0x000ee80000300800 */
[----:B------:R0:W-:Y:S04]  /*10b10*/  STL [R1+0x670], R143 ;  /* 0x0006708f01007387 */ /* 0x0001e80000100800 */
[----:B0-----:R-:W3:Y:S04]  /*10b20*/  LDL.LU R143, [R1+0x864] ;  /* 0x00086400018f7983 */ /* 0x001ee80000300800 */
[----:B------:R-:W3:Y:S04]  /*10b30*/  LDL.LU R4, [R1+0x630] ;  /* 0x0006300001047983 */ /* 0x000ee80000300800 */
[----:B------:R-:W3:Y:S04]  /*10b40*/  LDL.LU R5, [R1+0x604] ;  /* 0x0006040001057983 */ /* 0x000ee80000300800 */
[----:B------:R-:W3:Y:S04]  /*10b50*/  LDL.LU R6, [R1+0x628] ;  /* 0x0006280001067983 */ /* 0x000ee80000300800 */
[----:B------:R-:W3:Y:S04]  /*10b60*/  LDL.LU R7, [R1+0x5fc] ;  /* 0x0005fc0001077983 */ /* 0x000ee80000300800 */
[----:B------:R-:W3:Y:S04]  /*10b70*/  LDL.LU R8, [R1+0x620] ;  /* 0x0006200001087983 */ /* 0x000ee80000300800 */
[----:B------:R-:W3:Y:S04]  /*10b80*/  LDL.LU R9, [R1+0x5f4] ;  /* 0x0005f40001097983 */ /* 0x000ee80000300800 */
[----:B------:R-:W3:Y:S01]  /*10b90*/  LDL.LU R10, [R1+0x618] ;  /* 0x00061800010a7983 */ /* 0x000ee20000300800 */
[----:B------:R-:W-:-:S03]  /*10ba0*/  ISETP.NE.U32.AND P0, PT, R3, R2, PT ;  /* 0x000000020300720c */ /* 0x000fc60003f05070 */
[----:B------:R-:W3:Y:S04]  /*10bb0*/  LDL.LU R11, [R1+0x5ec] ;  /* 0x0005ec00010b7983 */ /* 0x000ee80000300800 */
[----:B------:R-:W3:Y:S04]  /*10bc0*/  LDL.LU R12, [R1+0x610] ;  /* 0x00061000010c7983 */ /* 0x000ee80000300800 */
[----:B------:R-:W3:Y:S04]  /*10bd0*/  LDL.LU R13, [R1+0x5e4] ;  /* 0x0005e400010d7983 */ /* 0x000ee80000300800 */
[----:B------:R-:W3:Y:S04]  /*10be0*/  LDL.LU R14, [R1+0x608] ;  /* 0x00060800010e7983 */ /* 0x000ee80000300800 */
[----:B------:R-:W3:Y:S01]  /*10bf0*/  LDL.LU R2, [R1+0x5dc] ;  /* 0x0005dc0001027983 */ /* 0x000ee20000300800 */
[----:B------:R-:W-:-:S02]  /*10c00*/  IADD3 R144, P4, R144, UR9, RZ ;  /* 0x0000000990907c10 */ /* 0x000fc4000ff9e0ff */
[----:B------:R-:W-:Y:S02]  /*10c10*/  IADD3.X R145, R145, UR6, RZ, P5, !PT ;  /* 0x0000000691917c10 */ /* 0x000fe4000affe4ff */
[----:B------:R-:W-:Y:S01]  /*10c20*/  IADD3 R146, P5, R146, UR9, RZ ;  /* 0x0000000992927c10 */ /* 0x000fe2000ffbe0ff */
[----:B------:R0:W-:Y:S01]  /*10c30*/  STL [R1+0x644], R144 ;  /* 0x0006449001007387 */ /* 0x0001e20000100800 */
[----:B------:R-:W-:Y:S02]  /*10c40*/  IADD3.X R147, R147, UR6, RZ, P6, !PT ;  /* 0x0000000693937c10 */ /* 0x000fe4000b7fe4ff */
[----:B------:R-:W-:Y:S01]  /*10c50*/  IADD3 R148, P6, R148, UR9, RZ ;  /* 0x0000000994947c10 */ /* 0x000fe2000ffde0ff */
[----:B0-----:R-:W3:Y:S04]  /*10c60*/  LDL.LU R144, [R1+0x860] ;  /* 0x0008600001907983 */ /* 0x001ee80000300800 */
[----:B------:R-:W3:Y:S04]  /*10c70*/  LDL.LU R3, [R1+0x600] ;  /* 0x0006000001037983 */ /* 0x000ee80000300800 */
[----:B------:R0:W-:Y:S01]  /*10c80*/  STL [R1+0x668], R145 ;  /* 0x0006689101007387 */ /* 0x0001e20000100800 */
[----:B------:R-:W-:-:S02]  /*10c90*/  IADD3.X R149, R149, UR6, RZ, P1, !PT ;  /* 0x0000000695957c10 */ /* 0x000fc40008ffe4ff */
[----:B------:R-:W-:Y:S01]  /*10ca0*/  IADD3 R150, P1, R150, UR9, RZ ;  /* 0x0000000996967c10 */ /* 0x000fe2000ff3e0ff */
[----:B0-----:R-:W3:Y:S04]  /*10cb0*/  LDL.LU R145, [R1+0x85c] ;  /* 0x00085c0001917983 */ /* 0x001ee80000300800 */
[----:B------:R-:W3:Y:S04]  /*10cc0*/  LDL.LU R15, [R1+0x5d4] ;  /* 0x0005d400010f7983 */ /* 0x000ee80000300800 */
        /* <DEDUP_REMOVED lines=12> */
[----:B0-----:R-:W3:Y:S01]  /*10d90*/  LDL.LU R151, [R1+0x844] ;  /* 0x0008440001977983 */ /* 0x001ee20000300800 */
[----:B----4-:R-:W-:-:S02]  /*10da0*/  IADD3 R246, P2, R246, UR9, RZ ;  /* 0x00000009f6f67c10 */ /* 0x010fc4000ff5e0ff */
[----:B--2---:R-:W-:-:S03]  /*10db0*/  IADD3.X R247, R247, UR6, RZ, P3, !PT ;  /* 0x00000006f7f77c10 */ /* 0x004fc60009ffe4ff */
[----:B------:R-:W-:Y:S01]  /*10dc0*/  STL [R1+0x624], R246 ;  /* 0x000624f601007387 */ /* 0x000fe20000100800 */
[----:B---3--:R-:W-:-:S03]  /*10dd0*/  IADD3 R248, P3, R248, UR9, RZ ;  /* 0x00000009f8f87c10 */ /* 0x008fc6000ff7e0ff */
[----:B------:R-:W-:Y:S01]  /*10de0*/  STL [R1+0x648], R247 ;  /* 0x000648f701007387 */ /* 0x000fe20000100800 */
[----:B------:R-:W-:-:S03]  /*10df0*/  IADD3.X R249, R249, UR6, RZ, P4, !PT ;  /* 0x00000006f9f97c10 */ /* 0x000fc6000a7fe4ff */
[----:B------:R-:W-:Y:S01]  /*10e00*/  STL [R1+0x61c], R248 ;  /* 0x00061cf801007387 */ /* 0x000fe20000100800 */
[----:B------:R-:W-:-:S03]  /*10e10*/  IADD3 R250, P4, R250, UR9, RZ ;  /* 0x00000009fafa7c10 */ /* 0x000fc6000ff9e0ff */
[----:B------:R-:W-:Y:S01]  /*10e20*/  STL [R1+0x640], R249 ;  /* 0x000640f901007387 */ /* 0x000fe20000100800 */
[----:B------:R-:W-:-:S03]  /*10e30*/  IADD3.X R251, R251, UR6, RZ, P5, !PT ;  /* 0x00000006fbfb7c10 */ /* 0x000fc6000affe4ff */
[----:B------:R-:W-:Y:S01]  /*10e40*/  STL [R1+0x614], R250 ;  /* 0x000614fa01007387 */ /* 0x000fe20000100800 */
[----:B------:R-:W-:-:S03]  /*10e50*/  IADD3 R252, P5, R252, UR9, RZ ;  /* 0x00000009fcfc7c10 */ /* 0x000fc6000ffbe0ff */
[----:B------:R-:W-:Y:S04]  /*10e60*/  STL [R1+0x638], R251 ;  /* 0x000638fb01007387 */ /* 0x000fe80000100800 */
[----:B------:R-:W-:Y:S01]  /*10e70*/  STL [R1+0x60c], R252 ;  /* 0x00060cfc01007387 */ /* 0x000fe20000100800 */
[----:B------:R-:W-:Y:S02]  /*10e80*/  IADD3.X R4, R4, UR6, RZ, P6, !PT ;  /* 0x0000000604047c10 */ /* 0x000fe4000b7fe4ff */
[----:B------:R-:W-:-:S03]  /*10e90*/  IADD3 R5, P6, R5, UR9, RZ ;  /* 0x0000000905057c10 */ /* 0x000fc6000ffde0ff */
        /* <DEDUP_REMOVED lines=15> */
[----:B------:R-:W-:Y:S02]  /*10f90*/  IADD3 R13, P4, R13, UR9, RZ ;  /* 0x000000090d0d7c10 */ /* 0x000fe4000ff9e0ff */
[----:B------:R-:W-:Y:S02]  /*10fa0*/  IADD3.X R14, R14, UR6, RZ, P5, !PT ;  /* 0x000000060e0e7c10 */ /* 0x000fe4000affe4ff */
[----:B------:R-:W-:Y:S01]  /*10fb0*/  IADD3 R2, P5, R2, UR9, RZ ;  /* 0x0000000902027c10 */ /* 0x000fe2000ffbe0ff */
[----:B------:R-:W-:Y:S04]  /*10fc0*/  STL [R1+0x610], R12 ;  /* 0x0006100c01007387 */ /* 0x000fe80000100800 */
[----:B------:R0:W-:Y:S04]  /*10fd0*/  STL [R1+0x5dc], R2 ;  /* 0x0005dc0201007387 */ /* 0x0001e80000100800 */
[----:B------:R-:W-:Y:S04]  /*10fe0*/  STL [R1+0x5e4], R13 ;  /* 0x0005e40d01007387 */ /* 0x000fe80000100800 */
[----:B0-----:R-:W2:Y:S01]  /*10ff0*/  LDL.LU R2, [R1+0x5f8] ;  /* 0x0005f80001027983 */ /* 0x001ea20000300800 */
[----:B------:R-:W-:-:S03]  /*11000*/  IADD3.X R3, R3, UR6, RZ, P6, !PT ;  /* 0x0000000603037c10 */ /* 0x000fc6000b7fe4ff */
[----:B------:R-:W-:Y:S04]  /*11010*/  STL [R1+0x608], R14 ;  /* 0x0006080e01007387 */ /* 0x000fe80000100800 */
[----:B------:R0:W-:Y:S04]  /*11020*/  STL [R1+0x600], R3 ;  /* 0x0006000301007387 */ /* 0x0001e80000100800 */
[----:B0-----:R-:W3:Y:S01]  /*11030*/  LDL.LU R3, [R1+0x5cc] ;  /* 0x0005cc0001037983 */ /* 0x001ee20000300800 */
[----:B------:R-:W-:-:S03]  /*11040*/  IADD3 R15, P6, R15, UR9, RZ ;  /* 0x000000090f0f7c10 */ /* 0x000fc6000ffde0ff */
[----:B------:R-:W4:Y:S04]  /*11050*/  LDL.LU R238, [R1+0x5f0] ;  /* 0x0005f00001ee7983 */ /* 0x000f280000300800 */
[----:B------:R-:W4:Y:S04]  /*11060*/  LDL.LU R239, [R1+0x5c4] ;  /* 0x0005c40001ef7983 */ /* 0x000f280000300800 */
[----:B------:R-:W4:Y:S04]  /*11070*/  LDL.LU R240, [R1+0x5e8] ;  /* 0x0005e80001f07983 */ /* 0x000f280000300800 */
[----:B------:R0:W-:Y:S04]  /*11080*/  STL [R1+0x5d4], R15 ;  /* 0x0005d40f01007387 */ /* 0x0001e80000100800 */
[----:B------:R-:W4:Y:S04]  /*11090*/  LDL.LU R241, [R1+0x5bc] ;  /* 0x0005bc0001f17983 */ /* 0x000f280000300800 */
        /* <DEDUP_REMOVED lines=22> */
[----:B0-----:R-:W4:Y:S01]  /*11200*/  LDL.LU R15, [R1+0x588] ;  /* 0x00058800010f7983 */ /* 0x001f220000300800 */
[----:B--2---:R-:W-:-:S05]  /*11210*/  IADD3.X R2, R2, UR6, RZ, P1, !PT ;  /* 0x0000000602027c10 */ /* 0x004fca0008ffe4ff */
[----:B------:R0:W-:Y:S04]  /*11220*/  STL [R1+0x5f8], R2 ;  /* 0x0005f80201007387 */ /* 0x0001e80000100800 */
[----:B0-----:R-:W2:Y:S01]  /*11230*/  LDL.LU R2, [R1+0x580] ;  /* 0x0005800001027983 */ /* 0x001ea20000300800 */
[----:B---3--:R-:W-:Y:S02]  /*11240*/  IADD3 R3, P1, R3, UR9, RZ ;  /* 0x0000000903037c10 */ /* 0x008fe4000ff3e0ff */
[----:B----4-:R-:W-:-:S03]  /*11250*/  IADD3.X R238, R238, UR6, RZ, P2, !PT ;  /* 0x00000006eeee7c10 */ /* 0x010fc600097fe4ff */
[----:B------:R0:W-:Y:S01]  /*11260*/  STL [R1+0x5cc], R3 ;  /* 0x0005cc0301007387 */ /* 0x0001e20000100800 */
[----:B------:R-:W-:Y:S02]  /*11270*/  IADD3 R239, P2, R239, UR9, RZ ;  /* 0x00000009efef7c10 */ /* 0x000fe4000ff5e0ff */
[----:B------:R-:W-:Y:S01]  /*11280*/  IADD3.X R240, R240, UR6, RZ, P3, !PT ;  /* 0x00000006f0f07c10 */ /* 0x000fe20009ffe4ff */
[----:B0-----:R-:W3:Y:S01]  /*11290*/  LDL.LU R3, [R1+0x578] ;  /* 0x0005780001037983 */ /* 0x001ee20000300800 */
        /* <DEDUP_REMOVED lines=46> */
[----:B------:R-:W-:Y:S02]  /*11580*/  IADD3.X R15, R15, UR6, RZ, P3, !PT ;  /* 0x000000060f0f7c10 */ /* 0x000fe40009ffe4ff */
[----:B------:R-:W-:Y:S01]  /*11590*/  IADD3 R25, P3, R25, UR9, RZ ;  /* 0x0000000919197c10 */ /* 0x000fe2000ff7e0ff */
[----:B------:R-:W-:Y:S04]  /*115a0*/  STL [R1+0x56c], R12 ;  /* 0x00056c0c01007387 */ /* 0x000fe80000100800 */
[----:B------:R-:W-:Y:S04]  /*115b0*/  STL [R1+0x590], R13 ;  /* 0x0005900d01007387 */ /* 0x000fe80000100800 */
[----:B------:R0:W-:Y:S04]  /*115c0*/  STL [R1+0x55c], R25 ;  /* 0x00055c1901007387 */ /* 0x0001e80000100800 */
[----:B------:R-:W-:Y:S04]  /*115d0*/  STL [R1+0x564], R14 ;  /* 0x0005640e01007387 */ /* 0x000fe80000100800 */
[----:B0-----:R-:W4:Y:S04]  /*115e0*/  LDL.LU R25, [R1+0x840] ;  /* 0x0008400001197983 */ /* 0x001f280000300800 */
[----:B------:R-:W-:Y:S01]  /*115f0*/  STL [R1+0x588], R15 ;  /* 0x0005880f01007387 */ /* 0x000fe20000100800 */
[----:B--2---:R-:W-:-:S02]  /*11600*/  IADD3.X R2, R2, UR6, RZ, P4, !PT ;  /* 0x0000000602027c10 */ /* 0x004fc4000a7fe4ff */
[----:B------:R-:W-:-:S05]  /*11610*/  IADD3 R27, P4, R27, UR9, RZ ;  /* 0x000000091b1b7c10 */ /* 0x000fca000ff9e0ff */
[----:B------:R0:W-:Y:S04]  /*11620*/  STL [R1+0x554], R27 ;  /* 0x0005541b01007387 */ /* 0x0001e80000100800 */
[----:B0-----:R-:W2:Y:S01]  /*11630*/  LDL.LU R27, [R1+0x83c] ;  /* 0x00083c00011b7983 */ /* 0x001ea20000300800 */
[----:B---3--:R-:W-:Y:S02]  /*11640*/  IADD3.X R3, R3, UR6, RZ, P5, !PT ;  /* 0x0000000603037c10 */ /* 0x008fe4000affe4ff */
[----:B------:R-:W-:Y:S01]  /*11650*/  IADD3 R24, P5, R24, UR9, RZ ;  /* 0x0000000918187c10 */ /* 0x000fe2000ffbe0ff */
[----:B------:R-:W-:Y:S04]  /*11660*/  STL [R1+0x580], R2 ;  /* 0x0005800201007387 */ /* 0x000fe80000100800 */
[----:B------:R0:W-:Y:S01]  /*11670*/  STL [R1+0x54c], R24 ;  /* 0x00054c1801007387 */ /* 0x0001e20000100800 */
[----:B------:R-:W-:-:S02]  /*11680*/  IADD3.X R29, R29, UR6, RZ, P2, !PT ;  /* 0x000000061d1d7c10 */ /* 0x000fc400097fe4ff */
[----:B------:R-:W-:Y:S01]  /*11690*/  IADD3 R30, P2, R30, UR9, RZ ;  /* 0x000000091e1e7c10 */ /* 0x000fe2000ff5e0ff */
[----:B0-----:R-:W3:Y:S04]  /*116a0*/  LDL.LU R24, [R1+0x838] ;  /* 0x0008380001187983 */ /* 0x001ee80000300800 */
[----:B------:R-:W-:Y:S01]  /*116b0*/  STL [R1+0x578], R3 ;  /* 0x0005780301007387 */ /* 0x000fe20000100800 */
        /* <DEDUP_REMOVED lines=18> */
[----:B----4-:R-:W-:Y:S02]  /*117e0*/  IADD3.X R25, R25, UR6, RZ, P6, !PT ;  /* 0x0000000619197c10 */ /* 0x010fe4000b7fe4ff */
[----:B------:R-:W-:-:S03]  /*117f0*/  IADD3 R26, P6, R26, UR9, RZ ;  /* 0x000000091a1a7c10 */ /* 0x000fc6000ffde0ff */
[----:B------:R0:W-:Y:S04]  /*11800*/  STL [R1+0x570], R25 ;  /* 0x0005701901007387 */ /* 0x0001e80000100800 */
[----:B0-----:R-:W3:Y:S04]  /*11810*/  LDL.LU R25, [R1+0x834] ;  /* 0x0008340001197983 */ /* 0x001ee80000300800 */
[----:B------:R0:W-:Y:S04]  /*11820*/  STL [R1+0x544], R26 ;  /* 0x0005441a01007387 */ /* 0x0001e80000100800 */
[----:B0-----:R-:W3:Y:S01]  /*11830*/  LDL.LU R26, [R1+0x830] ;  /* 0x00083000011a7983 */ /* 0x001ee20000300800 */
[----:B------:R-:W-:-:S02]  /*11840*/  IADD3.X R37, R37, UR6, RZ, P6, !PT ;  /* 0x0000000625257c10 */ /* 0x000fc4000b7fe4ff */
[----:B------:R-:W-:-:S04]  /*11850*/  IADD3 R38, P6, R38, UR9, RZ ;  /* 0x0000000926267c10 */ /* 0x000fc8000ffde0ff */
[----:B------:R-:W-:Y:S02]  /*11860*/  IADD3.X R49, R49, UR6, RZ, P6, !PT ;  /* 0x0000000631317c10 */ /* 0x000fe4000b7fe4ff */
[----:B------:R-:W-:Y:S02]  /*11870*/  IADD3 R50, P6, R50, UR9, RZ ;  /* 0x0000000932327c10 */ /* 0x000fe4000ffde0ff */
[----:B------:R-:W-:Y:S02]  /*11880*/  IADD3.X R57, R57, UR6, RZ, P4, !PT ;  /* 0x0000000639397c10 */ /* 0x000fe4000a7fe4ff */
[----:B------:R-:W-:Y:S02]  /*11890*/  IADD3 R58, P4, R58, UR9, RZ ;  /* 0x000000093a3a7c10 */ /* 0x000fe4000ff9e0ff */
[----:B------:R-:W-:Y:S02]  /*118a0*/  IADD3.X R59, R59, UR6, RZ, P5, !PT ;  /* 0x000000063b3b7c10 */ /* 0x000fe4000affe4ff */
[----:B------:R-:W-:-:S02]  /*118b0*/  IADD3 R60, P5, R60, UR9, RZ ;  /* 0x000000093c3c7c10 */ /* 0x000fc4000ffbe0ff */
        /* <DEDUP_REMOVED lines=14> */
[----:B--2---:R-:W-:Y:S02]  /*119a0*/  IADD3.X R27, R27, UR6, RZ, P1, !PT ;  /* 0x000000061b1b7c10 */ /* 0x004fe40008ffe4ff */
[----:B------:R-:W-:-:S03]  /*119b0*/  IADD3 R28, P1, R28, UR9, RZ ;  /* 0x000000091c1c7c10 */ /* 0x000fc6000ff3e0ff */
        /* <DEDUP_REMOVED lines=116> */
[----:B------:R-:W2:Y:S04]  /*12100*/  LDL.LU R245, [R1+0x44c] ;  /* 0x00044c0001f57983 */ /* 0x000ea80000300800 */
[----:B------:R-:W4:Y:S04]  /*12110*/  LDL.LU R246, [R1+0x470] ;  /* 0x0004700001f67983 */ /* 0x000f280000300800 */
        /* <DEDUP_REMOVED lines=9> */
[----:B------:R-:W3:Y:S01]  /*121b0*/  LDL.LU R14, [R1+0x450] ;  /* 0x00045000010e7983 */ /* 0x000ee20000300800 */
[----:B------:R-:W-:-:S02]  /*121c0*/  IADD3.X R81, R81, UR6, RZ, P4, !PT ;  /* 0x0000000651517c10 */ /* 0x000fc4000a7fe4ff */
[----:B------:R-:W-:-:S03]  /*121d0*/  IADD3 R82, P4, R82, UR9, RZ ;  /* 0x0000000952527c10 */ /* 0x000fc6000ff9e0ff */
[----:B------:R0:W-:Y:S01]  /*121e0*/  STL [R1+0x490], R81 ;  /* 0x0004905101007387 */ /* 0x0001e20000100800 */
[----:B------:R-:W-:-:S03]  /*121f0*/  IADD3.X R83, R83, UR6, RZ, P5, !PT ;  /* 0x0000000653537c10 */ /* 0x000fc6000affe4ff */
[----:B0-----:R-:W3:Y:S04]  /*12200*/  LDL.LU R81, [R1+0x754] ;  /* 0x0007540001517983 */ /* 0x001ee80000300800 */
[----:B------:R-:W3:Y:S04]  /*12210*/  LDL.LU R5, [R1+0x424] ;  /* 0x0004240001057983 */ /* 0x000ee80000300800 */
[----:B------:R-:W3:Y:S04]  /*12220*/  LDL.LU R6, [R1+0x448] ;  /* 0x0004480001067983 */ /* 0x000ee80000300800 */
[----:B------:R-:W3:Y:S04]  /*12230*/  LDL.LU R7, [R1+0x41c] ;  /* 0x00041c0001077983 */ /* 0x000ee80000300800 */
[----:B------:R-:W3:Y:S04]  /*12240*/  LDL.LU R15, [R1+0x440] ;  /* 0x00044000010f7983 */ /* 0x000ee80000300800 */
[----:B------:R0:W-:Y:S01]  /*12250*/  STL [R1+0x464], R82 ;  /* 0x0004645201007387 */ /* 0x0001e20000100800 */
[----:B------:R-:W-:-:S03]  /*12260*/  IADD3 R84, P5, R84, UR9, RZ ;  /* 0x0000000954547c10 */ /* 0x000fc6000ffbe0ff */
[----:B0-----:R-:W3:Y:S04]  /*12270*/  LDL.LU R82, [R1+0x750] ;  /* 0x0007500001527983 */ /* 0x001ee80000300800 */
[----:B------:R-:W3:Y:S04]  /*12280*/  LDL.LU R8, [R1+0x414] ;  /* 0x0004140001087983 */ /* 0x000ee80000300800 */
[----:B------:R-:W3:Y:S04]  /*12290*/  LDL.LU R2, [R1+0x438] ;  /* 0x0004380001027983 */ /* 0x000ee80000300800 */
[----:B------:R0:W-:Y:S01]  /*122a0*/  STL [R1+0x488], R83 ;  /* 0x0004885301007387 */ /* 0x0001e20000100800 */
[----:B------:R-:W-:-:S03]  /*122b0*/  IADD3.X R85, R85, UR6, RZ, P6, !PT ;  /* 0x0000000655557c10 */ /* 0x000fc6000b7fe4ff */
[----:B0-----:R-:W3:Y:S04]  /*122c0*/  LDL.LU R83, [R1+0x74c] ;  /* 0x00074c0001537983 */ /* 0x001ee80000300800 */
[----:B------:R-:W3:Y:S04]  /*122d0*/  LDL.LU R9, [R1+0x40c] ;  /* 0x00040c0001097983 */ /* 0x000ee80000300800 */
[----:B------:R-:W3:Y:S04]  /*122e0*/  LDL.LU R10, [R1+0x430] ;  /* 0x00043000010a7983 */ /* 0x000ee80000300800 */
[----:B------:R-:W3:Y:S04]  /*122f0*/  LDL.LU R11, [R1+0x404] ;  /* 0x00040400010b7983 */ /* 0x000ee80000300800 */
[----:B------:R-:W3:Y:S04]  /*12300*/  LDL.LU R12, [R1+0x428] ;  /* 0x00042800010c7983 */ /* 0x000ee80000300800 */
[----:B------:R-:W3:Y:S01]  /*12310*/  LDL.LU R3, [R1+0x3fc] ;  /* 0x0003fc0001037983 */ /* 0x000ee20000300800 */
[----:B------:R-:W-:-:S03]  /*12320*/  IADD3 R86, P6, R86, UR9, RZ ;  /* 0x0000000956567c10 */ /* 0x000fc6000ffde0ff */
[----:B------:R0:W-:Y:S01]  /*12330*/  STL [R1+0x45c], R84 ;  /* 0x00045c5401007387 */ /* 0x0001e20000100800 */
[----:B------:R-:W-:-:S03]  /*12340*/  IADD3.X R87, R87, UR6, RZ, P1, !PT ;  /* 0x0000000657577c10 */ /* 0x000fc60008ffe4ff */
[----:B0-----:R-:W3:Y:S04]  /*12350*/  LDL.LU R84, [R1+0x748] ;  /* 0x0007480001547983 */ /* 0x001ee80000300800 */
[----:B------:R-:W3:Y:S04]  /*12360*/  LDL.LU R13, [R1+0x420] ;  /* 0x00042000010d7983 */ /* 0x000ee80000300800 */
[----:B------:R0:W-:Y:S04]  /*12370*/  STL [R1+0x480], R85 ;  /* 0x0004805501007387 */ /* 0x0001e80000100800 */
[----:B0-----:R-:W3:Y:S04]  /*12380*/  LDL.LU R85, [R1+0x744] ;  /* 0x0007440001557983 */ /* 0x001ee80000300800 */
[----:B------:R0:W-:Y:S04]  /*12390*/  STL [R1+0x454], R86 ;  /* 0x0004545601007387 */ /* 0x0001e80000100800 */
[----:B0-----:R-:W3:Y:S04]  /*123a0*/  LDL.LU R86, [R1+0x740] ;  /* 0x0007400001567983 */ /* 0x001ee80000300800 */
[----:B------:R0:W-:Y:S04]  /*123b0*/  STL [R1+0x478], R87 ;  /* 0x0004785701007387 */ /* 0x0001e80000100800 */
[----:B0-----:R-:W3:Y:S01]  /*123c0*/  LDL.LU R87, [R1+0x73c] ;  /* 0x00073c0001577983 */ /* 0x001ee20000300800 */
[----:B--2---:R-:W-:-:S02]  /*123d0*/  IADD3 R245, P1, R245, UR9, RZ ;  /* 0x00000009f5f57c10 */ /* 0x004fc4000ff3e0ff */
[----:B----4-:R-:W-:-:S03]  /*123e0*/  IADD3.X R246, R246, UR6, RZ, P2, !PT ;  /* 0x00000006f6f67c10 */ /* 0x010fc600097fe4ff */
        /* <DEDUP_REMOVED lines=13> */
[----:B------:R-:W-:-:S05]  /*124c0*/  IADD3.X R14, R14, UR6, RZ, P6, !PT ;  /* 0x000000060e0e7c10 */ /* 0x000fca000b7fe4ff */
[----:B------:R0:W-:Y:S04]  /*124d0*/  STL [R1+0x450], R14 ;  /* 0x0004500e01007387 */ /* 0x0001e80000100800 */
[----:B------:R-:W-:Y:S04]  /*124e0*/  STL [R1+0x458], R252 ;  /* 0x000458fc01007387 */ /* 0x000fe80000100800 */
[----:B0-----:R-:W2:Y:S01]  /*124f0*/  LDL.LU R14, [R1+0x3f4] ;  /* 0x0003f400010e7983 */ /* 0x001ea20000300800 */
[----:B------:R-:W-:Y:S02]  /*12500*/  IADD3 R4, P5, R4, UR9, RZ ;  /* 0x0000000904047c10 */ /* 0x000fe4000ffbe0ff */
[----:B------:R-:W-:-:S03]  /*12510*/  IADD3 R5, P6, R5, UR9, RZ ;  /* 0x0000000905057c10 */ /* 0x000fc6000ffde0ff */
[----:B------:R-:W-:Y:S01]  /*12520*/  STL [R1+0x42c], R4 ;  /* 0x00042c0401007387 */ /* 0x000fe20000100800 */
[----:B------:R-:W-:-:S03]  /*12530*/  IADD3.X R6, R6, UR6, RZ, P1, !PT ;  /* 0x0000000606067c10 */ /* 0x000fc60008ffe4ff */
[----:B------:R-:W-:Y:S01]  /*12540*/  STL [R1+0x424], R5 ;  /* 0x0004240501007387 */ /* 0x000fe20000100800 */
[----:B------:R-:W-:Y:S02]  /*12550*/  IADD3.X R15, R15, UR6, RZ, P2, !PT ;  /* 0x000000060f0f7c10 */ /* 0x000fe400097fe4ff */
[----:B------:R-:W-:-:S03]  /*12560*/  IADD3 R7, P1, R7, UR9, RZ ;  /* 0x0000000907077c10 */ /* 0x000fc6000ff3e0ff */
[----:B------:R0:W-:Y:S04]  /*12570*/  STL [R1+0x440], R15 ;  /* 0x0004400f01007387 */ /* 0x0001e80000100800 */
[----:B------:R-:W-:Y:S04]  /*12580*/  STL [R1+0x448], R6 ;  /* 0x0004480601007387 */ /* 0x000fe80000100800 */
[----:B0-----:R-:W3:Y:S01]  /*12590*/  LDL.LU R15, [R1+0x418] ;  /* 0x00041800010f7983 */ /* 0x001ee20000300800 */
[----:B------:R-:W-:Y:S02]  /*125a0*/  IADD3 R8, P2, R8, UR9, RZ ;  /* 0x0000000908087c10 */ /* 0x000fe4000ff5e0ff */
[----:B------:R-:W-:Y:S01]  /*125b0*/  IADD3.X R2, R2, UR6, RZ, P3, !PT ;  /* 0x0000000602027c10 */ /* 0x000fe20009ffe4ff */
[----:B------:R-:W-:Y:S04]  /*125c0*/  STL [R1+0x41c], R7 ;  /* 0x00041c0701007387 */ /* 0x000fe80000100800 */
[----:B------:R0:W-:Y:S04]  /*125d0*/  STL [R1+0x438], R2 ;  /* 0x0004380201007387 */ /* 0x0001e80000100800 */
[----:B0-----:R-:W4:Y:S01]  /*125e0*/  LDL.LU R2, [R1+0x3ec] ;  /* 0x0003ec0001027983 */ /* 0x001f220000300800 */
[----:B------:R-:W-:-:S03]  /*125f0*/  IADD3 R9, P3, R9, UR9, RZ ;  /* 0x0000000909097c10 */ /* 0x000fc6000ff7e0ff */
[----:B------:R-:W-:Y:S01]  /*12600*/  STL [R1+0x414], R8 ;  /* 0x0004140801007387 */ /* 0x000fe20000100800 */
[----:B------:R-:W-:-:S03]  /*12610*/  IADD3.X R10, R10, UR6, RZ, P4, !PT ;  /* 0x000000060a0a7c10 */ /* 0x000fc6000a7fe4ff */
[----:B------:R-:W-:Y:S01]  /*12620*/  STL [R1+0x40c], R9 ;  /* 0x00040c0901007387 */ /* 0x000fe20000100800 */
[----:B------:R-:W-:-:S03]  /*12630*/  IADD3 R11, P4, R11, UR9, RZ ;  /* 0x000000090b0b7c10 */ /* 0x000fc6000ff9e0ff */
[----:B------:R-:W-:Y:S01]  /*12640*/  STL [R1+0x430], R10 ;  /* 0x0004300a01007387 */ /* 0x000fe20000100800 */
[----:B------:R-:W-:-:S03]  /*12650*/  IADD3.X R12, R12, UR6, RZ, P5, !PT ;  /* 0x000000060c0c7c10 */ /* 0x000fc6000affe4ff */
[----:B------:R-:W4:Y:S01]  /*12660*/  LDL.LU R240, [R1+0x410] ;  /* 0x0004100001f07983 */ /* 0x000f220000300800 */
[----:B------:R-:W-:-:S03]  /*12670*/  IADD3 R3, P5, R3, UR9, RZ ;  /* 0x0000000903037c10 */ /* 0x000fc6000ffbe0ff */
[----:B------:R-:W-:Y:S04]  /*12680*/  STL [R1+0x404], R11 ;  /* 0x0004040b01007387 */ /* 0x000fe80000100800 */
[----:B------:R0:W-:Y:S04]  /*12690*/  STL [R1+0x3fc], R3 ;  /* 0x0003fc0301007387 */ /* 0x0001e80000100800 */
[----:B------:R-:W-:Y:S04]  /*126a0*/  STL [R1+0x428], R12 ;  /* 0x0004280c01007387 */ /* 0x000fe80000100800 */
[----:B0-----:R-:W4:Y:S01]  /*126b0*/  LDL.LU R3, [R1+0x3e4] ;  /* 0x0003e40001037983 */ /* 0x001f220000300800 */
[----:B------:R-:W-:-:S03]  /*126c0*/  IADD3.X R13, R13, UR6, RZ, P6, !PT ;  /* 0x000000060d0d7c10 */ /* 0x000fc6000b7fe4ff */
        /* <DEDUP_REMOVED lines=14> */
[----:B0-----:R-:W4:Y:S04]  /*127b0*/  LDL.LU R13, [R1+0x3ac] ;  /* 0x0003ac00010d7983 */ /* 0x001f280000300800 */
[----:B------:R-:W4:Y:S04]  /*127c0*/  LDL.LU R5, [R1+0x3d0] ;  /* 0x0003d00001057983 */ /* 0x000f280000300800 */
[----:B------:R-:W4:Y:S04]  /*127d0*/  LDL.LU R6, [R1+0x3a4] ;  /* 0x0003a40001067983 */ /* 0x000f280000300800 */
[----:B------:R-:W4:Y:S01]  /*127e0*/  LDL.LU R7, [R1+0x3c8] ;  /* 0x0003c80001077983 */ /* 0x000f220000300800 */
[----:B--2---:R-:W-:-:S05]  /*127f0*/  IADD3 R14, P6, R14, UR9, RZ ;  /* 0x000000090e0e7c10 */ /* 0x004fca000ffde0ff */
[----:B------:R0:W-:Y:S04]  /*12800*/  STL [R1+0x3f4], R14 ;  /* 0x0003f40e01007387 */ /* 0x0001e80000100800 */
[----:B0-----:R-:W2:Y:S04]  /*12810*/  LDL.LU R14, [R1+0x39c] ;  /* 0x00039c00010e7983 */ /* 0x001ea80000300800 */
[----:B------:R-:W2:Y:S01]  /*12820*/  LDL.LU R8, [R1+0x3c0] ;  /* 0x0003c00001087983 */ /* 0x000ea20000300800 */
[----:B---3--:R-:W-:-:S05]  /*12830*/  IADD3.X R15, R15, UR6, RZ, P1, !PT ;  /* 0x000000060f0f7c10 */ /* 0x008fca0008ffe4ff */
[----:B------:R0:W-:Y:S04]  /*12840*/  STL [R1+0x418], R15 ;  /* 0x0004180f01007387 */ /* 0x0001e80000100800 */
[----:B0-----:R-:W3:Y:S04]  /*12850*/  LDL.LU R15, [R1+0x394] ;  /* 0x00039400010f7983 */ /* 0x001ee80000300800 */
[----:B------:R-:W3:Y:S01]  /*12860*/  LDL.LU R9, [R1+0x3b8] ;  /* 0x0003b80001097983 */ /* 0x000ee20000300800 */
[----:B----4-:R-:W-:-:S03]  /*12870*/  IADD3 R2, P1, R2, UR9, RZ ;  /* 0x0000000902027c10 */ /* 0x010fc6000ff3e0ff */
[----:B------:R-:W4:Y:S04]  /*12880*/  LDL.LU R10, [R1+0x38c] ;  /* 0x00038c00010a7983 */ /* 0x000f280000300800 */
[----:B------:R-:W4:Y:S04]  /*12890*/  LDL.LU R11, [R1+0x3b0] ;  /* 0x0003b000010b7983 */ /* 0x000f280000300800 */
[----:B------:R0:W-:Y:S04]  /*128a0*/  STL [R1+0x3ec], R2 ;  /* 0x0003ec0201007387 */ /* 0x0001e80000100800 */
[----:B------:R-:W4:Y:S01]  /*128b0*/  LDL.LU R12, [R1+0x384] ;  /* 0x00038400010c7983 */ /* 0x000f220000300800 */
[----:B------:R-:W-:-:S03]  /*128c0*/  IADD3.X R240, R240, UR6, RZ, P2, !PT ;  /* 0x00000006f0f07c10 */ /* 0x000fc600097fe4ff */
[----:B0-----:R-:W4:Y:S01]  /*128d0*/  LDL.LU R2, [R1+0x3a8] ;  /* 0x0003a80001027983 */ /* 0x001f220000300800 */
[----:B------:R-:W-:Y:S02]  /*128e0*/  IADD3 R3, P2, R3, UR9, RZ ;  /* 0x0000000903037c10 */ /* 0x000fe4000ff5e0ff */
[----:B------:R-:W-:-:S03]  /*128f0*/  IADD3.X R241, R241, UR6, RZ, P3, !PT ;  /* 0x00000006f1f17c10 */ /* 0x000fc60009ffe4ff */
[----:B------:R0:W-:Y:S01]  /*12900*/  STL [R1+0x3e4], R3 ;  /* 0x0003e40301007387 */ /* 0x0001e20000100800 */
[----:B------:R-:W-:Y:S02]  /*12910*/  IADD3 R242, P3, R242, UR9, RZ ;  /* 0x00000009f2f27c10 */ /* 0x000fe4000ff7e0ff */
[----:B------:R-:W-:Y:S01]  /*12920*/  IADD3.X R243, R243, UR6, RZ, P4, !PT ;  /* 0x00000006f3f37c10 */ /* 0x000fe2000a7fe4ff */
[----:B0-----:R-:W4:Y:S04]  /*12930*/  LDL.LU R3, [R1+0x37c] ;  /* 0x00037c0001037983 */ /* 0x001f280000300800 */
        /* <DEDUP_REMOVED lines=18> */
[----:B------:R-:W-:Y:S01]  /*12a60*/  IADD3.X R4, R4, UR6, RZ, P3, !PT ;  /* 0x0000000604047c10 */ /* 0x000fe20009ffe4ff */
[----:B------:R-:W-:Y:S01]  /*12a70*/  STL [R1+0x3e8], R249 ;  /* 0x0003e8f901007387 */ /* 0x000fe20000100800 */
[----:B------:R-:W-:-:S03]  /*12a80*/  IADD3 R13, P3, R13, UR9, RZ ;  /* 0x000000090d0d7c10 */ /* 0x000fc6000ff7e0ff */
[----:B------:R-:W-:Y:S04]  /*12a90*/  STL [R1+0x3bc], R250 ;  /* 0x0003bcfa01007387 */ /* 0x000fe80000100800 */
[----:B------:R-:W-:Y:S01]  /*12aa0*/  STL [R1+0x3e0], R251 ;  /* 0x0003e0fb01007387 */ /* 0x000fe20000100800 */
[----:B------:R-:W-:-:S03]  /*12ab0*/  IADD3.X R5, R5, UR6, RZ, P4, !PT ;  /* 0x0000000605057c10 */ /* 0x000fc6000a7fe4ff */
[----:B------:R0:W-:Y:S01]  /*12ac0*/  STL [R1+0x3ac], R13 ;  /* 0x0003ac0d01007387 */ /* 0x0001e20000100800 */
[----:B------:R-:W-:Y:S02]  /*12ad0*/  IADD3 R6, P4, R6, UR9, RZ ;  /* 0x0000000906067c10 */ /* 0x000fe4000ff9e0ff */
[----:B------:R-:W-:Y:S01]  /*12ae0*/  IADD3.X R7, R7, UR6, RZ, P5, !PT ;  /* 0x0000000607077c10 */ /* 0x000fe2000affe4ff */
[----:B------:R-:W-:Y:S04]  /*12af0*/  STL [R1+0x3b4], R252 ;  /* 0x0003b4fc01007387 */ /* 0x000fe80000100800 */
[----:B0-----:R-:W4:Y:S04]  /*12b00*/  LDL.LU R13, [R1+0x3a0] ;  /* 0x0003a000010d7983 */ /* 0x001f280000300800 */
[----:B------:R-:W-:Y:S04]  /*12b10*/  STL [R1+0x3d8], R4 ;  /* 0x0003d80401007387 */ /* 0x000fe80000100800 */
[----:B------:R-:W-:Y:S01]  /*12b20*/  STL [R1+0x3d0], R5 ;  /* 0x0003d00501007387 */ /* 0x000fe20000100800 */
[----:B--2---:R-:W-:-:S05]  /*12b30*/  IADD3 R14, P5, R14, UR9, RZ ;  /* 0x000000090e0e7c10 */ /* 0x004fca000ffbe0ff */
[----:B------:R0:W-:Y:S04]  /*12b40*/  STL [R1+0x39c], R14 ;  /* 0x00039c0e01007387 */ /* 0x0001e80000100800 */
[----:B------:R-:W-:Y:S04]  /*12b50*/  STL [R1+0x3a4], R6 ;  /* 0x0003a40601007387 */ /* 0x000fe80000100800 */
[----:B0-----:R-:W2:Y:S01]  /*12b60*/  LDL.LU R14, [R1+0x374] ;  /* 0x00037400010e7983 */ /* 0x001ea20000300800 */
[----:B------:R-:W-:-:S03]  /*12b70*/  IADD3.X R8, R8, UR6, RZ, P6, !PT ;  /* 0x0000000608087c10 */ /* 0x000fc6000b7fe4ff */
[----:B------:R-:W-:Y:S01]  /*12b80*/  STL [R1+0x3c8], R7 ;  /* 0x0003c80701007387 */ /* 0x000fe20000100800 */
[----:B---3--:R-:W-:Y:S02]  /*12b90*/  IADD3 R15, P6, R15, UR9, RZ ;  /* 0x000000090f0f7c10 */ /* 0x008fe4000ffde0ff */
[----:B------:R-:W-:-:S03]  /*12ba0*/  IADD3.X R9, R9, UR6, RZ, P1, !PT ;  /* 0x0000000609097c10 */ /* 0x000fc60008ffe4ff */
[----:B------:R0:W-:Y:S01]  /*12bb0*/  STL [R1+0x394], R15 ;  /* 0x0003940f01007387 */ /* 0x0001e20000100800 */
[----:B----4-:R-:W-:Y:S02]  /*12bc0*/  IADD3 R10, P1, R10, UR9, RZ ;  /* 0x000000090a0a7c10 */ /* 0x010fe4000ff3e0ff */
[----:B------:R-:W-:Y:S01]  /*12bd0*/  IADD3.X R11, R11, UR6, RZ, P2, !PT ;  /* 0x000000060b0b7c10 */ /* 0x000fe200097fe4ff */
[----:B0-----:R-:W3:Y:S04]  /*12be0*/  LDL.LU R15, [R1+0x398] ;  /* 0x00039800010f7983 */ /* 0x001ee80000300800 */
[----:B------:R-:W-:Y:S01]  /*12bf0*/  STL [R1+0x3c0], R8 ;  /* 0x0003c00801007387 */ /* 0x000fe20000100800 */
[----:B------:R-:W-:-:S03]  /*12c00*/  IADD3 R12, P2, R12, UR9, RZ ;  /* 0x000000090c0c7c10 */ /* 0x000fc6000ff5e0ff */
[----:B------:R-:W-:Y:S01]  /*12c10*/  STL [R1+0x3b8], R9 ;  /* 0x0003b80901007387 */ /* 0x000fe20000100800 */
[----:B------:R-:W-:-:S03]  /*12c20*/  IADD3.X R2, R2, UR6, RZ, P3, !PT ;  /* 0x0000000602027c10 */ /* 0x000fc60009ffe4ff */
[----:B------:R-:W-:Y:S04]  /*12c30*/  STL [R1+0x38c], R10 ;  /* 0x00038c0a01007387 */ /* 0x000fe80000100800 */
[----:B------:R-:W4:Y:S04]  /*12c40*/  LDL.LU R240, [R1+0x36c] ;  /* 0x00036c0001f07983 */ /* 0x000f280000300800 */
[----:B------:R-:W-:Y:S04]  /*12c50*/  STL [R1+0x3b0], R11 ;  /* 0x0003b00b01007387 */ /* 0x000fe80000100800 */
[----:B------:R0:W-:Y:S04]  /*12c60*/  STL [R1+0x3a8], R2 ;  /* 0x0003a80201007387 */ /* 0x0001e80000100800 */
[----:B------:R-:W-:Y:S04]  /*12c70*/  STL [R1+0x384], R12 ;  /* 0x0003840c01007387 */ /* 0x000fe80000100800 */
[----:B0-----:R-:W4:Y:S04]  /*12c80*/  LDL.LU R2, [R1+0x390] ;  /* 0x0003900001027983 */ /* 0x001f280000300800 */
[----:B------:R-:W4:Y:S01]  /*12c90*/  LDL.LU R241, [R1+0x364] ;  /* 0x0003640001f17983 */ /* 0x000f220000300800 */
[----:B------:R-:W-:-:S03]  /*12ca0*/  IADD3 R3, P3, R3, UR9, RZ ;  /* 0x0000000903037c10 */ /* 0x000fc6000ff7e0ff */
        /* <DEDUP_REMOVED lines=15> */
[----:B------:R-:W4:Y:S01]  /*12da0*/  LDL.LU R6, [R1+0x350] ;  /* 0x0003500001067983 */ /* 0x000f220000300800 */
[----:B------:R-:W-:-:S03]  /*12db0*/  IADD3.X R13, R13, UR6, RZ, P4, !PT ;  /* 0x000000060d0d7c10 */ /* 0x000fc6000a7fe4ff */
[----:B------:R-:W4:Y:S04]  /*12dc0*/  LDL.LU R7, [R1+0x324] ;  /* 0x0003240001077983 */ /* 0x000f280000300800 */
[----:B------:R0:W-:Y:S04]  /*12dd0*/  STL [R1+0x3a0], R13 ;  /* 0x0003a00d01007387 */ /* 0x0001e80000100800 */
[----:B0-----:R-:W4:Y:S04]  /*12de0*/  LDL.LU R13, [R1+0x348] ;  /* 0x00034800010d7983 */ /* 0x001f280000300800 */
[----:B------:R-:W4:Y:S01]  /*12df0*/  LDL.LU R8, [R1+0x31c] ;  /* 0x00031c0001087983 */ /* 0x000f220000300800 */
[----:B--2---:R-:W-:-:S05]  /*12e00*/  IADD3 R14, P4, R14, UR9, RZ ;  /* 0x000000090e0e7c10 */ /* 0x004fca000ff9e0ff */
[----:B------:R0:W-:Y:S04]  /*12e10*/  STL [R1+0x374], R14 ;  /* 0x0003740e01007387 */ /* 0x0001e80000100800 */
[----:B0-----:R-:W2:Y:S04]  /*12e20*/  LDL.LU R14, [R1+0x340] ;  /* 0x00034000010e7983 */ /* 0x001ea80000300800 */
[----:B------:R-:W2:Y:S04]  /*12e30*/  LDL.LU R9, [R1+0x314] ;  /* 0x0003140001097983 */ /* 0x000ea80000300800 */
[----:B------:R-:W2:Y:S04]  /*12e40*/  LDL.LU R10, [R1+0x338] ;  /* 0x00033800010a7983 */ /* 0x000ea80000300800 */
[----:B------:R-:W2:Y:S01]  /*12e50*/  LDL.LU R11, [R1+0x30c] ;  /* 0x00030c00010b7983 */ /* 0x000ea20000300800 */
[----:B---3--:R-:W-:-:S05]  /*12e60*/  IADD3.X R15, R15, UR6, RZ, P5, !PT ;  /* 0x000000060f0f7c10 */ /* 0x008fca000affe4ff */
[----:B------:R0:W-:Y:S04]  /*12e70*/  STL [R1+0x398], R15 ;  /* 0x0003980f01007387 */ /* 0x0001e80000100800 */
[----:B------:R-:W3:Y:S04]  /*12e80*/  LDL.LU R12, [R1+0x330] ;  /* 0x00033000010c7983 */ /* 0x000ee80000300800 */
[----:B0-----:R-:W3:Y:S01]  /*12e90*/  LDL.LU R15, [R1+0x304] ;  /* 0x00030400010f7983 */ /* 0x001ee20000300800 */
[----:B----4-:R-:W-:Y:S02]  /*12ea0*/  IADD3 R240, P5, R240, UR9, RZ ;  /* 0x00000009f0f07c10 */ /* 0x010fe4000ffbe0ff */
[----:B------:R-:W-:-:S02]  /*12eb0*/  IADD3.X R2, R2, UR6, RZ, P6, !PT ;  /* 0x0000000602027c10 */ /* 0x000fc4000b7fe4ff */
[----:B------:R-:W-:-:S03]  /*12ec0*/  IADD3 R241, P6, R241, UR9, RZ ;  /* 0x00000009f1f17c10 */ /* 0x000fc6000ffde0ff */
[----:B------:R0:W-:Y:S01]  /*12ed0*/  STL [R1+0x390], R2 ;  /* 0x0003900201007387 */ /* 0x0001e20000100800 */
[----:B------:R-:W-:Y:S02]  /*12ee0*/  IADD3.X R242, R242, UR6, RZ, P1, !PT ;  /* 0x00000006f2f27c10 */ /* 0x000fe40008ffe4ff */
[----:B------:R-:W-:Y:S01]  /*12ef0*/  IADD3 R243, P1, R243, UR9, RZ ;  /* 0x00000009f3f37c10 */ /* 0x000fe2000ff3e0ff */
[----:B0-----:R-:W4:Y:S04]  /*12f00*/  LDL.LU R2, [R1+0x328] ;  /* 0x0003280001027983 */ /* 0x001f280000300800 */
        /* <DEDUP_REMOVED lines=24> */
[----:B------:R0:W-:Y:S01]  /*13090*/  STL [R1+0x358], R3 ;  /* 0x0003580301007387 */ /* 0x0001e20000100800 */
[----:B------:R-:W-:-:S03]  /*130a0*/  IADD3.X R6, R6, UR6, RZ, P2, !PT ;  /* 0x0000000606067c10 */ /* 0x000fc600097fe4ff */
[----:B------:R-:W-:Y:S04]  /*130b0*/  STL [R1+0x360], R252 ;  /* 0x000360fc01007387 */ /* 0x000fe80000100800 */
[----:B0-----:R-:W4:Y:S04]  /*130c0*/  LDL.LU R3, [R1+0x2fc] ;  /* 0x0002fc0001037983 */ /* 0x001f280000300800 */
[----:B------:R-:W-:Y:S01]  /*130d0*/  STL [R1+0x334], R4 ;  /* 0x0003340401007387 */ /* 0x000fe20000100800 */
[----:B------:R-:W-:-:S03]  /*130e0*/  IADD3.X R13, R13, UR6, RZ, P3, !PT ;  /* 0x000000060d0d7c10 */ /* 0x000fc60009ffe4ff */
[----:B------:R-:W-:Y:S01]  /*130f0*/  STL [R1+0x32c], R5 ;  /* 0x00032c0501007387 */ /* 0x000fe20000100800 */
[----:B------:R-:W-:-:S03]  /*13100*/  IADD3 R7, P2, R7, UR9, RZ ;  /* 0x0000000907077c10 */ /* 0x000fc6000ff5e0ff */
[----:B------:R0:W-:Y:S04]  /*13110*/  STL [R1+0x348], R13 ;  /* 0x0003480d01007387 */ /* 0x0001e80000100800 */
[----:B------:R-:W-:Y:S04]  /*13120*/  STL [R1+0x350], R6 ;  /* 0x0003500601007387 */ /* 0x000fe80000100800 */
[----:B0-----:R-:W4:Y:S04]  /*13130*/  LDL.LU R13, [R1+0x320] ;  /* 0x00032000010d7983 */ /* 0x001f280000300800 */
[----:B------:R-:W-:Y:S01]  /*13140*/  STL [R1+0x324], R7 ;  /* 0x0003240701007387 */ /* 0x000fe20000100800 */
[----:B--2---:R-:W-:-:S05]  /*13150*/  IADD3.X R14, R14, UR6, RZ, P4, !PT ;  /* 0x000000060e0e7c10 */ /* 0x004fca000a7fe4ff */
[----:B------:R0:W-:Y:S04]  /*13160*/  STL [R1+0x340], R14 ;  /* 0x0003400e01007387 */ /* 0x0001e80000100800 */
[----:B0-----:R-:W2:Y:S01]  /*13170*/  LDL.LU R14, [R1+0x2f4] ;  /* 0x0002f400010e7983 */ /* 0x001ea20000300800 */
[----:B------:R-:W-:Y:S02]  /*13180*/  IADD3 R8, P3, R8, UR9, RZ ;  /* 0x0000000908087c10 */ /* 0x000fe4000ff7e0ff */
[----:B------:R-:W-:Y:S02]  /*13190*/  IADD3 R9, P4, R9, UR9, RZ ;  /* 0x0000000909097c10 */ /* 0x000fe4000ff9e0ff */
[----:B------:R-:W-:Y:S01]  /*131a0*/  IADD3.X R10, R10, UR6, RZ, P5, !PT ;  /* 0x000000060a0a7c10 */ /* 0x000fe2000affe4ff */
[----:B------:R-:W-:Y:S01]  /*131b0*/  STL [R1+0x31c], R8 ;  /* 0x00031c0801007387 */ /* 0x000fe20000100800 */
[----:B------:R-:W-:-:S02]  /*131c0*/  IADD3 R11, P5, R11, UR9, RZ ;  /* 0x000000090b0b7c10 */ /* 0x000fc4000ffbe0ff */
[----:B---3--:R-:W-:Y:S01]  /*131d0*/  IADD3.X R12, R12, UR6, RZ, P6, !PT ;  /* 0x000000060c0c7c10 */ /* 0x008fe2000b7fe4ff */
[----:B------:R-:W-:Y:S01]  /*131e0*/  STL [R1+0x314], R9 ;  /* 0x0003140901007387 */ /* 0x000fe20000100800 */
[----:B------:R-:W-:-:S03]  /*131f0*/  IADD3 R15, P6, R15, UR8, RZ ;  /* 0x000000080f0f7c10 */ /* 0x000fc6000ffde0ff */
[----:B------:R-:W-:Y:S04]  /*13200*/  STL [R1+0x338], R10 ;  /* 0x0003380a01007387 */ /* 0x000fe80000100800 */
[----:B------:R-:W3:Y:S04]  /*13210*/  LDL.LU R240, [R1+0x318] ;  /* 0x0003180001f07983 */ /* 0x000ee80000300800 */
[----:B------:R-:W-:Y:S04]  /*13220*/  STL [R1+0x30c], R11 ;  /* 0x00030c0b01007387 */ /* 0x000fe80000100800 */
[----:B------:R0:W-:Y:S04]  /*13230*/  STL [R1+0x304], R15 ;  /* 0x0003040f01007387 */ /* 0x0001e80000100800 */
[----:B------:R-:W-:Y:S04]  /*13240*/  STL [R1+0x330], R12 ;  /* 0x0003300c01007387 */ /* 0x000fe80000100800 */
[----:B0-----:R-:W3:Y:S04]  /*13250*/  LDL.LU R15, [R1+0x2ec] ;  /* 0x0002ec00010f7983 */ /* 0x001ee80000300800 */
[----:B------:R-:W3:Y:S04]  /*13260*/  LDL.LU R241, [R1+0x310] ;  /* 0x0003100001f17983 */ /* 0x000ee80000300800 */
[----:B------:R-:W3:Y:S01]  /*13270*/  LDL.LU R242, [R1+0x2e4] ;  /* 0x0002e40001f27983 */ /* 0x000ee20000300800 */
[----:B----4-:R-:W-:-:S03]  /*13280*/  IADD3.X R2, R2, UR6, RZ, P1, !PT ;  /* 0x0000000602027c10 */ /* 0x010fc60008ffe4ff */
        /* <DEDUP_REMOVED lines=16> */
[----:B------:R-:W-:-:S05]  /*13390*/  IADD3 R3, P1, R3, UR8, RZ ;  /* 0x0000000803037c10 */ /* 0x000fca000ff3e0ff */
[----:B------:R0:W-:Y:S04]  /*133a0*/  STL [R1+0x2fc], R3 ;  /* 0x0002fc0301007387 */ /* 0x0001e80000100800 */
[----:B0-----:R-:W4:Y:S04]  /*133b0*/  LDL.LU R3, [R1+0x2a4] ;  /* 0x0002a40001037983 */ /* 0x001f280000300800 */
[----:B------:R-:W4:Y:S01]  /*133c0*/  LDL.LU R8, [R1+0x2c8] ;  /* 0x0002c80001087983 */ /* 0x000f220000300800 */
[----:B------:R-:W-:-:S05]  /*133d0*/  IADD3.X R13, R13, UR6, RZ, P2, !PT ;  /* 0x000000060d0d7c10 */ /* 0x000fca00097fe4ff */
[----:B------:R0:W-:Y:S04]  /*133e0*/  STL [R1+0x320], R13 ;  /* 0x0003200d01007387 */ /* 0x0001e80000100800 */
[----:B0-----:R-:W4:Y:S04]  /*133f0*/  LDL.LU R13, [R1+0x298] ;  /* 0x00029800010d7983 */ /* 0x001f280000300800 */
[----:B------:R-:W4:Y:S04]  /*13400*/  LDL.LU R9, [R1+0x2c0] ;  /* 0x0002c00001097983 */ /* 0x000f280000300800 */
[----:B------:R-:W4:Y:S04]  /*13410*/  LDL.LU R10, [R1+0x290] ;  /* 0x00029000010a7983 */ /* 0x000f280000300800 */
[----:B------:R-:W4:Y:S01]  /*13420*/  LDL.LU R11, [R1+0x2b8] ;  /* 0x0002b800010b7983 */ /* 0x000f220000300800 */
[----:B--2---:R-:W-:-:S05]  /*13430*/  IADD3 R14, P2, R14, UR8, RZ ;  /* 0x000000080e0e7c10 */ /* 0x004fca000ff5e0ff */
[----:B------:R0:W-:Y:S04]  /*13440*/  STL [R1+0x2f4], R14 ;  /* 0x0002f40e01007387 */ /* 0x0001e80000100800 */
[----:B------:R-:W2:Y:S04]  /*13450*/  LDL.LU R12, [R1+0x288] ;  /* 0x00028800010c7983 */ /* 0x000ea80000300800 */
[----:B0-----:R-:W2:Y:S01]  /*13460*/  LDL.LU R14, [R1+0x2b0] ;  /* 0x0002b000010e7983 */ /* 0x001ea20000300800 */
[----:B---3--:R-:W-:Y:S02]  /*13470*/  IADD3.X R240, R240, UR6, RZ, P3, !PT ;  /* 0x00000006f0f07c10 */ /* 0x008fe40009ffe4ff */
[----:B------:R-:W-:-:S02]  /*13480*/  IADD3 R15, P3, R15, UR8, RZ ;  /* 0x000000080f0f7c10 */ /* 0x000fc4000ff7e0ff */
[----:B------:R-:W-:-:S03]  /*13490*/  IADD3.X R241, R241, UR6, RZ, P4, !PT ;  /* 0x00000006f1f17c10 */ /* 0x000fc6000a7fe4ff */
[----:B------:R0:W-:Y:S01]  /*134a0*/  STL [R1+0x2ec], R15 ;  /* 0x0002ec0f01007387 */ /* 0x0001e20000100800 */
[----:B------:R-:W-:Y:S02]  /*134b0*/  IADD3 R242, P4, R242, UR8, RZ ;  /* 0x00000008f2f27c10 */ /* 0x000fe4000ff9e0ff */
[----:B----4-:R-:W-:Y:S01]  /*134c0*/  IADD3.X R243, R243, UR6, RZ, P5, !PT ;  /* 0x00000006f3f37c10 */ /* 0x010fe2000affe4ff */
[----:B0-----:R-:W3:Y:S04]  /*134d0*/  LDL.LU R15, [R1+0x280] ;  /* 0x00028000010f7983 */ /* 0x001ee80000300800 */
        /* <DEDUP_REMOVED lines=21> */
[----:B------:R-:W-:Y:S01]  /*13630*/  STL [R1+0x2c4], R250 ;  /* 0x0002c4fa01007387 */ /* 0x000fe20000100800 */
[----:B------:R-:W-:-:S03]  /*13640*/  IADD3.X R5, R5, UR5, RZ, P5, !PT ;  /* 0x0000000505057c10 */ /* 0x000fc6000affe4ff */
[----:B------:R-:W-:Y:S01]  /*13650*/  STL [R1+0x2e8], R251 ;  /* 0x0002e8fb01007387 */ /* 0x000fe20000100800 */
[----:B------:R-:W-:-:S03]  /*13660*/  IADD3 R6, P5, R6, UR8, RZ ;  /* 0x0000000806067c10 */ /* 0x000fc6000ffbe0ff */
[----:B------:R0:W-:Y:S01]  /*13670*/  STL [R1+0x2b4], R2 ;  /* 0x0002b40201007387 */ /* 0x0001e20000100800 */
[----:B------:R-:W-:-:S03]  /*13680*/  IADD3.X R7, R7, UR5, RZ, P6, !PT ;  /* 0x0000000507077c10 */ /* 0x000fc6000b7fe4ff */
[----:B------:R-:W-:Y:S04]  /*13690*/  STL [R1+0x2bc], R252 ;  /* 0x0002bcfc01007387 */ /* 0x000fe80000100800 */
[----:B0-----:R-:W4:Y:S04]  /*136a0*/  LDL.LU R2, [R1+0x2a8] ;  /* 0x0002a80001027983 */ /* 0x001f280000300800 */
[----:B------:R-:W-:Y:S01]  /*136b0*/  STL [R1+0x2e0], R4 ;  /* 0x0002e00401007387 */ /* 0x000fe20000100800 */
[----:B------:R-:W-:-:S03]  /*136c0*/  IADD3 R3, P6, R3, UR8, RZ ;  /* 0x0000000803037c10 */ /* 0x000fc6000ffde0ff */
[----:B------:R-:W-:Y:S01]  /*136d0*/  STL [R1+0x2d8], R5 ;  /* 0x0002d80501007387 */ /* 0x000fe20000100800 */
[----:B------:R-:W-:-:S03]  /*136e0*/  IADD3.X R8, R8, UR5, RZ, P1, !PT ;  /* 0x0000000508087c10 */ /* 0x000fc60008ffe4ff */
[----:B------:R0:W-:Y:S04]  /*136f0*/  STL [R1+0x2a4], R3 ;  /* 0x0002a40301007387 */ /* 0x0001e80000100800 */
[----:B------:R-:W-:Y:S04]  /*13700*/  STL [R1+0x2ac], R6 ;  /* 0x0002ac0601007387 */ /* 0x000fe80000100800 */
[----:B0-----:R-:W4:Y:S01]  /*13710*/  LDL.LU R3, [R1+0x278] ;  /* 0x0002780001037983 */ /* 0x001f220000300800 */
[----:B------:R-:W-:-:S03]  /*13720*/  IADD3 R13, P1, R13, UR8, RZ ;  /* 0x000000080d0d7c10 */ /* 0x000fc6000ff3e0ff */
[----:B------:R-:W-:Y:S01]  /*13730*/  STL [R1+0x2d0], R7 ;  /* 0x0002d00701007387 */ /* 0x000fe20000100800 */
[----:B------:R-:W-:-:S03]  /*13740*/  IADD3.X R9, R9, UR5, RZ, P2, !PT ;  /* 0x0000000509097c10 */ /* 0x000fc600097fe4ff */
[----:B------:R0:W-:Y:S01]  /*13750*/  STL [R1+0x298], R13 ;  /* 0x0002980d01007387 */ /* 0x0001e20000100800 */
[----:B------:R-:W-:Y:S02]  /*13760*/  IADD3 R10, P2, R10, UR8, RZ ;  /* 0x000000080a0a7c10 */ /* 0x000fe4000ff5e0ff */
[----:B------:R-:W-:Y:S01]  /*13770*/  IADD3.X R11, R11, UR5, RZ, P3, !PT ;  /* 0x000000050b0b7c10 */ /* 0x000fe20009ffe4ff */
[----:B0-----:R-:W4:Y:S04]  /*13780*/  LDL.LU R13, [R1+0x2a0] ;  /* 0x0002a000010d7983 */ /* 0x001f280000300800 */
[----:B------:R-:W-:Y:S04]  /*13790*/  STL [R1+0x2c8], R8 ;  /* 0x0002c80801007387 */ /* 0x000fe80000100800 */
[----:B------:R-:W-:Y:S04]  /*137a0*/  STL [R1+0x2c0], R9 ;  /* 0x0002c00901007387 */ /* 0x000fe80000100800 */
[----:B------:R-:W-:Y:S01]  /*137b0*/  STL [R1+0x290], R10 ;  /* 0x0002900a01007387 */ /* 0x000fe20000100800 */
[----:B--2---:R-:W-:-:S05]  /*137c0*/  IADD3.X R14, R14, UR5, RZ, P4, !PT ;  /* 0x000000050e0e7c10 */ /* 0x004fca000a7fe4ff */
[----:B------:R0:W-:Y:S04]  /*137d0*/  STL [R1+0x2b0], R14 ;  /* 0x0002b00e01007387 */ /* 0x0001e80000100800 */
[----:B------:R-:W-:Y:S04]  /*137e0*/  STL [R1+0x2b8], R11 ;  /* 0x0002b80b01007387 */ /* 0x000fe80000100800 */
[----:B0-----:R-:W2:Y:S01]  /*137f0*/  LDL.LU R14, [R1+0x270] ;  /* 0x00027000010e7983 */ /* 0x001ea20000300800 */
[----:B------:R-:W-:-:S05]  /*13800*/  IADD3 R12, P3, R12, UR8, RZ ;  /* 0x000000080c0c7c10 */ /* 0x000fca000ff7e0ff */
[----:B------:R-:W-:Y:S04]  /*13810*/  STL [R1+0x288], R12 ;  /* 0x0002880c01007387 */ /* 0x000fe80000100800 */
[----:B------:R-:W2:Y:S04]  /*13820*/  LDL.LU R240, [R1+0x294] ;  /* 0x0002940001f07983 */ /* 0x000ea80000300800 */
[----:B------:R-:W2:Y:S04]  /*13830*/  LDL.LU R241, [R1+0x268] ;  /* 0x0002680001f17983 */ /* 0x000ea80000300800 */
[----:B------:R-:W2:Y:S01]  /*13840*/  LDL.LU R242, [R1+0x28c] ;  /* 0x00028c0001f27983 */ /* 0x000ea20000300800 */
[----:B---3--:R-:W-:-:S05]  /*13850*/  IADD3 R15, P4, R15, UR8, RZ ;  /* 0x000000080f0f7c10 */ /* 0x008fca000ff9e0ff */
[----:B------:R0:W-:Y:S04]  /*13860*/  STL [R1+0x280], R15 ;  /* 0x0002800f01007387 */ /* 0x0001e80000100800 */
[----:B------:R-:W3:Y:S04]  /*13870*/  LDL.LU R243, [R1+0x260] ;  /* 0x0002600001f37983 */ /* 0x000ee80000300800 */
        /* <DEDUP_REMOVED lines=9> */
[----:B0-----:R-:W3:Y:S04]  /*13910*/  LDL.LU R15, [R1+0x238] ;  /* 0x00023800010f7983 */ /* 0x001ee80000300800 */
[----:B------:R-:W3:Y:S04]  /*13920*/  LDL.LU R4, [R1+0x25c] ;  /* 0x00025c0001047983 */ /* 0x000ee80000300800 */
[----:B------:R-:W3:Y:S04]  /*13930*/  LDL.LU R5, [R1+0x230] ;  /* 0x0002300001057983 */ /* 0x000ee80000300800 */
[----:B------:R-:W3:Y:S01]  /*13940*/  LDL.LU R6, [R1+0x254] ;  /* 0x0002540001067983 */ /* 0x000ee20000300800 */
[----:B----4-:R-:W-:-:S05]  /*13950*/  IADD3.X R2, R2, UR5, RZ, P5, !PT ;  /* 0x0000000502027c10 */ /* 0x010fca000affe4ff */
[----:B------:R0:W-:Y:S04]  /*13960*/  STL [R1+0x2a8], R2 ;  /* 0x0002a80201007387 */ /* 0x0001e80000100800 */
[----:B0-----:R-:W4:Y:S04]  /*13970*/  LDL.LU R2, [R1+0x228] ;  /* 0x0002280001027983 */ /* 0x001f280000300800 */
[----:B------:R-:W4:Y:S01]  /*13980*/  LDL.LU R7, [R1+0x24c] ;  /* 0x00024c0001077983 */ /* 0x000f220000300800 */
[----:B------:R-:W-:-:S05]  /*13990*/  IADD3 R3, P5, R3, UR8, RZ ;  /* 0x0000000803037c10 */ /* 0x000fca000ffbe0ff */
[----:B------:R0:W-:Y:S04]  /*139a0*/  STL [R1+0x278], R3 ;  /* 0x0002780301007387 */ /* 0x0001e80000100800 */
[----:B0-----:R-:W4:Y:S04]  /*139b0*/  LDL.LU R3, [R1+0x220] ;  /* 0x0002200001037983 */ /* 0x001f280000300800 */
[----:B------:R-:W4:Y:S01]  /*139c0*/  LDL.LU R8, [R1+0x244] ;  /* 0x0002440001087983 */ /* 0x000f220000300800 */
[----:B------:R-:W-:-:S03]  /*139d0*/  IADD3.X R13, R13, UR5, RZ, P6, !PT ;  /* 0x000000050d0d7c10 */ /* 0x000fc6000b7fe4ff */
[----:B------:R-:W4:Y:S04]  /*139e0*/  LDL.LU R9, [R1+0x218] ;  /* 0x0002180001097983 */ /* 0x000f280000300800 */
[----:B------:R-:W4:Y:S04]  /*139f0*/  LDL.LU R10, [R1+0x23c] ;  /* 0x00023c00010a7983 */ /* 0x000f280000300800 */
[----:B------:R0:W-:Y:S04]  /*13a00*/  STL [R1+0x2a0], R13 ;  /* 0x0002a00d01007387 */ /* 0x0001e80000100800 */
[----:B------:R-:W4:Y:S04]  /*13a10*/  LDL.LU R11, [R1+0x210] ;  /* 0x00021000010b7983 */ /* 0x000f280000300800 */
[----:B0-----:R-:W4:Y:S04]  /*13a20*/  LDL.LU R13, [R1+0x234] ;  /* 0x00023400010d7983 */ /* 0x001f280000300800 */
[----:B------:R-:W4:Y:S01]  /*13a30*/  LDL.LU R12, [R1+0x208] ;  /* 0x00020800010c7983 */ /* 0x000f220000300800 */
[----:B--2---:R-:W-:-:S05]  /*13a40*/  IADD3 R14, P6, R14, UR8, RZ ;  /* 0x000000080e0e7c10 */ /* 0x004fca000ffde0ff */
[----:B------:R0:W-:Y:S04]  /*13a50*/  STL [R1+0x270], R14 ;  /* 0x0002700e01007387 */ /* 0x0001e80000100800 */
[----:B0-----:R-:W2:Y:S01]  /*13a60*/  LDL.LU R14, [R1+0x22c] ;  /* 0x00022c00010e7983 */ /* 0x001ea20000300800 */
[----:B------:R-:W-:Y:S02]  /*13a70*/  IADD3.X R240, R240, UR5, RZ, P1, !PT ;  /* 0x00000005f0f07c10 */ /* 0x000fe40008ffe4ff */
[----:B------:R-:W-:Y:S02]  /*13a80*/  IADD3 R241, P1, R241, UR8, RZ ;  /* 0x00000008f1f17c10 */ /* 0x000fe4000ff3e0ff */
[----:B------:R-:W-:Y:S01]  /*13a90*/  IADD3.X R242, R242, UR5, RZ, P2, !PT ;  /* 0x00000005f2f27c10 */ /* 0x000fe200097fe4ff */
[----:B------:R-:W-:Y:S04]  /*13aa0*/  STL [R1+0x294], R240 ;  /* 0x000294f001007387 */ /* 0x000fe80000100800 */
[----:B------:R-:W-:Y:S04]  /*13ab0*/  STL [R1+0x268], R241 ;  /* 0x000268f101007387 */ /* 0x000fe80000100800 */
[----:B------:R-:W-:Y:S01]  /*13ac0*/  STL [R1+0x28c], R242 ;  /* 0x00028cf201007387 */ /* 0x000fe20000100800 */
[----:B---3--:R-:W-:-:S02]  /*13ad0*/  IADD3 R243, P2, R243, UR8, RZ ;  /* 0x00000008f3f37c10 */ /* 0x008fc4000ff5e0ff */
        /* <DEDUP_REMOVED lines=17> */
[----:B------:R-:W-:Y:S01]  /*13bf0*/  STL [R1+0x26c], R250 ;  /* 0x00026cfa01007387 */ /* 0x000fe20000100800 */
[----:B------:R-:W-:-:S03]  /*13c00*/  IADD3.X R4, R4, UR5, RZ, P2, !PT ;  /* 0x0000000504047c10 */ /* 0x000fc600097fe4ff */
[----:B------:R0:W-:Y:S01]  /*13c10*/  STL [R1+0x238], R15 ;  /* 0x0002380f01007387 */ /* 0x0001e20000100800 */
[----:B------:R-:W-:-:S03]  /*13c20*/  IADD3 R5, P2, R5, UR8, RZ ;  /* 0x0000000805057c10 */ /* 0x000fc6000ff5e0ff */
[----:B------:R-:W-:Y:S01]  /*13c30*/  STL [R1+0x240], R251 ;  /* 0x000240fb01007387 */ /* 0x000fe20000100800 */
[----:B------:R-:W-:-:S03]  /*13c40*/  IADD3.X R6, R6, UR5, RZ, P3, !PT ;  /* 0x0000000506067c10 */ /* 0x000fc60009ffe4ff */
[----:B0-----:R-:W3:Y:S04]  /*13c50*/  LDL.LU R15, [R1+0x200] ;  /* 0x00020000010f7983 */ /* 0x001ee80000300800 */
[----:B------:R-:W-:Y:S04]  /*13c60*/  STL [R1+0x264], R252 ;  /* 0x000264fc01007387 */ /* 0x000fe80000100800 */
[----:B------:R-:W-:Y:S01]  /*13c70*/  STL [R1+0x25c], R4 ;  /* 0x00025c0401007387 */ /* 0x000fe20000100800 */
[----:B----4-:R-:W-:Y:S02]  /*13c80*/  IADD3 R2, P3, R2, UR8, RZ ;  /* 0x0000000802027c10 */ /* 0x010fe4000ff7e0ff */
[----:B------:R-:W-:-:S03]  /*13c90*/  IADD3.X R7, R7, UR5, RZ, P4, !PT ;  /* 0x0000000507077c10 */ /* 0x000fc6000a7fe4ff */
[----:B------:R0:W-:Y:S04]  /*13ca0*/  STL [R1+0x228], R2 ;  /* 0x0002280201007387 */ /* 0x0001e80000100800 */
[----:B------:R-:W-:Y:S04]  /*13cb0*/  STL [R1+0x230], R5 ;  /* 0x0002300501007387 */ /* 0x000fe80000100800 */
[----:B0-----:R-:W4:Y:S04]  /*13cc0*/  LDL.LU R2, [R1+0x224] ;  /* 0x0002240001027983 */ /* 0x001f280000300800 */
[----:B------:R-:W-:Y:S01]  /*13cd0*/  STL [R1+0x254], R6 ;  /* 0x0002540601007387 */ /* 0x000fe20000100800 */
[----:B------:R-:W-:-:S02]  /*13ce0*/  IADD3 R3, P4, R3, UR8, RZ ;  /* 0x0000000803037c10 */ /* 0x000fc4000ff9e0ff */
        /* <DEDUP_REMOVED lines=11> */
[----:B------:R0:W-:Y:S04]  /*13da0*/  STL [R1+0x234], R13 ;  /* 0x0002340d01007387 */ /* 0x0001e80000100800 */
[----:B------:R-:W-:Y:S04]  /*13db0*/  STL [R1+0x23c], R10 ;  /* 0x00023c0a01007387 */ /* 0x000fe80000100800 */
[----:B0-----:R-:W4:Y:S04]  /*13dc0*/  LDL.LU R13, [R1+0x21c] ;  /* 0x00021c00010d7983 */ /* 0x001f280000300800 */
[----:B------:R-:W-:Y:S04]  /*13dd0*/  STL [R1+0x210], R11 ;  /* 0x0002100b01007387 */ /* 0x000fe80000100800 */
[----:B------:R-:W4:Y:S04]  /*13de0*/  LDL.LU R240, [R1+0x1f0] ;  /* 0x0001f00001f07983 */ /* 0x000f280000300800 */
[----:B------:R-:W4:Y:S04]  /*13df0*/  LDL.LU R241, [R1+0x214] ;  /* 0x0002140001f17983 */ /* 0x000f280000300800 */
[----:B------:R-:W-:Y:S04]  /*13e00*/  STL [R1+0x208], R12 ;  /* 0x0002080c01007387 */ /* 0x000fe80000100800 */
[----:B------:R-:W4:Y:S01]  /*13e10*/  LDL.LU R242, [R1+0x1e8] ;  /* 0x0001e80001f27983 */ /* 0x000f220000300800 */
[----:B--2---:R-:W-:-:S05]  /*13e20*/  IADD3.X R14, R14, UR5, RZ, P2, !PT ;  /* 0x000000050e0e7c10 */ /* 0x004fca00097fe4ff */
[----:B------:R0:W-:Y:S04]  /*13e30*/  STL [R1+0x22c], R14 ;  /* 0x00022c0e01007387 */ /* 0x0001e80000100800 */
[----:B------:R-:W2:Y:S04]  /*13e40*/  LDL.LU R243, [R1+0x20c] ;  /* 0x00020c0001f37983 */ /* 0x000ea80000300800 */
        /* <DEDUP_REMOVED lines=9> */
[----:B0-----:R-:W2:Y:S04]  /*13ee0*/  LDL.LU R14, [R1+0x1e4] ;  /* 0x0001e400010e7983 */ /* 0x001ea80000300800 */
[----:B------:R-:W2:Y:S04]  /*13ef0*/  LDL.LU R4, [R1+0x1b8] ;  /* 0x0001b80001047983 */ /* 0x000ea80000300800 */
[----:B------:R-:W2:Y:S04]  /*13f00*/  LDL.LU R5, [R1+0x1dc] ;  /* 0x0001dc0001057983 */ /* 0x000ea80000300800 */
[----:B------:R-:W2:Y:S01]  /*13f10*/  LDL.LU R6, [R1+0x1b0] ;  /* 0x0001b00001067983 */ /* 0x000ea20000300800 */
[----:B---3--:R-:W-:-:S05]  /*13f20*/  IADD3 R15, P2, R15, UR8, RZ ;  /* 0x000000080f0f7c10 */ /* 0x008fca000ff5e0ff */
[----:B------:R0:W-:Y:S04]  /*13f30*/  STL [R1+0x200], R15 ;  /* 0x0002000f01007387 */ /* 0x0001e80000100800 */
[----:B0-----:R-:W3:Y:S04]  /*13f40*/  LDL.LU R15, [R1+0x1d4] ;  /* 0x0001d400010f7983 */ /* 0x001ee80000300800 */
[----:B------:R-:W3:Y:S01]  /*13f50*/  LDL.LU R7, [R1+0x1a8] ;  /* 0x0001a80001077983 */ /* 0x000ee20000300800 */
[----:B----4-:R-:W-:-:S05]  /*13f60*/  IADD3.X R2, R2, UR5, RZ, P3, !PT ;  /* 0x0000000502027c10 */ /* 0x010fca0009ffe4ff */
[----:B------:R0:W-:Y:S04]  /*13f70*/  STL [R1+0x224], R2 ;  /* 0x0002240201007387 */ /* 0x0001e80000100800 */
[----:B0-----:R-:W4:Y:S04]  /*13f80*/  LDL.LU R2, [R1+0x1cc] ;  /* 0x0001cc0001027983 */ /* 0x001f280000300800 */
[----:B------:R-:W4:Y:S04]  /*13f90*/  LDL.LU R8, [R1+0x1a0] ;  /* 0x0001a00001087983 */ /* 0x000f280000300800 */
[----:B------:R-:W4:Y:S01]  /*13fa0*/  LDL.LU R9, [R1+0x1c4] ;  /* 0x0001c40001097983 */ /* 0x000f220000300800 */
[----:B------:R-:W-:-:S03]  /*13fb0*/  IADD3 R3, P3, R3, UR8, RZ ;  /* 0x0000000803037c10 */ /* 0x000fc6000ff7e0ff */
[----:B------:R-:W4:Y:S04]  /*13fc0*/  LDL.LU R10, [R1+0x198] ;  /* 0x00019800010a7983 */ /* 0x000f280000300800 */
[----:B------:R0:W-:Y:S04]  /*13fd0*/  STL [R1+0x1f8], R3 ;  /* 0x0001f80301007387 */ /* 0x0001e80000100800 */
[----:B------:R-:W4:Y:S04]  /*13fe0*/  LDL.LU R11, [R1+0x1bc] ;  /* 0x0001bc00010b7983 */ /* 0x000f280000300800 */
[----:B0-----:R-:W4:Y:S04]  /*13ff0*/  LDL.LU R3, [R1+0x190] ;  /* 0x0001900001037983 */ /* 0x001f280000300800 */
[----:B------:R-:W4:Y:S01]  /*14000*/  LDL.LU R12, [R1+0x1b4] ;  /* 0x0001b400010c7983 */ /* 0x000f220000300800 */
[----:B------:R-:W-:-:S05]  /*14010*/  IADD3.X R13, R13, UR5, RZ, P4, !PT ;  /* 0x000000050d0d7c10 */ /* 0x000fca000a7fe4ff */
[----:B------:R0:W-:Y:S01]  /*14020*/  STL [R1+0x21c], R13 ;  /* 0x00021c0d01007387 */ /* 0x0001e20000100800 */
[----:B------:R-:W-:Y:S02]  /*14030*/  IADD3 R240, P4, R240, UR8, RZ ;  /* 0x00000008f0f07c10 */ /* 0x000fe4000ff9e0ff */
[----:B------:R-:W-:Y:S01]  /*14040*/  IADD3.X R241, R241, UR5, RZ, P5, !PT ;  /* 0x00000005f1f17c10 */ /* 0x000fe2000affe4ff */
[----:B0-----:R-:W4:Y:S01]  /*14050*/  LDL.LU R13, [R1+0x188] ;  /* 0x00018800010d7983 */ /* 0x001f220000300800 */
[----:B------:R-:W-:-:S03]  /*14060*/  IADD3 R242, P5, R242, UR8, RZ ;  /* 0x00000008f2f27c10 */ /* 0x000fc6000ffbe0ff */
[----:B------:R-:W-:Y:S04]  /*14070*/  STL [R1+0x1f0], R240 ;  /* 0x0001f0f001007387 */ /* 0x000fe80000100800 */
[----:B------:R-:W-:Y:S04]  /*14080*/  STL [R1+0x214], R241 ;  /* 0x000214f101007387 */ /* 0x000fe80000100800 */
[----:B------:R-:W-:Y:S01]  /*14090*/  STL [R1+0x1e8], R242 ;  /* 0x0001e8f201007387 */ /* 0x000fe20000100800 */
[----:B--2---:R-:W-:Y:S02]  /*140a0*/  IADD3.X R243, R243, UR5, RZ, P6, !PT ;  /* 0x00000005f3f37c10 */ /* 0x004fe4000b7fe4ff */
        /* <DEDUP_REMOVED lines=16> */
[----:B------:R-:W-:-:S05]  /*141b0*/  IADD3.X R14, R14, UR5, RZ, P5, !PT ;  /* 0x000000050e0e7c10 */ /* 0x000fca000affe4ff */
[----:B------:R0:W-:Y:S04]  /*141c0*/  STL [R1+0x1e4], R14 ;  /* 0x0001e40e01007387 */ /* 0x0001e80000100800 */
[----:B------:R-:W-:Y:S04]  /*141d0*/  STL [R1+0x1ec], R251 ;  /* 0x0001ecfb01007387 */ /* 0x000fe80000100800 */
[----:B0-----:R-:W2:Y:S01]  /*141e0*/  LDL.LU R14, [R1+0x1ac] ;  /* 0x0001ac00010e7983 */ /* 0x001ea20000300800 */
[----:B------:R-:W-:Y:S02]  /*141f0*/  IADD3 R252, P4, R252, UR8, RZ ;  /* 0x00000008fcfc7c10 */ /* 0x000fe4000ff9e0ff */
[----:B------:R-:W-:-:S02]  /*14200*/  IADD3 R4, P5, R4, UR8, RZ ;  /* 0x0000000804047c10 */ /* 0x000fc4000ffbe0ff */
[----:B------:R-:W-:Y:S01]  /*14210*/  IADD3.X R5, R5, UR5, RZ, P6, !PT ;  /* 0x0000000505057c10 */ /* 0x000fe2000b7fe4ff */
[----:B------:R-:W-:Y:S01]  /*14220*/  STL [R1+0x1c0], R252 ;  /* 0x0001c0fc01007387 */ /* 0x000fe20000100800 */
[----:B------:R-:W-:-:S03]  /*14230*/  IADD3 R6, P6, R6, UR8, RZ ;  /* 0x0000000806067c10 */ /* 0x000fc6000ffde0ff */
[----:B------:R-:W-:Y:S01]  /*14240*/  STL [R1+0x1b8], R4 ;  /* 0x0001b80401007387 */ /* 0x000fe20000100800 */
[----:B---3--:R-:W-:Y:S02]  /*14250*/  IADD3.X R15, R15, UR5, RZ, P1, !PT ;  /* 0x000000050f0f7c10 */ /* 0x008fe40008ffe4ff */
[----:B------:R-:W-:-:S03]  /*14260*/  IADD3 R7, P1, R7, UR8, RZ ;  /* 0x0000000807077c10 */ /* 0x000fc6000ff3e0ff */
[----:B------:R0:W-:Y:S04]  /*14270*/  STL [R1+0x1d4], R15 ;  /* 0x0001d40f01007387 */ /* 0x0001e80000100800 */
[----:B------:R-:W-:Y:S04]  /*14280*/  STL [R1+0x1dc], R5 ;  /* 0x0001dc0501007387 */ /* 0x000fe80000100800 */
[----:B0-----:R-:W3:Y:S04]  /*14290*/  LDL.LU R15, [R1+0x180] ;  /* 0x00018000010f7983 */ /* 0x001ee80000300800 */
[----:B------:R-:W-:Y:S01]  /*142a0*/  STL [R1+0x1b0], R6 ;  /* 0x0001b00601007387 */ /* 0x000fe20000100800 */
[----:B----4-:R-:W-:-:S02]  /*142b0*/  IADD3.X R2, R2, UR5, RZ, P2, !PT ;  /* 0x0000000502027c10 */ /* 0x010fc400097fe4ff */
[----:B------:R-:W-:-:S03]  /*142c0*/  IADD3 R8, P2, R8, UR8, RZ ;  /* 0x0000000808087c10 */ /* 0x000fc6000ff5e0ff */
[----:B------:R0:W-:Y:S01]  /*142d0*/  STL [R1+0x1cc], R2 ;  /* 0x0001cc0201007387 */ /* 0x0001e20000100800 */
[----:B------:R-:W-:Y:S02]  /*142e0*/  IADD3.X R9, R9, UR5, RZ, P3, !PT ;  /* 0x0000000509097c10 */ /* 0x000fe40009ffe4ff */
[----:B------:R-:W-:Y:S01]  /*142f0*/  IADD3 R10, P3, R10, UR8, RZ ;  /* 0x000000080a0a7c10 */ /* 0x000fe2000ff7e0ff */
[----:B0-----:R-:W4:Y:S01]  /*14300*/  LDL.LU R2, [R1+0x1a4] ;  /* 0x0001a40001027983 */ /* 0x001f220000300800 */
[----:B------:R-:W-:-:S03]  /*14310*/  IADD3.X R11, R11, UR5, RZ, P4, !PT ;  /* 0x000000050b0b7c10 */ /* 0x000fc6000a7fe4ff */
[----:B------:R-:W-:Y:S01]  /*14320*/  STL [R1+0x1a8], R7 ;  /* 0x0001a80701007387 */ /* 0x000fe20000100800 */
[----:B------:R-:W-:-:S03]  /*14330*/  IADD3 R3, P4, R3, UR8, RZ ;  /* 0x0000000803037c10 */ /* 0x000fc6000ff9e0ff */
[----:B------:R-:W-:Y:S04]  /*14340*/  STL [R1+0x1a0], R8 ;  /* 0x0001a00801007387 */ /* 0x000fe80000100800 */
[----:B------:R-:W-:Y:S01]  /*14350*/  STL [R1+0x1c4], R9 ;  /* 0x0001c40901007387 */ /* 0x000fe20000100800 */
[----:B------:R-:W-:-:S03]  /*14360*/  IADD3.X R12, R12, UR5, RZ, P5, !PT ;  /* 0x000000050c0c7c10 */ /* 0x000fc6000affe4ff */
[----:B------:R0:W-:Y:S04]  /*14370*/  STL [R1+0x190], R3 ;  /* 0x0001900301007387 */ /* 0x0001e80000100800 */
[----:B------:R1:W-:Y:S04]  /*14380*/  STL [R1+0x198], R10 ;  /* 0x0001980a01007387 */ /* 0x0003e80000100800 */
[----:B0-----:R-:W4:Y:S04]  /*14390*/  LDL.LU R3, [R1+0x178] ;  /* 0x0001780001037983 */ /* 0x001f280000300800 */
[----:B------:R0:W-:Y:S01]  /*143a0*/  STL [R1+0x1bc], R11 ;  /* 0x0001bc0b01007387 */ /* 0x0001e20000100800 */
[----:B------:R-:W-:-:S03]  /*143b0*/  IADD3 R13, P5, R13, UR8, RZ ;  /* 0x000000080d0d7c10 */ /* 0x000fc6000ffbe0ff */
[----:B------:R-:W4:Y:S04]  /*143c0*/  LDL.LU R240, [R1+0x19c] ;  /* 0x00019c0001f07983 */ /* 0x000f280000300800 */
[----:B------:R-:W4:Y:S04]  /*143d0*/  LDL.LU R241, [R1+0x170] ;  /* 0x0001700001f17983 */ /* 0x000f280000300800 */
[----:B------:R0:W-:Y:S04]  /*143e0*/  STL [R1+0x1b4], R12 ;  /* 0x0001b40c01007387 */ /* 0x0001e80000100800 */
        /* <DEDUP_REMOVED lines=15> */
[----:B------:R-:W4:Y:S01]  /*144e0*/  LDL.LU R7, [R1+0x130] ;  /* 0x0001300001077983 */ /* 0x000f220000300800 */
[----:B--2---:R-:W-:-:S05]  /*144f0*/  IADD3.X R14, R14, UR5, RZ, P6, !PT ;  /* 0x000000050e0e7c10 */ /* 0x004fca000b7fe4ff */
[----:B------:R2:W-:Y:S04]  /*14500*/  STL [R1+0x1ac], R14 ;  /* 0x0001ac0e01007387 */ /* 0x0005e80000100800 */
[----:B------:R-:W2:Y:S04]  /*14510*/  LDL.LU R8, [R1+0x154] ;  /* 0x0001540001087983 */ /* 0x000ea80000300800 */
[----:B------:R-:W2:Y:S04]  /*14520*/  LDL.LU R9, [R1+0x14c] ;  /* 0x00014c0001097983 */ /* 0x000ea80000300800 */
[----:B-1----:R-:W2:Y:S01]  /*14530*/  LDL.LU R10, [R1+0x120] ;  /* 0x00012000010a7983 */ /* 0x002ea20000300800 */
[----:B---3--:R-:W-:-:S05]  /*14540*/  IADD3 R15, P6, R15, UR8, RZ ;  /* 0x000000080f0f7c10 */ /* 0x008fca000ffde0ff */
[----:B------:R1:W-:Y:S04]  /*14550*/  STL [R1+0x180], R15 ;  /* 0x0001800f01007387 */ /* 0x0003e80000100800 */
[----:B0-----:R-:W3:Y:S04]  /*14560*/  LDL.LU R11, [R1+0x118] ;  /* 0x00011800010b7983 */ /* 0x001ee80000300800 */
[----:B------:R-:W3:Y:S04]  /*14570*/  LDL.LU R12, [R1+0x13c] ;  /* 0x00013c00010c7983 */ /* 0x000ee80000300800 */
[----:B------:R-:W3:Y:S01]  /*14580*/  LDL.LU R13, [R1+0x110] ;  /* 0x00011000010d7983 */ /* 0x000ee20000300800 */
[----:B----4-:R-:W-:-:S05]  /*14590*/  IADD3.X R2, R2, UR5, RZ, P1, !PT ;  /* 0x0000000502027c10 */ /* 0x010fca0008ffe4ff */
[----:B------:R0:W-:Y:S04]  /*145a0*/  STL [R1+0x1a4], R2 ;  /* 0x0001a40201007387 */ /* 0x0001e80000100800 */
[----:B--2---:R-:W2:Y:S04]  /*145b0*/  LDL.LU R14, [R1+0x134] ;  /* 0x00013400010e7983 */ /* 0x004ea80000300800 */
[----:B-1----:R-:W4:Y:S04]  /*145c0*/  LDL.LU R15, [R1+0x108] ;  /* 0x00010800010f7983 */ /* 0x002f280000300800 */
[----:B0-----:R-:W4:Y:S01]  /*145d0*/  LDL.LU R2, [R1+0x124] ;  /* 0x0001240001027983 */ /* 0x001f220000300800 */
[----:B------:R-:W-:-:S05]  /*145e0*/  IADD3 R3, P1, R3, UR8, RZ ;  /* 0x0000000803037c10 */ /* 0x000fca000ff3e0ff */
[----:B------:R0:W-:Y:S01]  /*145f0*/  STL [R1+0x178], R3 ;  /* 0x0001780301007387 */ /* 0x0001e20000100800 */
[----:B------:R-:W-:Y:S02]  /*14600*/  IADD3.X R240, R240, UR5, RZ, P2, !PT ;  /* 0x00000005f0f07c10 */ /* 0x000fe400097fe4ff */
[----:B------:R-:W-:Y:S01]  /*14610*/  IADD3 R241, P2, R241, UR8, RZ ;  /* 0x00000008f1f17c10 */ /* 0x000fe2000ff5e0ff */
[----:B0-----:R-:W4:Y:S01]  /*14620*/  LDL.LU R3, [R1+0x11c] ;  /* 0x00011c0001037983 */ /* 0x001f220000300800 */
[----:B------:R-:W-:-:S03]  /*14630*/  IADD3.X R242, R242, UR5, RZ, P3, !PT ;  /* 0x00000005f2f27c10 */ /* 0x000fc60009ffe4ff */
[----:B------:R-:W-:Y:S04]  /*14640*/  STL [R1+0x19c], R240 ;  /* 0x00019cf001007387 */ /* 0x000fe80000100800 */
        /* <DEDUP_REMOVED lines=24> */
[----:B------:R-:W-:-:S03]  /*147d0*/  IADD3 R5, P3, R5, UR8, RZ ;  /* 0x0000000805057c10 */ /* 0x000fc6000ff7e0ff */
[----:B------:R-:W-:Y:S01]  /*147e0*/  STL [R1+0x16c], R252 ;  /* 0x00016cfc01007387 */ /* 0x000fe20000100800 */
[----:B------:R-:W-:-:S03]  /*147f0*/  IADD3.X R6, R6, UR5, RZ, P4, !PT ;  /* 0x0000000506067c10 */ /* 0x000fc6000a7fe4ff */
[----:B0-----:R-:W4:Y:S01]  /*14800*/  LDL.LU R17, [R1+0x738] ;  /* 0x0007380001117983 */ /* 0x001f220000300800 */
[----:B------:R-:W-:-:S03]  /*14810*/  IADD3 R7, P4, R7, UR8, RZ ;  /* 0x0000000807077c10 */ /* 0x000fc6000ff9e0ff */
[----:B------:R-:W-:Y:S04]  /*14820*/  STL [R1+0x140], R4 ;  /* 0x0001400401007387 */ /* 0x000fe80000100800 */
[----:B------:R-:W-:Y:S04]  /*14830*/  STL [R1+0x138], R5 ;  /* 0x0001380501007387 */ /* 0x000fe80000100800 */
[----:B------:R-:W-:Y:S01]  /*14840*/  STL [R1+0x15c], R6 ;  /* 0x00015c0601007387 */ /* 0x000fe20000100800 */
[----:B------:R-:W-:Y:S02]  /*14850*/  IADD3.X R8, R8, UR5, RZ, P5, !PT ;  /* 0x0000000508087c10 */ /* 0x000fe4000affe4ff */
[----:B------:R-:W-:-:S05]  /*14860*/  IADD3 R16, P5, R16, UR8, RZ ;  /* 0x0000000810107c10 */ /* 0x000fca000ffbe0ff */
[----:B------:R0:W-:Y:S04]  /*14870*/  STL [R1+0x128], R16 ;  /* 0x0001281001007387 */ /* 0x0001e80000100800 */
[----:B------:R-:W-:Y:S04]  /*14880*/  STL [R1+0x130], R7 ;  /* 0x0001300701007387 */ /* 0x000fe80000100800 */
[----:B0-----:R-:W4:Y:S01]  /*14890*/  LDL.LU R16, [R1+0x734] ;  /* 0x0007340001107983 */ /* 0x001f220000300800 */
[----:B------:R-:W-:Y:S01]  /*148a0*/  WARPGROUP.ARRIVE ;  /* 0x00000000000079c5 */ /* 0x000fe20000000000 */
[----:B------:R-:W-:Y:S01]  /*148b0*/  UMOV UR34, UR42 ;  /* 0x0000002a00227c82 */ /* 0x000fe20008000000 */
[----:B------:R-:W-:-:S04]  /*148c0*/  UMOV UR35, UR43 ;  /* 0x0000002b00237c82 */ /* 0x000fc80008000000 */
[----:B------:R-:W-:Y:S01]  /*148d0*/  QGMMA.64x128x32.F32.E5M2.E5M2 R152, gdesc[UR32], R152, gsb0 ;  /* 0x01e00000209879f3 */ /* 0x000fe20008003898 */
[----:B------:R-:W-:Y:S02]  /*148e0*/  IADD3.X R18, R18, UR5, RZ, P1, !PT ;  /* 0x0000000512127c10 */ /* 0x000fe40008ffe4ff */
[----:B------:R-:W-:Y:S01]  /*148f0*/  IADD3.X R9, R9, UR5, RZ, P6, !PT ;  /* 0x0000000509097c10 */ /* 0x000fe2000b7fe4ff */
[----:B------:R-:W-:Y:S01]  /*14900*/  STL [R1+0x154], R8 ;  /* 0x0001540801007387 */ /* 0x000fe20000100800 */
[----:B------:R-:W-:-:S03]  /*14910*/  IADD3 R10, P6, R10, UR8, RZ ;  /* 0x000000080a0a7c10 */ /* 0x000fc6000ffde0ff */
[----:B------:R0:W-:Y:S04]  /*14920*/  STL [R1+0x144], R18 ;  /* 0x0001441201007387 */ /* 0x0001e80000100800 */
[----:B------:R-:W-:Y:S01]  /*14930*/  STL [R1+0x14c], R9 ;  /* 0x00014c0901007387 */ /* 0x000fe20000100800 */
[----:B---3--:R-:W-:-:S03]  /*14940*/  IADD3 R11, P1, R11, UR8, RZ ;  /* 0x000000080b0b7c10 */ /* 0x008fc6000ff3e0ff */
[----:B0-----:R-:W3:Y:S01]  /*14950*/  LDL.LU R18, [R1+0x730] ;  /* 0x0007300001127983 */ /* 0x001ee20000300800 */
[----:B------:R-:W-:-:S03]  /*14960*/  IADD3.X R12, R12, UR5, RZ, P2, !PT ;  /* 0x000000050c0c7c10 */ /* 0x000fc600097fe4ff */
[----:B------:R-:W-:Y:S01]  /*14970*/  STL [R1+0x120], R10 ;  /* 0x0001200a01007387 */ /* 0x000fe20000100800 */
[----:B------:R-:W-:-:S03]  /*14980*/  IADD3 R13, P2, R13, UR8, RZ ;  /* 0x000000080d0d7c10 */ /* 0x000fc6000ff5e0ff */
[----:B------:R-:W-:Y:S04]  /*14990*/  STL [R1+0x118], R11 ;  /* 0x0001180b01007387 */ /* 0x000fe80000100800 */
[----:B------:R-:W-:Y:S04]  /*149a0*/  STL [R1+0x13c], R12 ;  /* 0x00013c0c01007387 */ /* 0x000fe80000100800 */
[----:B------:R-:W-:Y:S01]  /*149b0*/  STL [R1+0x110], R13 ;  /* 0x0001100d01007387 */ /* 0x000fe20000100800 */
[----:B--2---:R-:W-:Y:S01]  /*149c0*/  IADD3.X R14, R14, UR5, RZ, P3, !PT ;  /* 0x000000050e0e7c10 */ /* 0x004fe20009ffe4ff */
[----:B------:R-:W-:Y:S01]  /*149d0*/  UMOV UR30, UR38 ;  /* 0x00000026001e7c82 */ /* 0x000fe20008000000 */
[----:B------:R-:W-:Y:S01]  /*149e0*/  UMOV UR31, UR39 ;  /* 0x00000027001f7c82 */ /* 0x000fe20008000000 */
[----:B------:R-:W-:-:S02]  /*149f0*/  WARPGROUP.DEPBAR.LE gsb0, 0x0 ;  /* 0x00008000000079c5 */ /* 0x000fc40000010000 */
[----:B------:R-:W-:-:S06]  /*14a00*/  WARPGROUP.ARRIVE ;  /* 0x00000000000079c5 */ /* 0x000fcc0000000000 */
[----:B------:R-:W-:Y:S01]  /*14a10*/  QGMMA.64x128x32.F32.E5M2.E5M2 R152, gdesc[UR28], R152, gsb0 ;  /* 0x01e000001c9879f3 */ /* 0x000fe20008003898 */
[----:B----4-:R-:W-:-:S05]  /*14a20*/  IADD3.X R16, R16, UR5, RZ, P4, !PT ;  /* 0x0000000510107c10 */ /* 0x010fca000a7fe4ff */
[----:B------:R0:W-:Y:S04]  /*14a30*/  STL [R1+0x12c], R16 ;  /* 0x00012c1001007387 */ /* 0x0001e80000100800 */
[----:B------:R-:W-:Y:S04]  /*14a40*/  STL [R1+0x134], R14 ;  /* 0x0001340e01007387 */ /* 0x000fe80000100800 */
[----:B0-----:R-:W2:Y:S01]  /*14a50*/  LDL.LU R16, [R1+0x72c] ;  /* 0x00072c0001107983 */ /* 0x001ea20000300800 */
[----:B------:R-:W-:Y:S02]  /*14a60*/  WARPGROUP.DEPBAR.LE gsb0, 0x0 ;  /* 0x00008000000079c5 */ /* 0x000fe40000010000 */
[----:B------:R-:W-:Y:S01]  /*14a70*/  WARPGROUP.ARRIVE ;  /* 0x00000000000079c5 */ /* 0x000fe20000000000 */
[----:B------:R-:W-:Y:S01]  /*14a80*/  UMOV UR26, UR42 ;  /* 0x0000002a001a7c82 */ /* 0x000fe20008000000 */
[----:B------:R-:W-:-:S04]  /*14a90*/  UMOV UR27, UR43 ;  /* 0x0000002b001b7c82 */ /* 0x000fc80008000000 */
[----:B------:R-:W-:Y:S01]  /*14aa0*/  QGMMA.64x128x32.F32.E5M2.E5M2 R88, gdesc[UR24], R88, gsb0 ;  /* 0x01e00000185879f3 */ /* 0x000fe20008003858 */
[----:B------:R-:W-:Y:S01]  /*14ab0*/  UMOV UR22, UR38 ;  /* 0x0000002600167c82 */ /* 0x000fe20008000000 */
[----:B------:R-:W-:Y:S01]  /*14ac0*/  UMOV UR23, UR39 ;  /* 0x0000002700177c82 */ /* 0x000fe20008000000 */
[----:B------:R-:W-:Y:S02]  /*14ad0*/  IADD3 R15, P3, R15, UR8, RZ ;  /* 0x000000080f0f7c10 */ /* 0x000fe4000ff7e0ff */
[----:B---3--:R-:W-:Y:S02]  /*14ae0*/  IADD3.X R18, R18, UR5, RZ, P1, !PT ;  /* 0x0000000512127c10 */ /* 0x008fe40008ffe4ff */
[----:B------:R-:W-:Y:S01]  /*14af0*/  IADD3.X R2, R2, UR5, RZ, P5, !PT ;  /* 0x0000000502027c10 */ /* 0x000fe2000affe4ff */
[----:B------:R-:W-:Y:S01]  /*14b00*/  STL [R1+0x108], R15 ;  /* 0x0001080f01007387 */ /* 0x000fe20000100800 */
[----:B------:R-:W-:Y:S02]  /*14b10*/  IADD3.X R3, R3, UR5, RZ, P6, !PT ;  /* 0x0000000503037c10 */ /* 0x000fe4000b7fe4ff */
[----:B------:R-:W-:Y:S01]  /*14b20*/  IADD3.X R17, R17, UR5, RZ, P2, !PT ;  /* 0x0000000511117c10 */ /* 0x000fe200097fe4ff */
[----:B------:R0:W-:Y:S04]  /*14b30*/  STL [R1+0x114], R18 ;  /* 0x0001141201007387 */ /* 0x0001e80000100800 */
[----:B------:R-:W-:Y:S04]  /*14b40*/  STL [R1+0x124], R2 ;  /* 0x0001240201007387 */ /* 0x000fe80000100800 */
[----:B0-----:R0:W5:Y:S04]  /*14b50*/  LDL.LU R18, [R1+0x728] ;  /* 0x0007280001127983 */ /* 0x0011680000300800 */
[----:B------:R-:W-:Y:S04]  /*14b60*/  STL [R1+0x11c], R3 ;  /* 0x00011c0301007387 */ /* 0x000fe80000100800 */
[----:B------:R1:W-:Y:S04]  /*14b70*/  STL [R1+0x10c], R17 ;  /* 0x00010c1101007387 */ /* 0x0003e80000100800 */
[----:B-1----:R0:W5:Y:S01]  /*14b80*/  LDL.LU R17, [R1+0x724] ;  /* 0x0007240001117983 */ /* 0x0021620000300800 */
[----:B------:R-:W-:-:S02]  /*14b90*/  WARPGROUP.DEPBAR.LE gsb0, 0x0 ;  /* 0x00008000000079c5 */ /* 0x000fc40000010000 */
[----:B------:R-:W-:-:S06]  /*14ba0*/  WARPGROUP.ARRIVE ;  /* 0x00000000000079c5 */ /* 0x000fcc0000000000 */
[----:B------:R-:W-:Y:S01]  /*14bb0*/  QGMMA.64x128x32.F32.E5M2.E5M2 R88, gdesc[UR20], R88, gsb0 ;  /* 0x01e00000145879f3 */ /* 0x000fe20008003858 */
[----:B------:R-:W-:Y:S01]  /*14bc0*/  UMOV UR18, UR42 ;  /* 0x0000002a00127c82 */ /* 0x000fe20008000000 */
[----:B------:R-:W-:Y:S01]  /*14bd0*/  UMOV UR19, UR43 ;  /* 0x0000002b00137c82 */ /* 0x000fe20008000000 */
[----:B--2---:R-:W-:-:S05]  /*14be0*/  IADD3.X R16, R16, UR5, RZ, P3, !PT ;  /* 0x0000000510107c10 */ /* 0x004fca0009ffe4ff */
[----:B------:R1:W-:Y:S04]  /*14bf0*/  STL [R1+0x104], R16 ;  /* 0x0001041001007387 */ /* 0x0003e80000100800 */
[----:B-1----:R0:W5:Y:S01]  /*14c00*/  LDL.LU R16, [R1+0x720] ;  /* 0x0007200001107983 */ /* 0x0021620000300800 */
[----:B------:R-:W-:Y:S02]  /*14c10*/  WARPGROUP.DEPBAR.LE gsb0, 0x0 ;  /* 0x00008000000079c5 */ /* 0x000fe40000010000 */
[----:B------:R-:W-:-:S06]  /*14c20*/  WARPGROUP.ARRIVE ;  /* 0x00000000000079c5 */ /* 0x000fcc0000000000 */
[----:B------:R-:W-:Y:S01]  /*14c30*/  QGMMA.64x128x32.F32.E5M2.E5M2 R24, gdesc[UR16], R24, gsb0 ;  /* 0x01e00000101879f3 */ /* 0x000fe20008003818 */
[----:B------:R-:W-:Y:S01]  /*14c40*/  UMOV UR14, UR38 ;  /* 0x00000026000e7c82 */ /* 0x000fe20008000000 */
[----:B------:R-:W-:Y:S01]  /*14c50*/  UMOV UR15, UR39 ;  /* 0x00000027000f7c82 */ /* 0x000fe20008000000 */
[----:B------:R-:W-:Y:S02]  /*14c60*/  WARPGROUP.DEPBAR.LE gsb0, 0x0 ;  /* 0x00008000000079c5 */ /* 0x000fe40000010000 */
[----:B------:R-:W-:-:S07]  /*14c70*/  WARPGROUP.ARRIVE ;  /* 0x00000000000079c5 */ /* 0x000fce0000000000 */
[----:B------:R-:W-:Y:S03]  /*14c80*/  QGMMA.64x128x32.F32.E5M2.E5M2 R24, gdesc[UR12], R24, gsb0 ;  /* 0x01e000000c1879f3 */ /* 0x000fe60008003818 */
[----:B------:R-:W-:Y:S02]  /*14c90*/  WARPGROUP.DEPBAR.LE gsb0, 0x0 ;  /* 0x00008000000079c5 */ /* 0x000fe40000010000 */
[----:B0-----:R-:W-:Y:S05]  /*14ca0*/  @P0 BRA `(.L_x_2) ;  /* 0xffffff4000300947 */ /* 0x001fea000383ffff */
.L_x_1:
[----:B------:R1:W-:Y:S01]  /*14cb0*/  STL [R1+0x738], R84 ;  /* 0x0007385401007387 */ /* 0x0003e20000100800 */
[----:B------:R-:W-:Y:S01]  /*14cc0*/  F2FP.SATFINITE.E5M2.F32.PACK_AB_MERGE_C R114, R115, R114, RZ ;  /* 0x000000727372723e */ /* 0x000fe200048060ff */
[----:B------:R-:W-:Y:S01]  /*14cd0*/  ULDC.64 UR24, c[0x0][0x228] ;  /* 0x00008a0000187ab9 */ /* 0x000fe20000000a00 */
[----:B------:R-:W-:Y:S01]  /*14ce0*/  F2FP.SATFINITE.E5M2.F32.PACK_AB_MERGE_C R88, R89, R88, RZ ;  /* 0x000000585958723e */ /* 0x000fe200048060ff */
[----:B------:R-:W2:Y:S01]  /*14cf0*/  LDL.LU R6, [R1+0x4] ;  /* 0x0000040001067983 */ /* 0x000ea20000300800 */
[----:B------:R-:W-:Y:S01]  /*14d00*/  F2FP.SATFINITE.E5M2.F32.PACK_AB_MERGE_C R118, R119, R118, RZ ;  /* 0x000000767776723e */ /* 0x000fe200048060ff */
[----:B------:R-:W-:Y:S01]  /*14d10*/  ULDC UR4, c[0x0][0x22c] ;  /* 0x00008b0000047ab9 */ /* 0x000fe20000000800 */
[----:B------:R-:W-:Y:S01]  /*14d20*/  F2FP.SATFINITE.E5M2.F32.PACK_AB_MERGE_C R100, R101, R100, RZ ;  /* 0x000000646564723e */ /* 0x000fe200048060ff */
[----:B------:R-:W-:Y:S01]  /*14d30*/  ULDC.64 UR26, c[0x0][0x228] ;  /* 0x00008a00001a7ab9 */ /* 0x000fe20000000a00 */
[----:B------:R-:W-:Y:S01]  /*14d40*/  F2FP.SATFINITE.E5M2.F32.PACK_AB_MERGE_C R116, R117, R116, RZ ;  /* 0x000000747574723e */ /* 0x000fe200048060ff */
[----:B-1----:R-:W2:Y:S01]  /*14d50*/  LDL.LU R84, [R1] ;  /* 0x0000000001547983 */ /* 0x002ea20000300800 */
[----:B------:R-:W-:Y:S01]  /*14d60*/  F2FP.SATFINITE.E5M2.F32.PACK_AB_MERGE_C R90, R91, R90, RZ ;  /* 0x0000005a5b5a723e */ /* 0x000fe200048060ff */
[----:B------:R-:W-:Y:S01]  /*14d70*/  ULDC UR8, c[0x0][0x248] ;  /* 0x0000920000087ab9 */ /* 0x000fe20000000800 */
[----:B------:R-:W-:Y:S01]  /*14d80*/  F2FP.SATFINITE.E5M2.F32.PACK_AB_MERGE_C R120, R121, R120, RZ ;  /* 0x000000787978723e */ /* 0x000fe200048060ff */
[----:B------:R1:W-:Y:S01]  /*14d90*/  STL [R1+0x734], R85 ;  /* 0x0007345501007387 */ /* 0x0003e20000100800 */
[----:B------:R-:W-:Y:S01]  /*14da0*/  F2FP.SATFINITE.E5M2.F32.PACK_AB_MERGE_C R152, R153, R152, RZ ;  /* 0x000000989998723e */ /* 0x000fe200048060ff */
[----:B------:R-:W-:Y:S01]  /*14db0*/  ULDC.64 UR10, c[0x0][0x228] ;  /* 0x00008a00000a7ab9 */ /* 0x000fe20000000a00 */
[----:B------:R-:W-:Y:S01]  /*14dc0*/  F2FP.SATFINITE.E5M2.F32.PACK_AB_MERGE_C R110, R111, R110, RZ ;  /* 0x0000006e6f6e723e */ /* 0x000fe200048060ff */
[----:B------:R-:W-:Y:S01]  /*14dd0*/  ULDC.64 UR14, c[0x0][0x228] ;  /* 0x00008a00000e7ab9 */ /* 0x000fe20000000a00 */
[----:B------:R-:W-:Y:S01]  /*14de0*/  F2FP.SATFINITE.E5M2.F32.PACK_AB_MERGE_C R112, R113, R112, RZ ;  /* 0x000000707170723e */ /* 0x000fe200048060ff */
[----:B------:R-:W-:Y:S01]  /*14df0*/  ULDC.64 UR12, c[0x0][0x228] ;  /* 0x00008a00000c7ab9 */ /* 0x000fe20000000a00 */
[----:B------:R-:W-:Y:S01]  /*14e00*/  F2FP.SATFINITE.E5M2.F32.PACK_AB_MERGE_C R154, R155, R154, RZ ;  /* 0x0000009a9b9a723e */ /* 0x000fe200048060ff */
[----:B------:R-:W-:Y:S01]  /*14e10*/  ULDC.64 UR18, c[0x0][0x228] ;  /* 0x00008a0000127ab9 */ /* 0x000fe20000000a00 */
[----:B------:R-:W-:Y:S01]  /*14e20*/  F2FP.SATFINITE.E5M2.F32.PACK_AB_MERGE_C R92, R93, R92, RZ ;  /* 0x0000005c5d5c723e */ /* 0x000fe200048060ff */
[----:B-1----:R-:W3:Y:S01]  /*14e30*/  LDL.LU R85, [R1+0x8] ;  /* 0x0000080001557983 */ /* 0x002ee20000300800 */
[----:B------:R-:W-:Y:S01]  /*14e40*/  F2FP.SATFINITE.E5M2.F32.PACK_AB_MERGE_C R94, R95, R94, RZ ;  /* 0x0000005e5f5e723e */ /* 0x000fe200048060ff */
[----:B------:R-:W-:Y:S01]  /*14e50*/  ULDC.64 UR16, c[0x0][0x228] ;  /* 0x00008a0000107ab9 */ /* 0x000fe20000000a00 */
[----:B------:R-:W-:Y:S01]  /*14e60*/  F2FP.SATFINITE.E5M2.F32.PACK_AB_MERGE_C R96, R97, R96, RZ ;  /* 0x000000606160723e */ /* 0x000fe200048060ff */
[----:B------:R-:W3:Y:S01]  /*14e70*/  LDL.LU R4, [R1+0xc] ;  /* 0x00000c0001047983 */ /* 0x000ee20000300800 */
[----:B------:R-:W-:Y:S01]  /*14e80*/  F2FP.SATFINITE.E5M2.F32.PACK_AB_MERGE_C R156, R157, R156, RZ ;  /* 0x0000009c9d9c723e */ /* 0x000fe200048060ff */
[----:B------:R-:W-:Y:S01]  /*14e90*/  ULDC.64 UR22, c[0x0][0x228] ;  /* 0x00008a0000167ab9 */ /* 0x000fe20000000a00 */
[----:B------:R-:W-:Y:S01]  /*14ea0*/  F2FP.SATFINITE.E5M2.F32.PACK_AB_MERGE_C R158, R159, R158, RZ ;  /* 0x0000009e9f9e723e */ /* 0x000fe200048060ff */
[----:B------:R1:W-:Y:S01]  /*14eb0*/  STL [R1+0x730], R86 ;  /* 0x0007305601007387 */ /* 0x0003e20000100800 */
[----:B------:R-:W-:Y:S01]  /*14ec0*/  F2FP.SATFINITE.E5M2.F32.PACK_AB_MERGE_C R98, R99, R98, RZ ;  /* 0x000000626362723e */ /* 0x000fe200048060ff */
[----:B------:R-:W-:-:S02]  /*14ed0*/  ULDC.64 UR20, c[0x0][0x228] ;  /* 0x00008a0000147ab9 */ /* 0x000fc40000000a00 */
[----:B-1----:R-:W4:Y:S04]  /*14ee0*/  LDL.LU R86, [R1+0x10] ;  /* 0x0000100001567983 */ /* 0x002f280000300800 */
[----:B------:R-:W4:Y:S04]  /*14ef0*/  LDL.LU R2, [R1+0x14] ;  /* 0x0000140001027983 */ /* 0x000f280000300800 */
[----:B------:R1:W-:Y:S04]  /*14f00*/  STL [R1+0x72c], R87 ;  /* 0x00072c5701007387 */ /* 0x0003e80000100800 */
[----:B-1----:R-:W4:Y:S04]  /*14f10*/  LDL.LU R87, [R1+0x18] ;  /* 0x0000180001577983 */ /* 0x002f280000300800 */
[----:B0-----:R-:W4:Y:S04]  /*14f20*/  LDL.LU R0, [R1+0x1c] ;  /* 0x00001c0001007983 */ /* 0x001f280000300800 */
[----:B-----5:R0:W-:Y:S04]  /*14f30*/  STL [R1+0x728], R16 ;  /* 0x0007281001007387 */ /* 0x0201e80000100800 */
[----:B0-----:R-:W4:Y:S04]  /*14f40*/  LDL.LU R16, [R1+0x20] ;  /* 0x0000200001107983 */ /* 0x001f280000300800 */
[----:B------:R-:W4:Y:S04]  /*14f50*/  LDL.LU R3, [R1+0x24] ;  /* 0x0000240001037983 */ /* 0x000f280000300800 */
[----:B------:R0:W-:Y:S04]  /*14f60*/  STL [R1+0x724], R17 ;  /* 0x0007241101007387 */ /* 0x0001e80000100800 */
[----:B0-----:R-:W4:Y:S04]  /*14f70*/  LDL.LU R17, [R1+0x28] ;  /* 0x0000280001117983 */ /* 0x001f280000300800 */
[----:B------:R-:W4:Y:S04]  /*14f80*/  LDL.LU R5, [R1+0x2c] ;  /* 0x00002c0001057983 */ /* 0x000f280000300800 */
[----:B------:R0:W-:Y:S04]  /*14f90*/  STL [R1+0x720], R18 ;  /* 0x0007201201007387 */ /* 0x0001e80000100800 */
[----:B0-----:R-:W4:Y:S04]  /*14fa0*/  LDL.LU R18, [R1+0x30] ;  /* 0x0000300001127983 */ /* 0x001f280000300800 */
        /* <DEDUP_REMOVED lines=51> */
[----:B--2---:R-:W-:-:S03]  /*152e0*/  F2FP.SATFINITE.E5M2.F32.PACK_AB_MERGE_C R6, R6, R84, RZ ;  /* 0x000000540606723e */ /* 0x004fc600048060ff */
[----:B------:R-:W2:Y:S01]  /*152f0*/  LDL.LU R84, [R1+0x738] ;  /* 0x0007380001547983 */ /* 0x000ea20000300800 */
[----:B---3--:R-:W-:-:S03]  /*15300*/  F2FP.SATFINITE.E5M2.F32.PACK_AB_MERGE_C R4, R4, R85, RZ ;  /* 0x000000550404723e */ /* 0x008fc600048060ff */
[----:B------:R-:W2:Y:S01]  /*15310*/  LDL.LU R85, [R1+0x734] ;  /* 0x0007340001557983 */ /* 0x000ea20000300800 */
[----:B----4-:R-:W-:-:S03]  /*15320*/  F2FP.SATFINITE.E5M2.F32.PACK_AB_MERGE_C R2, R2, R86, RZ ;  /* 0x000000560202723e */ /* 0x010fc600048060ff */
[----:B------:R-:W3:Y:S01]  /*15330*/  LDL.LU R86, [R1+0x730] ;  /* 0x0007300001567983 */ /* 0x000ee20000300800 */
[----:B------:R-:W-:-:S03]  /*15340*/  F2FP.SATFINITE.E5M2.F32.PACK_AB_MERGE_C R0, R0, R87, RZ ;  /* 0x000000570000723e */ /* 0x000fc600048060ff */
[----:B------:R-:W3:Y:S01]  /*15350*/  LDL.LU R87, [R1+0x72c] ;  /* 0x00072c0001577983 */ /* 0x000ee20000300800 */
[----:B------:R-:W-:-:S03]  /*15360*/  F2FP.SATFINITE.E5M2.F32.PACK_AB_MERGE_C R3, R3, R16, RZ ;  /* 0x000000100303723e */ /* 0x000fc600048060ff */
[----:B------:R-:W4:Y:S01]  /*15370*/  LDL.LU R16, [R1+0x728] ;  /* 0x0007280001107983 */ /* 0x000f220000300800 */
[----:B------:R-:W-:-:S03]  /*15380*/  F2FP.SATFINITE.E5M2.F32.PACK_AB_MERGE_C R5, R5, R17, RZ ;  /* 0x000000110505723e */ /* 0x000fc600048060ff */
[----:B------:R-:W2:Y:S01]  /*15390*/  LDL.LU R17, [R1+0x724] ;  /* 0x0007240001117983 */ /* 0x000ea20000300800 */
[----:B------:R-:W-:-:S03]  /*153a0*/  F2FP.SATFINITE.E5M2.F32.PACK_AB_MERGE_C R7, R7, R18, RZ ;  /* 0x000000120707723e */ /* 0x000fc600048060ff */
[----:B------:R-:W2:Y:S01]  /*153b0*/  LDL.LU R18, [R1+0x720] ;  /* 0x0007200001127983 */ /* 0x000ea20000300800 */
[----:B------:R-:W-:Y:S02]  /*153c0*/  F2FP.SATFINITE.E5M2.F32.PACK_AB_MERGE_C R115, R25, R24, RZ ;  /* 0x000000181973723e */ /* 0x000fe400048060ff */
[----:B------:R-:W-:Y:S02]  /*153d0*/  F2FP.SATFINITE.E5M2.F32.PACK_AB_MERGE_C R119, R29, R28, RZ ;  /* 0x0000001c1d77723e */ /* 0x000fe400048060ff */
[----:B------:R-:W-:Y:S02]  /*153e0*/  F2FP.SATFINITE.E5M2.F32.PACK_AB_MERGE_C R101, R37, R36, RZ ;  /* 0x000000242565723e */ /* 0x000fe400048060ff */
[----:B------:R-:W-:Y:S02]  /*153f0*/  F2FP.SATFINITE.E5M2.F32.PACK_AB_MERGE_C R117, R27, R26, RZ ;  /* 0x0000001a1b75723e */ /* 0x000fe400048060ff */
[----:B------:R-:W-:Y:S02]  /*15400*/  F2FP.SATFINITE.E5M2.F32.PACK_AB_MERGE_C R121, R31, R30, RZ ;  /* 0x0000001e1f79723e */ /* 0x000fe400048060ff */
[----:B------:R-:W-:-:S02]  /*15410*/  F2FP.SATFINITE.E5M2.F32.PACK_AB_MERGE_C R113, R35, R34, RZ ;  /* 0x000000222371723e */ /* 0x000fc400048060ff */
[----:B------:R-:W-:Y:S02]  /*15420*/  F2FP.SATFINITE.E5M2.F32.PACK_AB_MERGE_C R111, R39, R38, RZ ;  /* 0x00000026276f723e */ /* 0x000fe400048060ff */
[----:B------:R-:W-:Y:S02]  /*15430*/  LOP3.LUT R152, R152, 0xffff, RZ, 0xc0, !PT ;  /* 0x0000ffff98987812 */ /* 0x000fe400078ec0ff */
[----:B------:R-:W-:Y:S02]  /*15440*/  LOP3.LUT R154, R154, 0xffff, RZ, 0xc0, !PT ;  /* 0x0000ffff9a9a7812 */ /* 0x000fe400078ec0ff */
[----:B------:R-:W-:Y:S02]  /*15450*/  F2FP.SATFINITE.E5M2.F32.PACK_AB_MERGE_C R97, R45, R44, RZ ;  /* 0x0000002c2d61723e */ /* 0x000fe400048060ff */
[----:B------:R-:W-:Y:S02]  /*15460*/  LOP3.LUT R156, R156, 0xffff, RZ, 0xc0, !PT ;  /* 0x0000ffff9c9c7812 */ /* 0x000fe400078ec0ff */
[----:B------:R-:W-:-:S02]  /*15470*/  LOP3.LUT R158, R158, 0xffff, RZ, 0xc0, !PT ;  /* 0x0000ffff9e9e7812 */ /* 0x000fc400078ec0ff */
[----:B------:R-:W-:Y:S02]  /*15480*/  F2FP.SATFINITE.E5M2.F32.PACK_AB_MERGE_C R99, R47, R46, RZ ;  /* 0x0000002e2f63723e */ /* 0x000fe400048060ff */
[----:B------:R-:W-:Y:S02]  /*15490*/  F2FP.SATFINITE.E5M2.F32.PACK_AB_MERGE_C R162, R163, R162, RZ ;  /* 0x000000a2a3a2723e */ /* 0x000fe400048060ff */
[----:B------:R-:W-:Y:S02]  /*154a0*/  F2FP.SATFINITE.E5M2.F32.PACK_AB_MERGE_C R160, R161, R160, RZ ;  /* 0x000000a0a1a0723e */ /* 0x000fe400048060ff */
[----:B------:R-:W-:Y:S02]  /*154b0*/  LOP3.LUT R98, R98, 0xffff, RZ, 0xc0, !PT ;  /* 0x0000ffff62627812 */ /* 0x000fe400078ec0ff */
[----:B------:R-:W-:Y:S02]  /*154c0*/  F2FP.SATFINITE.E5M2.F32.PACK_AB_MERGE_C R91, R53, R52, RZ ;  /* 0x00000034355b723e */ /* 0x000fe400048060ff */
[----:B------:R-:W-:-:S02]  /*154d0*/  LOP3.LUT R96, R96, 0xffff, RZ, 0xc0, !PT ;  /* 0x0000ffff60607812 */ /* 0x000fc400078ec0ff */
[----:B------:R-:W-:Y:S02]  /*154e0*/  F2FP.SATFINITE.E5M2.F32.PACK_AB_MERGE_C R8, R8, R23, RZ ;  /* 0x000000170808723e */ /* 0x000fe400048060ff */
[----:B------:R-:W-:Y:S02]  /*154f0*/  F2FP.SATFINITE.E5M2.F32.PACK_AB_MERGE_C R102, R103, R102, RZ ;  /* 0x000000666766723e */ /* 0x000fe400048060ff */
[----:B------:R-:W-:Y:S02]  /*15500*/  F2FP.SATFINITE.E5M2.F32.PACK_AB_MERGE_C R164, R165, R164, RZ ;  /* 0x000000a4a5a4723e */ /* 0x000fe400048060ff */
[----:B------:R-:W-:Y:S02]  /*15510*/  F2FP.SATFINITE.E5M2.F32.PACK_AB_MERGE_C R104, R105, R104, RZ ;  /* 0x000000686968723e */ /* 0x000fe400048060ff */
[----:B------:R-:W-:Y:S02]  /*15520*/  F2FP.SATFINITE.E5M2.F32.PACK_AB_MERGE_C R166, R167, R166, RZ ;  /* 0x000000a6a7a6723e */ /* 0x000fe400048060ff */
[----:B------:R-:W-:-:S02]  /*15530*/  F2FP.SATFINITE.E5M2.F32.PACK_AB_MERGE_C R95, R55, R54, RZ ;  /* 0x00000036375f723e */ /* 0x000fc400048060ff */
[----:B------:R-:W-:Y:S02]  /*15540*/  LOP3.LUT R100, R100, 0xffff, RZ, 0xc0, !PT ;  /* 0x0000ffff64647812 */ /* 0x000fe400078ec0ff */
[----:B------:R-:W-:Y:S02]  /*15550*/  F2FP.SATFINITE.E5M2.F32.PACK_AB_MERGE_C R108, R109, R108, RZ ;  /* 0x0000006c6d6c723e */ /* 0x000fe400048060ff */
[----:B------:R-:W-:Y:S02]  /*15560*/  F2FP.SATFINITE.E5M2.F32.PACK_AB_MERGE_C R9, R9, R217, RZ ;  /* 0x000000d90909723e */ /* 0x000fe400048060ff */
[----:B------:R-:W-:Y:S02]  /*15570*/  F2FP.SATFINITE.E5M2.F32.PACK_AB_MERGE_C R10, R10, R22, RZ ;  /* 0x000000160a0a723e */ /* 0x000fe400048060ff */
[----:B------:R-:W-:Y:S02]  /*15580*/  F2FP.SATFINITE.E5M2.F32.PACK_AB_MERGE_C R106, R107, R106, RZ ;  /* 0x0000006a6b6a723e */ /* 0x000fe400048060ff */
[----:B------:R-:W-:-:S02]  /*15590*/  F2FP.SATFINITE.E5M2.F32.PACK_AB_MERGE_C R93, R71, R70, RZ ;  /* 0x00000046475d723e */ /* 0x000fc400048060ff */
[----:B------:R-:W-:Y:S02]  /*155a0*/  F2FP.SATFINITE.E5M2.F32.PACK_AB_MERGE_C R12, R12, R252, RZ ;  /* 0x000000fc0c0c723e */ /* 0x000fe400048060ff */
        /* <DEDUP_REMOVED lines=13> */
[----:B------:R-:W-:Y:S02]  /*15680*/  F2FP.SATFINITE.E5M2.F32.PACK_AB_MERGE_C R76, R77, R76, RZ ;  /* 0x0000004c4d4c723e */ /* 0x000fe400048060ff */
[----:B------:R-:W-:Y:S02]  /*15690*/  F2FP.SATFINITE.E5M2.F32.PACK_AB_MERGE_C R15, R15, R249, RZ ;  /* 0x000000f90f0f723e */ /* 0x000fe400048060ff */
[----:B------:R-:W-:Y:S02]  /*156a0*/  F2FP.SATFINITE.E5M2.F32.PACK_AB_MERGE_C R19, R19, R248, RZ ;  /* 0x000000f81313723e */ /* 0x000fe400048060ff */
[----:B------:R-:W-:-:S02]  /*156b0*/  F2FP.SATFINITE.E5M2.F32.PACK_AB_MERGE_C R80, R81, R80, RZ ;  /* 0x000000505150723e */ /* 0x000fc400048060ff */
[----:B------:R-:W-:Y:S02]  /*156c0*/  F2FP.SATFINITE.E5M2.F32.PACK_AB_MERGE_C R180, R181, R180, RZ ;  /* 0x000000b4b5b4723e */ /* 0x000fe400048060ff */
[----:B------:R-:W-:Y:S02]  /*156d0*/  F2FP.SATFINITE.E5M2.F32.PACK_AB_MERGE_C R182, R183, R182, RZ ;  /* 0x000000b6b7b6723e */ /* 0x000fe400048060ff */
[----:B------:R-:W-:Y:S02]  /*156e0*/  LOP3.LUT R116, R116, 0xffff, RZ, 0xc0, !PT ;  /* 0x0000ffff74747812 */ /* 0x000fe400078ec0ff */
[----:B------:R-:W-:Y:S02]  /*156f0*/  F2FP.SATFINITE.E5M2.F32.PACK_AB_MERGE_C R74, R75, R74, RZ ;  /* 0x0000004a4b4a723e */ /* 0x000fe400048060ff */
[----:B------:R-:W-:Y:S02]  /*15700*/  LOP3.LUT R118, R118, 0xffff, RZ, 0xc0, !PT ;  /* 0x0000ffff76767812 */ /* 0x000fe400078ec0ff */
        /* <DEDUP_REMOVED lines=42> */
[----:B------:R-:W2:Y:S01]  /*159b0*/  LDL.LU R228, [R1+0x71c] ;  /* 0x00071c0001e47983 */ /* 0x000ea20000300800 */
[----:B------:R-:W0:Y:S01]  /*159c0*/  S2R R25, SR_TID.X ;  /* 0x0000000000197919 */ /* 0x000e220000002100 */
[----:B------:R-:W-:-:S02]  /*159d0*/  F2FP.SATFINITE.E5M2.F32.PACK_AB_MERGE_C R29, R33, R32, RZ ;  /* 0x00000020211d723e */ /* 0x000fc400048060ff */
[----:B------:R-:W-:Y:S02]  /*159e0*/  LOP3.LUT R32, R6, 0xffff, RZ, 0xc0, !PT ;  /* 0x0000ffff06207812 */ /* 0x000fe400078ec0ff */
[----:B------:R-:W-:Y:S02]  /*159f0*/  LOP3.LUT R37, R88, 0xffff, RZ, 0xc0, !PT ;  /* 0x0000ffff58257812 */ /* 0x000fe400078ec0ff */
[----:B------:R-:W-:Y:S02]  /*15a00*/  SHF.R.U32.HI R6, RZ, 0x8, R32 ;  /* 0x00000008ff067819 */ /* 0x000fe40000011620 */
[----:B------:R-:W-:Y:S02]  /*15a10*/  LOP3.LUT R4, R4, 0xffff, RZ, 0xc0, !PT ;  /* 0x0000ffff04047812 */ /* 0x000fe400078ec0ff */
[----:B------:R-:W-:Y:S02]  /*15a20*/  LOP3.LUT R33, R6, 0xffff, RZ, 0xc0, !PT ;  /* 0x0000ffff06217812 */ /* 0x000fe400078ec0ff */
[----:B------:R-:W-:-:S02]  /*15a30*/  F2FP.SATFINITE.E5M2.F32.PACK_AB_MERGE_C R35, R41, R40, RZ ;  /* 0x000000282923723e */ /* 0x000fc400048060ff */
[----:B------:R-:W-:Y:S02]  /*15a40*/  LOP3.LUT R115, R115, 0xffff, RZ, 0xc0, !PT ;  /* 0x0000ffff73737812 */ /* 0x000fe400078ec0ff */
[----:B------:R-:W-:Y:S02]  /*15a50*/  LOP3.LUT R117, R117, 0xffff, RZ, 0xc0, !PT ;  /* 0x0000ffff75757812 */ /* 0x000fe400078ec0ff */
[----:B------:R-:W-:Y:S02]  /*15a60*/  LOP3.LUT R2, R2, 0xffff, RZ, 0xc0, !PT ;  /* 0x0000ffff02027812 */ /* 0x000fe400078ec0ff */
[----:B------:R-:W-:Y:S02]  /*15a70*/  LOP3.LUT R45, R94, 0xffff, RZ, 0xc0, !PT ;  /* 0x0000ffff5e2d7812 */ /* 0x000fe400078ec0ff */
[----:B------:R-:W-:Y:S02]  /*15a80*/  F2FP.SATFINITE.E5M2.F32.PACK_AB_MERGE_C R36, R43, R42, RZ ;  /* 0x0000002a2b24723e */ /* 0x000fe400048060ff */
[----:B------:R-:W-:Y:S01]  /*15a90*/  LOP3.LUT R119, R119, 0xffff, RZ, 0xc0, !PT ;  /* 0x0000ffff77777812 */ /* 0x000fe200078ec0ff */
[----:B----4-:R-:W-:-:S02]  /*15aa0*/  VIADD R24, R16, 0x7f ;  /* 0x0000007f10187836 */ /* 0x010fc40000000000 */
[C---:B------:R-:W-:Y:S02]  /*15ab0*/  VIADD R27, R16.reuse, 0x1 ;  /* 0x00000001101b7836 */ /* 0x040fe40000000000 */
[----:B------:R-:W-:Y:S01]  /*15ac0*/  VIADD R34, R16, 0x2 ;  /* 0x0000000210227836 */ /* 0x000fe20000000000 */
[----:B------:R-:W-:Y:S02]  /*15ad0*/  ISETP.GE.AND P0, PT, R24, UR25, PT ;  /* 0x0000001918007c0c */ /* 0x000fe4000bf06270 */
[----:B------:R-:W-:Y:S01]  /*15ae0*/  SHF.R.U32.HI R24, RZ, 0x8, R37 ;  /* 0x00000008ff187819 */ /* 0x000fe20000011625 */
[----:B0-----:R-:W-:Y:S01]  /*15af0*/  IMAD.SHL.U32 R30, R25, 0x40, RZ ;  /* 0x00000040191e7824 */ /* 0x001fe200078e00ff */
[----:B------:R-:W-:Y:S02]  /*15b00*/  ISETP.GE.AND P2, PT, R27, UR4, PT ;  /* 0x000000041b007c0c */ /* 0x000fe4000bf46270 */
[----:B------:R-:W-:Y:S01]  /*15b10*/  LOP3.LUT R6, R24, 0xffff, RZ, 0xc0, !PT ;  /* 0x0000ffff18067812 */ /* 0x000fe200078ec0ff */
[----:B------:R-:W-:Y:S01]  /*15b20*/  IMAD.SHL.U32 R27, R25, 0x10, RZ ;  /* 0x00000010191b7824 */ /* 0x000fe200078e00ff */
[----:B------:R-:W-:Y:S01]  /*15b30*/  LOP3.LUT R31, R30, 0x400, RZ, 0xc0, !PT ;  /* 0x000004001e1f7812 */ /* 0x000fe200078ec0ff */
[----:B------:R-:W-:Y:S01]  /*15b40*/  ULDC UR4, c[0x0][0x22c] ;  /* 0x00008b0000047ab9 */ /* 0x000fe20000000800 */
[----:B------:R-:W-:-:S02]  /*15b50*/  PRMT R6, R33, 0x3340, R6 ;  /* 0x0000334021067816 */ /* 0x000fc40000000006 */
[----:B------:R-:W-:Y:S02]  /*15b60*/  LOP3.LUT R33, R90, 0xffff, RZ, 0xc0, !PT ;  /* 0x0000ffff5a217812 */ /* 0x000fe400078ec0ff */
[----:B------:R-:W-:Y:S02]  /*15b70*/  SHF.R.U32.HI R24, RZ, 0x8, R4 ;  /* 0x00000008ff187819 */ /* 0x000fe40000011604 */
[----:B------:R-:W-:Y:S02]  /*15b80*/  LOP3.LUT R28, R27, 0xf0, RZ, 0xc0, !PT ;  /* 0x000000f01b1c7812 */ /* 0x000fe400078ec0ff */
[--C-:B------:R-:W-:Y:S02]  /*15b90*/  PRMT R30, R4, 0x3340, R33.reuse ;  /* 0x00003340041e7816 */ /* 0x100fe40000000021 */
[----:B------:R-:W-:Y:S02]  /*15ba0*/  SHF.R.U32.HI R33, RZ, 0x8, R33 ;  /* 0x00000008ff217819 */ /* 0x000fe40000011621 */
[----:B------:R-:W-:-:S02]  /*15bb0*/  LOP3.LUT R38, R24, 0xffff, RZ, 0xc0, !PT ;  /* 0x0000ffff18267812 */ /* 0x000fc400078ec0ff */
[----:B------:R-:W-:Y:S02]  /*15bc0*/  IADD3 R41, R31, UR7, R28 ;  /* 0x000000071f297c10 */ /* 0x000fe4000fffe01c */
[----:B------:R-:W-:Y:S02]  /*15bd0*/  LOP3.LUT R33, R33, 0xffff, RZ, 0xc0, !PT ;  /* 0x0000ffff21217812 */ /* 0x000fe400078ec0ff */
[----:B------:R-:W-:Y:S01]  /*15be0*/  ISETP.GE.AND P3, PT, R34, UR4, PT ;  /* 0x0000000422007c0c */ /* 0x000fe2000bf66270 */
[----:B------:R-:W-:Y:S01]  /*15bf0*/  ULDC UR4, c[0x0][0x244] ;  /* 0x0000910000047ab9 */ /* 0x000fe20000000800 */
[----:B------:R-:W-:Y:S02]  /*15c00*/  PRMT R27, R32, 0x3340, R37 ;  /* 0x00003340201b7816 */ /* 0x000fe40000000025 */
[----:B------:R-:W-:Y:S02]  /*15c10*/  SHF.R.U32.HI R31, RZ, 0x8, R152 ;  /* 0x00000008ff1f7819 */ /* 0x000fe40000011698 */
[----:B------:R-:W-:-:S02]  /*15c20*/  SHF.R.U32.HI R34, RZ, 0x8, R115 ;  /* 0x00000008ff227819 */ /* 0x000fc40000011673 */
[----:B------:R-:W-:Y:S02]  /*15c30*/  SHF.R.U32.HI R32, RZ, 0x8, R154 ;  /* 0x00000008ff207819 */ /* 0x000fe4000001169a */
[----:B------:R-:W-:Y:S02]  /*15c40*/  SHF.R.U32.HI R37, RZ, 0x8, R117 ;  /* 0x00000008ff257819 */ /* 0x000fe40000011675 */
[----:B------:R-:W-:Y:S02]  /*15c50*/  PRMT R39, R38, 0x3340, R33 ;  /* 0x0000334026277816 */ /* 0x000fe40000000021 */
[----:B------:R-:W-:Y:S02]  /*15c60*/  LOP3.LUT R38, R0, 0xffff, RZ, 0xc0, !PT ;  /* 0x0000ffff00267812 */ /* 0x000fe400078ec0ff */
[----:B------:R-:W-:Y:S02]  /*15c70*/  LOP3.LUT R31, R31, 0xffff, RZ, 0xc0, !PT ;  /* 0x0000ffff1f1f7812 */ /* 0x000fe400078ec0ff */
[----:B------:R-:W-:-:S02]  /*15c80*/  LOP3.LUT R34, R34, 0xffff, RZ, 0xc0, !PT ;  /* 0x0000ffff22227812 */ /* 0x000fc400078ec0ff */
[----:B------:R-:W-:Y:S02]  /*15c90*/  LOP3.LUT R32, R32, 0xffff, RZ, 0xc0, !PT ;  /* 0x0000ffff20207812 */ /* 0x000fe400078ec0ff */
[----:B------:R-:W-:Y:S02]  /*15ca0*/  LOP3.LUT R37, R37, 0xffff, RZ, 0xc0, !PT ;  /* 0x0000ffff25257812 */ /* 0x000fe400078ec0ff */
[----:B------:R-:W-:Y:S02]  /*15cb0*/  SHF.R.U32.HI R0, RZ, 0x8, R2 ;  /* 0x00000008ff007819 */ /* 0x000fe40000011602 */
[----:B------:R-:W-:Y:S02]  /*15cc0*/  LOP3.LUT R121, R121, 0xffff, RZ, 0xc0, !PT ;  /* 0x0000ffff79797812 */ /* 0x000fe400078ec0ff */
[----:B------:R-:W-:Y:S02]  /*15cd0*/  PRMT R33, R31, 0x3340, R34 ;  /* 0x000033401f217816 */ /* 0x000fe40000000022 */
[----:B------:R-:W-:-:S02]  /*15ce0*/  PRMT R31, R32, 0x3340, R37 ;  /* 0x00003340201f7816 */ /* 0x000fc40000000025 */
[----:B------:R-:W-:Y:S02]  /*15cf0*/  SHF.R.U32.HI R37, RZ, 0x8, R156 ;  /* 0x00000008ff257819 */ /* 0x000fe4000001169c */
[----:B------:R-:W-:Y:S02]  /*15d00*/  SHF.R.U32.HI R46, RZ, 0x8, R119 ;  /* 0x00000008ff2e7819 */ /* 0x000fe40000011677 */
[----:B------:R-:W-:Y:S02]  /*15d10*/  SHF.R.U32.HI R40, RZ, 0x8, R158 ;  /* 0x00000008ff287819 */ /* 0x000fe4000001169e */
[----:B------:R-:W-:Y:S02]  /*15d20*/  SHF.R.U32.HI R47, RZ, 0x8, R121 ;  /* 0x00000008ff2f7819 */ /* 0x000fe40000011679 */
[----:B------:R-:W-:Y:S02]  /*15d30*/  LOP3.LUT R0, R0, 0xffff, RZ, 0xc0, !PT ;  /* 0x0000ffff00007812 */ /* 0x000fe400078ec0ff */
[----:B------:R-:W-:-:S02]  /*15d40*/  LOP3.LUT R5, R5, 0xffff, RZ, 0xc0, !PT ;  /* 0x0000ffff05057812 */ /* 0x000fc400078ec0ff */
[----:B------:R-:W-:Y:S02]  /*15d50*/  LOP3.LUT R37, R37, 0xffff, RZ, 0xc0, !PT ;  /* 0x0000ffff25257812 */ /* 0x000fe400078ec0ff */
[----:B------:R-:W-:Y:S02]  /*15d60*/  LOP3.LUT R46, R46, 0xffff, RZ, 0xc0, !PT ;  /* 0x0000ffff2e2e7812 */ /* 0x000fe400078ec0ff */
[----:B------:R-:W-:Y:S02]  /*15d70*/  LOP3.LUT R162, R162, 0xffff, RZ, 0xc0, !PT ;  /* 0x0000ffffa2a27812 */ /* 0x000fe400078ec0ff */
[----:B------:R-:W-:Y:S02]  /*15d80*/  LOP3.LUT R113, R113, 0xffff, RZ, 0xc0, !PT ;  /* 0x0000ffff71717812 */ /* 0x000fe400078ec0ff */
[----:B------:R-:W-:Y:S02]  /*15d90*/  F2FP.SATFINITE.E5M2.F32.PACK_AB_MERGE_C R43, R49, R48, RZ ;  /* 0x00000030312b723e */ /* 0x000fe400048060ff */
[----:B------:R-:W-:-:S02]  /*15da0*/  LOP3.LUT R40, R40, 0xffff, RZ, 0xc0, !PT ;  /* 0x0000ffff28287812 */ /* 0x000fc400078ec0ff */
[----:B------:R-:W-:Y:S02]  /*15db0*/  LOP3.LUT R47, R47, 0xffff, RZ, 0xc0, !PT ;  /* 0x0000ffff2f2f7812 */ /* 0x000fe400078ec0ff */
[----:B------:R-:W-:Y:S02]  /*15dc0*/  LOP3.LUT R3, R3, 0xffff, RZ, 0xc0, !PT ;  /* 0x0000ffff03037812 */ /* 0x000fe400078ec0ff */
[----:B------:R-:W-:Y:S02]  /*15dd0*/  LOP3.LUT R160, R160, 0xffff, RZ, 0xc0, !PT ;  /* 0x0000ffffa0a07812 */ /* 0x000fe400078ec0ff */
[----:B------:R-:W-:Y:S02]  /*15de0*/  LOP3.LUT R29, R29, 0xffff, RZ, 0xc0, !PT ;  /* 0x0000ffff1d1d7812 */ /* 0x000fe400078ec0ff */
[----:B------:R-:W-:Y:S02]  /*15df0*/  SHF.R.U32.HI R52, RZ, 0x8, R113 ;  /* 0x00000008ff347819 */ /* 0x000fe40000011671 */
[----:B------:R-:W-:-:S02]  /*15e00*/  F2FP.SATFINITE.E5M2.F32.PACK_AB_MERGE_C R44, R51, R50, RZ ;  /* 0x00000032332c723e */ /* 0x000fc400048060ff */
[----:B------:R-:W-:Y:S02]  /*15e10*/  F2FP.SATFINITE.E5M2.F32.PACK_AB_MERGE_C R26, R57, R56, RZ ;  /* 0x00000038391a723e */ /* 0x000fe400048060ff */
[----:B------:R-:W-:Y:S02]  /*15e20*/  SHF.R.U32.HI R50, RZ, 0x8, R29 ;  /* 0x00000008ff327819 */ /* 0x000fe4000001161d */
[----:B------:R-:W-:Y:S02]  /*15e30*/  F2FP.SATFINITE.E5M2.F32.PACK_AB_MERGE_C R105, R61, R60, RZ ;  /* 0x0000003c3d69723e */ /* 0x000fe400048060ff */
[----:B------:R-:W-:Y:S02]  /*15e40*/  LOP3.LUT R50, R50, 0xffff, RZ, 0xc0, !PT ;  /* 0x0000ffff32327812 */ /* 0x000fe400078ec0ff */
[----:B------:R-:W-:Y:S02]  /*15e50*/  LOP3.LUT R60, R8, 0xffff, RZ, 0xc0, !PT ;  /* 0x0000ffff083c7812 */ /* 0x000fe400078ec0ff */
[----:B------:R-:W-:-:S02]  /*15e60*/  LOP3.LUT R164, R164, 0xffff, RZ, 0xc0, !PT ;  /* 0x0000ffffa4a47812 */ /* 0x000fc400078ec0ff */
[----:B------:R-:W-:Y:S02]  /*15e70*/  LOP3.LUT R101, R101, 0xffff, RZ, 0xc0, !PT ;  /* 0x0000ffff65657812 */ /* 0x000fe400078ec0ff */
[----:B------:R-:W-:Y:S02]  /*15e80*/  LOP3.LUT R7, R7, 0xffff, RZ, 0xc0, !PT ;  /* 0x0000ffff07077812 */ /* 0x000fe400078ec0ff */
[----:B------:R-:W-:Y:S02]  /*15e90*/  LOP3.LUT R166, R166, 0xffff, RZ, 0xc0, !PT ;  /* 0x0000ffffa6a67812 */ /* 0x000fe400078ec0ff */
[----:B------:R-:W-:Y:S02]  /*15ea0*/  LOP3.LUT R111, R111, 0xffff, RZ, 0xc0, !PT ;  /* 0x0000ffff6f6f7812 */ /* 0x000fe400078ec0ff */
[----:B------:R-:W-:Y:S02]  /*15eb0*/  SHF.R.U32.HI R54, RZ, 0x8, R101 ;  /* 0x00000008ff367819 */ /* 0x000fe40000011665 */
[----:B------:R-:W-:-:S02]  /*15ec0*/  F2FP.SATFINITE.E5M2.F32.PACK_AB_MERGE_C R109, R63, R62, RZ ;  /* 0x0000003e3f6d723e */ /* 0x000fc400048060ff */
[----:B------:R-:W-:Y:S02]  /*15ed0*/  PRMT R62, R7, 0x3340, R100 ;  /* 0x00003340073e7816 */ /* 0x000fe40000000064 */
[----:B------:R-:W-:Y:S02]  /*15ee0*/  SHF.R.U32.HI R56, RZ, 0x8, R111 ;  /* 0x00000008ff387819 */ /* 0x000fe4000001166f */
[----:B------:R-:W-:Y:S02]  /*15ef0*/  LOP3.LUT R54, R54, 0xffff, RZ, 0xc0, !PT ;  /* 0x0000ffff36367812 */ /* 0x000fe400078ec0ff */
[----:B------:R-:W-:Y:S02]  /*15f00*/  LOP3.LUT R56, R56, 0xffff, RZ, 0xc0, !PT ;  /* 0x0000ffff38387812 */ /* 0x000fe400078ec0ff */
[----:B------:R-:W-:Y:S02]  /*15f10*/  LOP3.LUT R9, R9, 0xffff, RZ, 0xc0, !PT ;  /* 0x0000ffff09097812 */ /* 0x000fe400078ec0ff */
[----:B------:R-:W-:-:S02]  /*15f20*/  LOP3.LUT R104, R104, 0xffff, RZ, 0xc0, !PT ;  /* 0x0000ffff68687812 */ /* 0x000fc400078ec0ff */
[----:B------:R-:W-:Y:S02]  /*15f30*/  LOP3.LUT R10, R10, 0xffff, RZ, 0xc0, !PT ;  /* 0x0000ffff0a0a7812 */ /* 0x000fe400078ec0ff */
[----:B------:R-:W-:Y:S02]  /*15f40*/  F2FP.SATFINITE.E5M2.F32.PACK_AB_MERGE_C R107, R67, R66, RZ ;  /* 0x00000042436b723e */ /* 0x000fe400048060ff */
[----:B------:R-:W-:Y:S02]  /*15f50*/  SHF.R.U32.HI R8, RZ, 0x8, R100 ;  /* 0x00000008ff087819 */ /* 0x000fe40000011664 */
[----:B------:R-:W-:Y:S02]  /*15f60*/  F2FP.SATFINITE.E5M2.F32.PACK_AB_MERGE_C R103, R65, R64, RZ ;  /* 0x000000404167723e */ /* 0x000fe400048060ff */
[----:B------:R-:W-:Y:S02]  /*15f70*/  LOP3.LUT R8, R8, 0xffff, RZ, 0xc0, !PT ;  /* 0x0000ffff08087812 */ /* 0x000fe400078ec0ff */
[----:B------:R-:W-:-:S02]  /*15f80*/  F2FP.SATFINITE.E5M2.F32.PACK_AB_MERGE_C R51, R59, R58, RZ ;  /* 0x0000003a3b33723e */ /* 0x000fc400048060ff */
[----:B------:R-:W-:Y:S02]  /*15f90*/  SHF.R.U32.HI R48, RZ, 0x8, R98 ;  /* 0x00000008ff307819 */ /* 0x000fe40000011662 */
[----:B------:R-:W-:Y:S02]  /*15fa0*/  LOP3.LUT R168, R168, 0xffff, RZ, 0xc0, !PT ;  /* 0x0000ffffa8a87812 */ /* 0x000fe400078ec0ff */
[----:B------:R-:W-:Y:S02]  /*15fb0*/  LOP3.LUT R170, R170, 0xffff, RZ, 0xc0, !PT ;  /* 0x0000ffffaaaa7812 */ /* 0x000fe400078ec0ff */
[----:B------:R-:W-:Y:S02]  /*15fc0*/  LOP3.LUT R35, R35, 0xffff, RZ, 0xc0, !PT ;  /* 0x0000ffff23237812 */ /* 0x000fe400078ec0ff */
[----:B------:R-:W-:Y:S02]  /*15fd0*/  LOP3.LUT R12, R12, 0xffff, RZ, 0xc0, !PT ;  /* 0x0000ffff0c0c7812 */ /* 0x000fe400078ec0ff */
[----:B------:R-:W-:-:S02]  /*15fe0*/  LOP3.LUT R48, R48, 0xffff, RZ, 0xc0, !PT ;  /* 0x0000ffff30307812 */ /* 0x000fc400078ec0ff */
[----:B------:R-:W-:Y:S02]  /*15ff0*/  LOP3.LUT R11, R11, 0xffff, RZ, 0xc0, !PT ;  /* 0x0000ffff0b0b7812 */ /* 0x000fe400078ec0ff */
[----:B------:R-:W-:Y:S02]  /*16000*/  LOP3.LUT R108, R108, 0xffff, RZ, 0xc0, !PT ;  /* 0x0000ffff6c6c7812 */ /* 0x000fe400078ec0ff */
[----:B------:R-:W-:Y:S02]  /*16010*/  LOP3.LUT R174, R174, 0xffff, RZ, 0xc0, !PT ;  /* 0x0000ffffaeae7812 */ /* 0x000fe400078ec0ff */
[----:B------:R-:W-:Y:S02]  /*16020*/  LOP3.LUT R99, R99, 0xffff, RZ, 0xc0, !PT ;  /* 0x0000ffff63637812 */ /* 0x000fe400078ec0ff */
[----:B------:R-:W-:Y:S02]  /*16030*/  PRMT R83, R11, 0x3340, R108 ;  /* 0x000033400b537816 */ /* 0x000fe4000000006c */
[----:B------:R-:W-:-:S02]  /*16040*/  LOP3.LUT R97, R97, 0xffff, RZ, 0xc0, !PT ;  /* 0x0000ffff61617812 */ /* 0x000fc400078ec0ff */
[----:B------:R-:W-:Y:S02]  /*16050*/  LOP3.LUT R91, R91, 0xffff, RZ, 0xc0, !PT ;  /* 0x0000ffff5b5b7812 */ /* 0x000fe400078ec0ff */
[----:B------:R-:W-:Y:S02]  /*16060*/  LOP3.LUT R95, R95, 0xffff, RZ, 0xc0, !PT ;  /* 0x0000ffff5f5f7812 */ /* 0x000fe400078ec0ff */
[----:B---3--:R-:W-:Y:S02]  /*16070*/  F2FP.SATFINITE.E5M2.F32.PACK_AB_MERGE_C R86, R87, R86, RZ ;  /* 0x000000565756723e */ /* 0x008fe400048060ff */
[----:B------:R-:W-:Y:S02]  /*16080*/  F2FP.SATFINITE.E5M2.F32.PACK_AB_MERGE_C R22, R244, R245, RZ ;  /* 0x000000f5f416723e */ /* 0x000fe400048060ff */
[----:B--2---:R-:W-:Y:S02]  /*16090*/  F2FP.SATFINITE.E5M2.F32.PACK_AB_MERGE_C R84, R85, R84, RZ ;  /* 0x000000545554723e */ /* 0x004fe400048060ff */
[----:B------:R-:W-:-:S02]  /*160a0*/  F2FP.SATFINITE.E5M2.F32.PACK_AB_MERGE_C R23, R242, R243, RZ ;  /* 0x000000f3f217723e */ /* 0x000fc400048060ff */
[----:B------:R-:W-:Y:S02]  /*160b0*/  F2FP.SATFINITE.E5M2.F32.PACK_AB_MERGE_C R216, R240, R241, RZ ;  /* 0x000000f1f0d8723e */ /* 0x000fe400048060ff */
[----:B------:R-:W-:Y:S02]  /*160c0*/  F2FP.SATFINITE.E5M2.F32.PACK_AB_MERGE_C R217, R238, R239, RZ ;  /* 0x000000efeed9723e */ /* 0x000fe400048060ff */
[----:B------:R-:W-:-:S05]  /*160d0*/  LOP3.LUT R24, R228, 0x300, RZ, 0xc0, !PT ;  /* 0x00000300e4187812 */ /* 0x000fca00078ec0ff */
[----:B------:R-:W-:Y:S01]  /*160e0*/  IMAD.IADD R24, R24, 0x1, R41 ;  /* 0x0000000118187824 */ /* 0x000fe200078e0229 */
[----:B------:R-:W-:-:S04]  /*160f0*/  LOP3.LUT R41, R92, 0xffff, RZ, 0xc0, !PT ;  /* 0x0000ffff5c297812 */ /* 0x000fc800078ec0ff */
[----:B------:R-:W-:Y:S02]  /*16100*/  PRMT R42, R2, 0x3340, R41 ;  /* 0x00003340022a7816 */ /* 0x000fe40000000029 */
[----:B------:R-:W-:Y:S02]  /*16110*/  SHF.R.U32.HI R2, RZ, 0x8, R38 ;  /* 0x00000008ff027819 */ /* 0x000fe40000011626 */
[--C-:B------:R-:W-:Y:S02]  /*16120*/  PRMT R38, R38, 0x3340, R45.reuse ;  /* 0x0000334026267816 */ /* 0x100fe4000000002d */
[----:B------:R-:W-:Y:S02]  /*16130*/  SHF.R.U32.HI R45, RZ, 0x8, R45 ;  /* 0x00000008ff2d7819 */ /* 0x000fe4000001162d */
[----:B------:R-:W-:Y:S02]  /*16140*/  SHF.R.U32.HI R41, RZ, 0x8, R41 ;  /* 0x00000008ff297819 */ /* 0x000fe40000011629 */
[----:B------:R-:W-:-:S02]  /*16150*/  LOP3.LUT R2, R2, 0xffff, RZ, 0xc0, !PT ;  /* 0x0000ffff02027812 */ /* 0x000fc400078ec0ff */
[----:B------:R-:W-:Y:S02]  /*16160*/  LOP3.LUT R45, R45, 0xffff, RZ, 0xc0, !PT ;  /* 0x0000ffff2d2d7812 */ /* 0x000fe400078ec0ff */
[----:B------:R-:W-:Y:S02]  /*16170*/  LOP3.LUT R41, R41, 0xffff, RZ, 0xc0, !PT ;  /* 0x0000ffff29297812 */ /* 0x000fe400078ec0ff */
[----:B------:R-:W-:Y:S02]  /*16180*/  PRMT R49, R2, 0x3340, R45 ;  /* 0x0000334002317816 */ /* 0x000fe4000000002d */
[----:B------:R-:W-:Y:S02]  /*16190*/  PRMT R53, R0, 0x3340, R41 ;  /* 0x0000334000357816 */ /* 0x000fe40000000029 */
[----:B------:R-:W-:Y:S02]  /*161a0*/  SHF.R.U32.HI R2, RZ, 0x8, R5 ;  /* 0x00000008ff027819 */ /* 0x000fe40000011605 */
[----:B------:R-:W-:-:S02]  /*161b0*/  PRMT R45, R5, 0x3340, R98 ;  /* 0x00003340052d7816 */ /* 0x000fc40000000062 */
[----:B------:R-:W-:Y:S02]  /*161c0*/  PRMT R41, R37, 0x3340, R46 ;  /* 0x0000334025297816 */ /* 0x000fe4000000002e */
[----:B------:R-:W-:Y:S02]  /*161d0*/  SHF.R.U32.HI R5, RZ, 0x8, R162 ;  /* 0x00000008ff057819 */ /* 0x000fe400000116a2 */
[----:B------:R-:W-:Y:S02]  /*161e0*/  PRMT R37, R40, 0x3340, R47 ;  /* 0x0000334028257816 */ /* 0x000fe4000000002f */
[----:B------:R-:W-:Y:S02]  /*161f0*/  SHF.R.U32.HI R0, RZ, 0x8, R3 ;  /* 0x00000008ff007819 */ /* 0x000fe40000011603 */
[--C-:B------:R-:W-:Y:S02]  /*16200*/  PRMT R46, R3, 0x3340, R96.reuse ;  /* 0x00003340032e7816 */ /* 0x100fe40000000060 */
[----:B------:R-:W-:-:S02]  /*16210*/  SHF.R.U32.HI R47, RZ, 0x8, R96 ;  /* 0x00000008ff2f7819 */ /* 0x000fc40000011660 */
[----:B------:R-:W-:Y:S02]  /*16220*/  SHF.R.U32.HI R3, RZ, 0x8, R160 ;  /* 0x00000008ff037819 */ /* 0x000fe400000116a0 */
[----:B------:R-:W-:Y:S02]  /*16230*/  LOP3.LUT R57, R2, 0xffff, RZ, 0xc0, !PT ;  /* 0x0000ffff02397812 */ /* 0x000fe400078ec0ff */
[----:B------:R-:W-:Y:S02]  /*16240*/  LOP3.LUT R5, R5, 0xffff, RZ, 0xc0, !PT ;  /* 0x0000ffff05057812 */ /* 0x000fe400078ec0ff */
[----:B------:R-:W-:Y:S02]  /*16250*/  LOP3.LUT R2, R52, 0xffff, RZ, 0xc0, !PT ;  /* 0x0000ffff34027812 */ /* 0x000fe400078ec0ff */
[----:B------:R-:W-:Y:S02]  /*16260*/  LOP3.LUT R0, R0, 0xffff, RZ, 0xc0, !PT ;  /* 0x0000ffff00007812 */ /* 0x000fe400078ec0ff */
[----:B------:R-:W-:-:S02]  /*16270*/  LOP3.LUT R47, R47, 0xffff, RZ, 0xc0, !PT ;  /* 0x0000ffff2f2f7812 */ /* 0x000fc400078ec0ff */
[----:B------:R-:W-:Y:S02]  /*16280*/  LOP3.LUT R3, R3, 0xffff, RZ, 0xc0, !PT ;  /* 0x0000ffff03037812 */ /* 0x000fe400078ec0ff */
[----:B------:R-:W-:Y:S02]  /*16290*/  PRMT R2, R5, 0x3340, R2 ;  /* 0x0000334005027816 */ /* 0x000fe40000000002 */
[----:B------:R-:W-:Y:S02]  /*162a0*/  LOP3.LUT R5, R102, 0xffff, RZ, 0xc0, !PT ;  /* 0x0000ffff66057812 */ /* 0x000fe400078ec0ff */
[----:B------:R-:W-:Y:S02]  /*162b0*/  PRMT R55, R0, 0x3340, R47 ;  /* 0x0000334000377816 */ /* 0x000fe4000000002f */
[----:B------:R-:W-:Y:S02]  /*162c0*/  PRMT R47, R3, 0x3340, R50 ;  /* 0x00003340032f7816 */ /* 0x000fe40000000032 */
[----:B------:R-:W-:-:S02]  /*162d0*/  SHF.R.U32.HI R3, RZ, 0x8, R60 ;  /* 0x00000008ff037819 */ /* 0x000fc4000001163c */
[--C-:B------:R-:W-:Y:S02]  /*162e0*/  PRMT R60, R60, 0x3340, R5.reuse ;  /* 0x000033403c3c7816 */ /* 0x100fe40000000005 */
[----:B------:R-:W-:Y:S02]  /*162f0*/  SHF.R.U32.HI R50, RZ, 0x8, R5 ;  /* 0x00000008ff327819 */ /* 0x000fe40000011605 */
[----:B------:R-:W-:Y:S02]  /*16300*/  SHF.R.U32.HI R5, RZ, 0x8, R164 ;  /* 0x00000008ff057819 */ /* 0x000fe400000116a4 */
[----:B------:R-:W-:Y:S02]  /*16310*/  SHF.R.U32.HI R0, RZ, 0x8, R7 ;  /* 0x00000008ff007819 */ /* 0x000fe40000011607 */
[----:B------:R-:W-:Y:S02]  /*16320*/  SHF.R.U32.HI R7, RZ, 0x8, R166 ;  /* 0x00000008ff077819 */ /* 0x000fe400000116a6 */
[----:B------:R-:W-:-:S02]  /*16330*/  LOP3.LUT R5, R5, 0xffff, RZ, 0xc0, !PT ;  /* 0x0000ffff05057812 */ /* 0x000fc400078ec0ff */
[----:B------:R-:W-:Y:S02]  /*16340*/  LOP3.LUT R7, R7, 0xffff, RZ, 0xc0, !PT ;  /* 0x0000ffff07077812 */ /* 0x000fe400078ec0ff */
[----:B------:R-:W-:Y:S02]  /*16350*/  LOP3.LUT R3, R3, 0xffff, RZ, 0xc0, !PT ;  /* 0x0000ffff03037812 */ /* 0x000fe400078ec0ff */
[----:B------:R-:W-:Y:S02]  /*16360*/  LOP3.LUT R50, R50, 0xffff, RZ, 0xc0, !PT ;  /* 0x0000ffff32327812 */ /* 0x000fe400078ec0ff */
[----:B------:R-:W-:Y:S02]  /*16370*/  PRMT R63, R5, 0x3340, R54 ;  /* 0x00003340053f7816 */ /* 0x000fe40000000036 */
[----:B------:R-:W-:Y:S02]  /*16380*/  LOP3.LUT R5, R106, 0xffff, RZ, 0xc0, !PT ;  /* 0x0000ffff6a057812 */ /* 0x000fe400078ec0ff */
[----:B------:R-:W-:-:S02]  /*16390*/  LOP3.LUT R71, R0, 0xffff, RZ, 0xc0, !PT ;  /* 0x0000ffff00477812 */ /* 0x000fc400078ec0ff */
[----:B------:R-:W-:Y:S02]  /*163a0*/  PRMT R61, R7, 0x3340, R56 ;  /* 0x00003340073d7816 */ /* 0x000fe40000000038 */
[----:B------:R-:W-:Y:S02]  /*163b0*/  PRMT R67, R3, 0x3340, R50 ;  /* 0x0000334003437816 */ /* 0x000fe40000000032 */
[----:B------:R-:W-:Y:S02]  /*163c0*/  SHF.R.U32.HI R0, RZ, 0x8, R9 ;  /* 0x00000008ff007819 */ /* 0x000fe40000011609 */
[----:B------:R-:W-:Y:S02]  /*163d0*/  PRMT R56, R9, 0x3340, R104 ;  /* 0x0000334009387816 */ /* 0x000fe40000000068 */
[----:B------:R-:W-:Y:S02]  /*163e0*/  SHF.R.U32.HI R3, RZ, 0x8, R10 ;  /* 0x00000008ff037819 */ /* 0x000fe4000001160a */
[----:B------:R-:W-:-:S02]  /*163f0*/  SHF.R.U32.HI R9, RZ, 0x8, R5 ;  /* 0x00000008ff097819 */ /* 0x000fc40000011605 */
[----:B------:R-:W-:Y:S02]  /*16400*/  LOP3.LUT R65, R0, 0xffff, RZ, 0xc0, !PT ;  /* 0x0000ffff00417812 */ /* 0x000fe400078ec0ff */
[----:B------:R-:W-:Y:S02]  /*16410*/  LOP3.LUT R0, R3, 0xffff, RZ, 0xc0, !PT ;  /* 0x0000ffff03007812 */ /* 0x000fe400078ec0ff */
[----:B------:R-:W-:Y:S02]  /*16420*/  LOP3.LUT R9, R9, 0xffff, RZ, 0xc0, !PT ;  /* 0x0000ffff09097812 */ /* 0x000fe400078ec0ff */
[----:B------:R-:W-:Y:S02]  /*16430*/  PRMT R71, R71, 0x3340, R8 ;  /* 0x0000334047477816 */ /* 0x000fe40000000008 */
[----:B------:R-:W-:Y:S02]  /*16440*/  PRMT R59, R0, 0x3340, R9 ;  /* 0x00003340003b7816 */ /* 0x000fe40000000009 */
[----:B------:R-:W-:-:S02]  /*16450*/  LOP3.LUT R9, R110, 0xffff, RZ, 0xc0, !PT ;  /* 0x0000ffff6e097812 */ /* 0x000fc400078ec0ff */
[----:B------:R-:W-:Y:S02]  /*16460*/  SHF.R.U32.HI R8, RZ, 0x8, R104 ;  /* 0x00000008ff087819 */ /* 0x000fe40000011668 */
[----:B------:R-:W-:Y:S02]  /*16470*/  PRMT R54, R10, 0x3340, R5 ;  /* 0x000033400a367816 */ /* 0x000fe40000000005 */
[----:B------:R-:W-:Y:S02]  /*16480*/  SHF.R.U32.HI R5, RZ, 0x8, R168 ;  /* 0x00000008ff057819 */ /* 0x000fe400000116a8 */
[----:B------:R-:W-:Y:S02]  /*16490*/  SHF.R.U32.HI R10, RZ, 0x8, R35 ;  /* 0x00000008ff0a7819 */ /* 0x000fe40000011623 */
[----:B------:R-:W-:Y:S02]  /*164a0*/  SHF.R.U32.HI R7, RZ, 0x8, R170 ;  /* 0x00000008ff077819 */ /* 0x000fe400000116aa */
[----:B------:R-:W-:-:S02]  /*164b0*/  PRMT R79, R12, 0x3340, R9 ;  /* 0x000033400c4f7816 */ /* 0x000fc40000000009 */
[----:B------:R-:W-:Y:S02]  /*164c0*/  LOP3.LUT R8, R8, 0xffff, RZ, 0xc0, !PT ;  /* 0x0000ffff08087812 */ /* 0x000fe400078ec0ff */
[----:B------:R-:W-:Y:S02]  /*164d0*/  SHF.R.U32.HI R3, RZ, 0x8, R12 ;  /* 0x00000008ff037819 */ /* 0x000fe4000001160c */
[----:B------:R-:W-:Y:S02]  /*164e0*/  SHF.R.U32.HI R9, RZ, 0x8, R9 ;  /* 0x00000008ff097819 */ /* 0x000fe40000011609 */
[----:B------:R-:W-:Y:S02]  /*164f0*/  PRMT R48, R57, 0x3340, R48 ;  /* 0x0000334039307816 */ /* 0x000fe40000000030 */
[----:B------:R-:W-:Y:S02]  /*16500*/  LOP3.LUT R57, R36, 0xffff, RZ, 0xc0, !PT ;  /* 0x0000ffff24397812 */ /* 0x000fe400078ec0ff */
[----:B------:R-:W-:-:S02]  /*16510*/  LOP3.LUT R5, R5, 0xffff, RZ, 0xc0, !PT ;  /* 0x0000ffff05057812 */ /* 0x000fc400078ec0ff */
[----:B------:R-:W-:Y:S02]  /*16520*/  LOP3.LUT R10, R10, 0xffff, RZ, 0xc0, !PT ;  /* 0x0000ffff0a0a7812 */ /* 0x000fe400078ec0ff */
[----:B------:R-:W-:Y:S02]  /*16530*/  LOP3.LUT R64, R7, 0xffff, RZ, 0xc0, !PT ;  /* 0x0000ffff07407812 */ /* 0x000fe400078ec0ff */
[----:B------:R-:W-:Y:S02]  /*16540*/  SHF.R.U32.HI R0, RZ, 0x8, R11 ;  /* 0x00000008ff007819 */ /* 0x000fe4000001160b */
[----:B------:R-:W-:Y:S02]  /*16550*/  PRMT R65, R65, 0x3340, R8 ;  /* 0x0000334041417816 */ /* 0x000fe40000000008 */
[----:B------:R-:W-:Y:S02]  /*16560*/  LOP3.LUT R172, R172, 0xffff, RZ, 0xc0, !PT ;  /* 0x0000ffffacac7812 */ /* 0x000fe400078ec0ff */
[----:B------:R-:W-:-:S02]  /*16570*/  SHF.R.U32.HI R7, RZ, 0x8, R174 ;  /* 0x00000008ff077819 */ /* 0x000fc400000116ae */
[----:B------:R-:W-:Y:S02]  /*16580*/  SHF.R.U32.HI R11, RZ, 0x8, R99 ;  /* 0x00000008ff0b7819 */ /* 0x000fe40000011663 */
[----:B------:R-:W-:Y:S02]  /*16590*/  LOP3.LUT R90, R3, 0xffff, RZ, 0xc0, !PT ;  /* 0x0000ffff035a7812 */ /* 0x000fe400078ec0ff */
[----:B------:R-:W-:Y:S02]  /*165a0*/  LOP3.LUT R9, R9, 0xffff, RZ, 0xc0, !PT ;  /* 0x0000ffff09097812 */ /* 0x000fe400078ec0ff */
[----:B------:R-:W-:Y:S02]  /*165b0*/  PRMT R50, R168, 0x3340, R35 ;  /* 0x00003340a8327816 */ /* 0x000fe40000000023 */
[----:B------:R-:W-:Y:S02]  /*165c0*/  SHF.R.U32.HI R8, RZ, 0x8, R108 ;  /* 0x00000008ff087819 */ /* 0x000fe4000001166c */
[----:B------:R-:W-:-:S02]  /*165d0*/  PRMT R36, R170, 0x3340, R57 ;  /* 0x00003340aa247816 */ /* 0x000fc40000000039 */
[----:B------:R-:W-:Y:S02]  /*165e0*/  SHF.R.U32.HI R35, RZ, 0x8, R57 ;  /* 0x00000008ff237819 */ /* 0x000fe40000011639 */
[----:B------:R-:W-:Y:S02]  /*165f0*/  PRMT R57, R5, 0x3340, R10 ;  /* 0x0000334005397816 */ /* 0x000fe4000000000a */
[----:B------:R-:W-:Y:S02]  /*16600*/  LOP3.LUT R69, R0, 0xffff, RZ, 0xc0, !PT ;  /* 0x0000ffff00457812 */ /* 0x000fe400078ec0ff */
[----:B------:R-:W-:Y:S02]  /*16610*/  SHF.R.U32.HI R5, RZ, 0x8, R172 ;  /* 0x00000008ff057819 */ /* 0x000fe400000116ac */
[----:B------:R-:W-:Y:S02]  /*16620*/  SHF.R.U32.HI R10, RZ, 0x8, R97 ;  /* 0x00000008ff0a7819 */ /* 0x000fe40000011661 */
[----:B------:R-:W-:-:S02]  /*16630*/  LOP3.LUT R0, R7, 0xffff, RZ, 0xc0, !PT ;  /* 0x0000ffff07007812 */ /* 0x000fc400078ec0ff */
[----:B------:R-:W-:Y:S02]  /*16640*/  LOP3.LUT R11, R11, 0xffff, RZ, 0xc0, !PT ;  /* 0x0000ffff0b0b7812 */ /* 0x000fe400078ec0ff */
[----:B------:R-:W-:Y:S02]  /*16650*/  PRMT R90, R90, 0x3340, R9 ;  /* 0x000033405a5a7816 */ /* 0x000fe40000000009 */
[----:B------:R-:W-:Y:S02]  /*16660*/  LOP3.LUT R8, R8, 0xffff, RZ, 0xc0, !PT ;  /* 0x0000ffff08087812 */ /* 0x000fe400078ec0ff */
[----:B------:R-:W-:Y:S02]  /*16670*/  LOP3.LUT R13, R13, 0xffff, RZ, 0xc0, !PT ;  /* 0x0000ffff0d0d7812 */ /* 0x000fe400078ec0ff */
[----:B------:R-:W-:Y:S02]  /*16680*/  LOP3.LUT R14, R14, 0xffff, RZ, 0xc0, !PT ;  /* 0x0000ffff0e0e7812 */ /* 0x000fe400078ec0ff */
[----:B------:R-:W-:-:S02]  /*16690*/  LOP3.LUT R9, R114, 0xffff, RZ, 0xc0, !PT ;  /* 0x0000ffff72097812 */ /* 0x000fc400078ec0ff */
[----:B------:R-:W-:Y:S02]  /*166a0*/  LOP3.LUT R5, R5, 0xffff, RZ, 0xc0, !PT ;  /* 0x0000ffff05057812 */ /* 0x000fe400078ec0ff */
[----:B------:R-:W-:Y:S02]  /*166b0*/  LOP3.LUT R10, R10, 0xffff, RZ, 0xc0, !PT ;  /* 0x0000ffff0a0a7812 */ /* 0x000fe400078ec0ff */
[----:B------:R-:W-:Y:S02]  /*166c0*/  PRMT R77, R0, 0x3340, R11 ;  /* 0x00003340004d7816 */ /* 0x000fe4000000000b */
[----:B------:R-:W-:Y:S02]  /*166d0*/  PRMT R94, R69, 0x3340, R8 ;  /* 0x00003340455e7816 */ /* 0x000fe40000000008 */
[----:B------:R-:W-:Y:S02]  /*166e0*/  LOP3.LUT R176, R176, 0xffff, RZ, 0xc0, !PT ;  /* 0x0000ffffb0b07812 */ /* 0x000fe400078ec0ff */
[----:B------:R-:W-:-:S02]  /*166f0*/  LOP3.LUT R178, R178, 0xffff, RZ, 0xc0, !PT ;  /* 0x0000ffffb2b27812 */ /* 0x000fc400078ec0ff */
[----:B------:R-:W-:Y:S02]  /*16700*/  LOP3.LUT R43, R43, 0xffff, RZ, 0xc0, !PT ;  /* 0x0000ffff2b2b7812 */ /* 0x000fe400078ec0ff */
[----:B------:R-:W-:Y:S02]  /*16710*/  LOP3.LUT R11, R44, 0xffff, RZ, 0xc0, !PT ;  /* 0x0000ffff2c0b7812 */ /* 0x000fe400078ec0ff */
[----:B------:R-:W-:Y:S02]  /*16720*/  SHF.R.U32.HI R0, RZ, 0x8, R13 ;  /* 0x00000008ff007819 */ /* 0x000fe4000001160d */
[----:B------:R-:W-:Y:S02]  /*16730*/  PRMT R68, R14, 0x3340, R9 ;  /* 0x000033400e447816 */ /* 0x000fe40000000009 */
[----:B------:R-:W-:Y:S02]  /*16740*/  SHF.R.U32.HI R8, RZ, 0x8, R112 ;  /* 0x00000008ff087819 */ /* 0x000fe40000011670 */
[----:B------:R-:W-:-:S02]  /*16750*/  SHF.R.U32.HI R3, RZ, 0x8, R14 ;  /* 0x00000008ff037819 */ /* 0x000fc4000001160e */
[----:B------:R-:W-:Y:S02]  /*16760*/  SHF.R.U32.HI R9, RZ, 0x8, R9 ;  /* 0x00000008ff097819 */ /* 0x000fe40000011609 */
[----:B------:R-:W-:Y:S02]  /*16770*/  PRMT R88, R5, 0x3340, R10 ;  /* 0x0000334005587816 */ /* 0x000fe4000000000a */
[----:B------:R-:W-:Y:S02]  /*16780*/  SHF.R.U32.HI R5, RZ, 0x8, R176 ;  /* 0x00000008ff057819 */ /* 0x000fe400000116b0 */
[----:B------:R-:W-:Y:S02]  /*16790*/  SHF.R.U32.HI R10, RZ, 0x8, R43 ;  /* 0x00000008ff0a7819 */ /* 0x000fe4000001162b */
[----:B------:R-:W-:Y:S02]  /*167a0*/  PRMT R44, R178, 0x3340, R11 ;  /* 0x00003340b22c7816 */ /* 0x000fe4000000000b */
[----:B------:R-:W-:-:S02]  /*167b0*/  LOP3.LUT R81, R0, 0xffff, RZ, 0xc0, !PT ;  /* 0x0000ffff00517812 */ /* 0x000fc400078ec0ff */
[----:B------:R-:W-:Y:S02]  /*167c0*/  SHF.R.U32.HI R7, RZ, 0x8, R178 ;  /* 0x00000008ff077819 */ /* 0x000fe400000116b2 */
[----:B------:R-:W-:Y:S02]  /*167d0*/  SHF.R.U32.HI R11, RZ, 0x8, R11 ;  /* 0x00000008ff0b7819 */ /* 0x000fe4000001160b */
        /* <DEDUP_REMOVED lines=8> */
[----:B------:R-:W-:Y:S02]  /*16860*/  LOP3.LUT R12, R7, 0xffff, RZ, 0xc0, !PT ;  /* 0x0000ffff070c7812 */ /* 0x000fe400078ec0ff */
[----:B------:R-:W-:-:S02]  /*16870*/  LOP3.LUT R11, R11, 0xffff, RZ, 0xc0, !PT ;  /* 0x0000ffff0b0b7812 */ /* 0x000fc400078ec0ff */
[----:B------:R-:W-:Y:S02]  /*16880*/  PRMT R81, R81, 0x3340, R8 ;  /* 0x0000334051517816 */ /* 0x000fe40000000008 */
[----:B------:R-:W-:Y:S02]  /*16890*/  PRMT R75, R0, 0x3340, R9 ;  /* 0x00003340004b7816 */ /* 0x000fe40000000009 */
[----:B------:R-:W-:Y:S02]  /*168a0*/  LOP3.LUT R180, R180, 0xffff, RZ, 0xc0, !PT ;  /* 0x0000ffffb4b47812 */ /* 0x000fe400078ec0ff */
[----:B------:R-:W-:Y:S02]  /*168b0*/  LOP3.LUT R182, R182, 0xffff, RZ, 0xc0, !PT ;  /* 0x0000ffffb6b67812 */ /* 0x000fe400078ec0ff */
[----:B------:R-:W-:Y:S02]  /*168c0*/  SHF.R.U32.HI R0, RZ, 0x8, R15 ;  /* 0x00000008ff007819 */ /* 0x000fe4000001160f */
[----:B------:R-:W-:-:S02]  /*168d0*/  SHF.R.U32.HI R8, RZ, 0x8, R116 ;  /* 0x00000008ff087819 */ /* 0x000fc40000011674 */
[----:B------:R-:W-:Y:S02]  /*168e0*/  SHF.R.U32.HI R3, RZ, 0x8, R19 ;  /* 0x00000008ff037819 */ /* 0x000fe40000011613 */
[----:B------:R-:W-:Y:S02]  /*168f0*/  PRMT R35, R64, 0x3340, R35 ;  /* 0x0000334040237816 */ /* 0x000fe40000000023 */
[----:B------:R-:W-:Y:S02]  /*16900*/  PRMT R64, R176, 0x3340, R43 ;  /* 0x00003340b0407816 */ /* 0x000fe4000000002b */
[----:B------:R-:W-:Y:S02]  /*16910*/  PRMT R69, R5, 0x3340, R10 ;  /* 0x0000334005457816 */ /* 0x000fe4000000000a */
[----:B------:R-:W-:Y:S02]  /*16920*/  SHF.R.U32.HI R9, RZ, 0x8, R118 ;  /* 0x00000008ff097819 */ /* 0x000fe40000011676 */
[----:B------:R-:W-:-:S02]  /*16930*/  PRMT R70, R13, 0x3340, R112 ;  /* 0x000033400d467816 */ /* 0x000fc40000000070 */
[----:B------:R-:W-:Y:S02]  /*16940*/  PRMT R43, R12, 0x3340, R11 ;  /* 0x000033400c2b7816 */ /* 0x000fe4000000000b */
        /* <DEDUP_REMOVED lines=17> */
[----:B------:R-:W-:Y:S02]  /*16a60*/  PRMT R110, R13, 0x3340, R8 ;  /* 0x000033400d6e7816 */ /* 0x000fe40000000008 */
[----:B------:R-:W-:Y:S02]  /*16a70*/  LOP3.LUT R184, R184, 0xffff, RZ, 0xc0, !PT ;  /* 0x0000ffffb8b87812 */ /* 0x000fe400078ec0ff */
[----:B------:R-:W-:Y:S02]  /*16a80*/  LOP3.LUT R7, R26, 0xffff, RZ, 0xc0, !PT ;  /* 0x0000ffff1a077812 */ /* 0x000fe400078ec0ff */
[----:B------:R-:W-:Y:S02]  /*16a90*/  LOP3.LUT R186, R186, 0xffff, RZ, 0xc0, !PT ;  /* 0x0000ffffbaba7812 */ /* 0x000fe400078ec0ff */
[----:B------:R-:W-:Y:S02]  /*16aa0*/  LOP3.LUT R51, R51, 0xffff, RZ, 0xc0, !PT ;  /* 0x0000ffff33337812 */ /* 0x000fe400078ec0ff */
[----:B------:R-:W-:-:S02]  /*16ab0*/  PRMT R95, R20, 0x3340, R3 ;  /* 0x00003340145f7816 */ /* 0x000fc40000000003 */
[----:B------:R-:W-:Y:S02]  /*16ac0*/  SHF.R.U32.HI R8, RZ, 0x8, R3 ;  /* 0x00000008ff087819 */ /* 0x000fe40000011603 */
[----:B------:R-:W-:Y:S02]  /*16ad0*/  PRMT R66, R174, 0x3340, R99 ;  /* 0x00003340ae427816 */ /* 0x000fe40000000063 */
[----:B------:R-:W-:Y:S02]  /*16ae0*/  PRMT R104, R104, 0x3340, R9 ;  /* 0x0000334068687816 */ /* 0x000fe40000000009 */
[----:B------:R-:W-:Y:S02]  /*16af0*/  SHF.R.U32.HI R0, RZ, 0x8, R20 ;  /* 0x00000008ff007819 */ /* 0x000fe40000011614 */
[----:B------:R-:W-:Y:S02]  /*16b00*/  SHF.R.U32.HI R3, RZ, 0x8, R21 ;  /* 0x00000008ff037819 */ /* 0x000fe40000011615 */
[----:B------:R-:W-:-:S02]  /*16b10*/  PRMT R99, R5, 0x3340, R10 ;  /* 0x0000334005637816 */ /* 0x000fc4000000000a */
[----:B------:R-:W-:Y:S02]  /*16b20*/  SHF.R.U32.HI R9, RZ, 0x8, R122 ;  /* 0x00000008ff097819 */ /* 0x000fe4000001167a */
[----:B------:R-:W-:Y:S02]  /*16b30*/  PRMT R100, R100, 0x3340, R11 ;  /* 0x0000334064647816 */ /* 0x000fe4000000000b */
[--C-:B------:R-:W-:Y:S02]  /*16b40*/  PRMT R85, R184, 0x3340, R7.reuse ;  /* 0x00003340b8557816 */ /* 0x100fe40000000007 */
[----:B------:R-:W-:Y:S02]  /*16b50*/  SHF.R.U32.HI R10, RZ, 0x8, R7 ;  /* 0x00000008ff0a7819 */ /* 0x000fe40000011607 */
[----:B------:R-:W-:Y:S02]  /*16b60*/  SHF.R.U32.HI R7, RZ, 0x8, R186 ;  /* 0x00000008ff077819 */ /* 0x000fe400000116ba */
[----:B------:R-:W-:-:S02]  /*16b70*/  SHF.R.U32.HI R11, RZ, 0x8, R51 ;  /* 0x00000008ff0b7819 */ /* 0x000fc40000011633 */
        /* <DEDUP_REMOVED lines=11> */
[----:B------:R-:W-:-:S02]  /*16c30*/  PRMT R102, R13, 0x3340, R8 ;  /* 0x000033400d667816 */ /* 0x000fc40000000008 */
[----:B------:R-:W-:Y:S02]  /*16c40*/  PRMT R98, R98, 0x3340, R9 ;  /* 0x0000334062627816 */ /* 0x000fe40000000009 */
[--C-:B------:R-:W-:Y:S02]  /*16c50*/  PRMT R115, R22, 0x3340, R3.reuse ;  /* 0x0000334016737816 */ /* 0x100fe40000000003 */
[----:B------:R-:W-:Y:S02]  /*16c60*/  SHF.R.U32.HI R8, RZ, 0x8, R3 ;  /* 0x00000008ff087819 */ /* 0x000fe40000011603 */
[----:B------:R-:W-:Y:S02]  /*16c70*/  PRMT R26, R186, 0x3340, R51 ;  /* 0x00003340ba1a7816 */ /* 0x000fe40000000033 */
[----:B------:R-:W-:Y:S02]  /*16c80*/  SHF.R.U32.HI R3, RZ, 0x8, R23 ;  /* 0x00000008ff037819 */ /* 0x000fe40000011617 */
[----:B------:R-:W-:-:S02]  /*16c90*/  SHF.R.U32.HI R9, RZ, 0x8, R126 ;  /* 0x00000008ff097819 */ /* 0x000fc4000001167e */
[----:B------:R-:W-:Y:S02]  /*16ca0*/  SHF.R.U32.HI R5, RZ, 0x8, R184 ;  /* 0x00000008ff057819 */ /* 0x000fe400000116b8 */
[----:B------:R-:W-:Y:S02]  /*16cb0*/  PRMT R51, R0, 0x3340, R11 ;  /* 0x0000334000337816 */ /* 0x000fe4000000000b */
[----:B------:R-:W-:Y:S02]  /*16cc0*/  PRMT R73, R172, 0x3340, R97 ;  /* 0x00003340ac497816 */ /* 0x000fe40000000061 */
[----:B------:R-:W-:Y:S02]  /*16cd0*/  SHF.R.U32.HI R0, RZ, 0x8, R22 ;  /* 0x00000008ff007819 */ /* 0x000fe40000011616 */
[----:B------:R-:W-:Y:S02]  /*16ce0*/  PRMT R97, R19, 0x3340, R118 ;  /* 0x0000334013617816 */ /* 0x000fe40000000076 */
        /* <DEDUP_REMOVED lines=11> */
[----:B------:R-:W-:Y:S02]  /*16da0*/  SHF.R.U32.HI R7, RZ, 0x8, R190 ;  /* 0x00000008ff077819 */ /* 0x000fe400000116be */
[----:B------:R-:W-:-:S02]  /*16db0*/  LOP3.LUT R216, R216, 0xffff, RZ, 0xc0, !PT ;  /* 0x0000ffffd8d87812 */ /* 0x000fc400078ec0ff */
        /* <DEDUP_REMOVED lines=8> */
[----:B------:R-:W-:Y:S02]  /*16e40*/  PRMT R107, R216, 0x3340, R9 ;  /* 0x00003340d86b7816 */ /* 0x000fe40000000009 */
[----:B------:R-:W-:Y:S02]  /*16e50*/  LOP3.LUT R5, R5, 0xffff, RZ, 0xc0, !PT ;  /* 0x0000ffff05057812 */ /* 0x000fe400078ec0ff */
[----:B------:R-:W-:Y:S02]  /*16e60*/  LOP3.LUT R10, R10, 0xffff, RZ, 0xc0, !PT ;  /* 0x0000ffff0a0a7812 */ /* 0x000fe400078ec0ff */
[----:B------:R-:W-:-:S02]  /*16e70*/  SHF.R.U32.HI R0, RZ, 0x8, R216 ;  /* 0x00000008ff007819 */ /* 0x000fc400000116d8 */
[----:B------:R-:W-:Y:S02]  /*16e80*/  SHF.R.U32.HI R9, RZ, 0x8, R9 ;  /* 0x00000008ff097819 */ /* 0x000fe40000011609 */
[----:B------:R-:W-:Y:S02]  /*16e90*/  SHF.R.U32.HI R7, RZ, 0x8, R192 ;  /* 0x00000008ff077819 */ /* 0x000fe400000116c0 */
[----:B------:R-:W-:Y:S02]  /*16ea0*/  LOP3.LUT R217, R217, 0xffff, RZ, 0xc0, !PT ;  /* 0x0000ffffd9d97812 */ /* 0x000fe400078ec0ff */
[----:B------:R-:W-:Y:S02]  /*16eb0*/  LOP3.LUT R130, R130, 0xffff, RZ, 0xc0, !PT ;  /* 0x0000ffff82827812 */ /* 0x000fe400078ec0ff */
[----:B------:R-:W-:Y:S02]  /*16ec0*/  SHF.R.U32.HI R8, RZ, 0x8, R194 ;  /* 0x00000008ff087819 */ /* 0x000fe400000116c2 */
[----:B------:R-:W-:-:S02]  /*16ed0*/  SHF.R.U32.HI R12, RZ, 0x8, R13 ;  /* 0x00000008ff0c7819 */ /* 0x000fc4000001160d */
[----:B------:R-:W-:Y:S02]  /*16ee0*/  LOP3.LUT R11, R109, 0xffff, RZ, 0xc0, !PT ;  /* 0x0000ffff6d0b7812 */ /* 0x000fe400078ec0ff */
[----:B------:R-:W-:Y:S02]  /*16ef0*/  PRMT R114, R5, 0x3340, R10 ;  /* 0x0000334005727816 */ /* 0x000fe4000000000a */
[----:B------:R-:W-:Y:S02]  /*16f00*/  LOP3.LUT R0, R0, 0xffff, RZ, 0xc0, !PT ;  /* 0x0000ffff00007812 */ /* 0x000fe400078ec0ff */
[----:B------:R-:W-:Y:S02]  /*16f10*/  LOP3.LUT R9, R9, 0xffff, RZ, 0xc0, !PT ;  /* 0x0000ffff09097812 */ /* 0x000fe400078ec0ff */
[----:B------:R-:W-:Y:S02]  /*16f20*/  LOP3.LUT R108, R7, 0xffff, RZ, 0xc0, !PT ;  /* 0x0000ffff076c7812 */ /* 0x000fe400078ec0ff */
[----:B------:R-:W-:-:S02]  /*16f30*/  SHF.R.U32.HI R5, RZ, 0x8, R217 ;  /* 0x00000008ff057819 */ /* 0x000fc400000116d9 */
[----:B------:R-:W-:Y:S02]  /*16f40*/  SHF.R.U32.HI R10, RZ, 0x8, R130 ;  /* 0x00000008ff0a7819 */ /* 0x000fe40000011682 */
[----:B------:R-:W-:Y:S02]  /*16f50*/  LOP3.LUT R7, R8, 0xffff, RZ, 0xc0, !PT ;  /* 0x0000ffff08077812 */ /* 0x000fe400078ec0ff */
[----:B------:R-:W-:Y:S02]  /*16f60*/  LOP3.LUT R12, R12, 0xffff, RZ, 0xc0, !PT ;  /* 0x0000ffff0c0c7812 */ /* 0x000fe400078ec0ff */
[----:B------:R-:W-:Y:S02]  /*16f70*/  PRMT R58, R164, 0x3340, R101 ;  /* 0x00003340a43a7816 */ /* 0x000fe40000000065 */
[----:B------:R-:W-:Y:S02]  /*16f80*/  PRMT R101, R15, 0x3340, R116 ;  /* 0x000033400f657816 */ /* 0x000fe40000000074 */
[----:B------:R-:W-:-:S02]  /*16f90*/  PRMT R109, R188, 0x3340, R105 ;  /* 0x00003340bc6d7816 */ /* 0x000fc40000000069 */
[----:B------:R-:W-:Y:S02]  /*16fa0*/  PRMT R105, R190, 0x3340, R11 ;  /* 0x00003340be697816 */ /* 0x000fe4000000000b */
[----:B------:R-:W-:Y:S02]  /*16fb0*/  PRMT R116, R0, 0x3340, R9 ;  /* 0x0000334000747816 */ /* 0x000fe40000000009 */
[----:B------:R-:W-:Y:S02]  /*16fc0*/  SHF.R.U32.HI R11, RZ, 0x8, R11 ;  /* 0x00000008ff0b7819 */ /* 0x000fe4000001160b */
[----:B------:R-:W-:Y:S02]  /*16fd0*/  PRMT R3, R194, 0x3340, R13 ;  /* 0x00003340c2037816 */ /* 0x000fe4000000000d */
[----:B------:R-:W-:Y:S02]  /*16fe0*/  LOP3.LUT R5, R5, 0xffff, RZ, 0xc0, !PT ;  /* 0x0000ffff05057812 */ /* 0x000fe400078ec0ff */
[----:B------:R-:W-:-:S02]  /*16ff0*/  LOP3.LUT R10, R10, 0xffff, RZ, 0xc0, !PT ;  /* 0x0000ffff0a0a7812 */ /* 0x000fc400078ec0ff */
[----:B------:R-:W-:Y:S02]  /*17000*/  PRMT R0, R7, 0x3340, R12 ;  /* 0x0000334007007816 */ /* 0x000fe4000000000c */
        /* <DEDUP_REMOVED lines=10> */
[----:B------:R-:W-:-:S02]  /*170b0*/  PRMT R111, R5, 0x3340, R10 ;  /* 0x00003340056f7816 */ /* 0x000fc4000000000a */
[--C-:B------:R-:W-:Y:S02]  /*170c0*/  PRMT R93, R196, 0x3340, R89.reuse ;  /* 0x00003340c45d7816 */ /* 0x100fe40000000059 */
[----:B------:R-:W-:Y:S02]  /*170d0*/  SHF.R.U32.HI R12, RZ, 0x8, R89 ;  /* 0x00000008ff0c7819 */ /* 0x000fe40000011659 */
[--C-:B------:R-:W-:Y:S02]  /*170e0*/  PRMT R119, R218, 0x3340, R7.reuse ;  /* 0x00003340da777816 */ /* 0x100fe40000000007 */
[----:B------:R-:W-:Y:S02]  /*170f0*/  SHF.R.U32.HI R10, RZ, 0x8, R7 ;  /* 0x00000008ff0a7819 */ /* 0x000fe40000011607 */
[----:B------:R-:W-:Y:S02]  /*17100*/  PRMT R89, R198, 0x3340, R13 ;  /* 0x00003340c6597816 */ /* 0x000fe4000000000d */
[----:B------:R-:W-:-:S02]  /*17110*/  SHF.R.U32.HI R7, RZ, 0x8, R219 ;  /* 0x00000008ff077819 */ /* 0x000fc400000116db */
[----:B------:R-:W-:Y:S02]  /*17120*/  SHF.R.U32.HI R9, RZ, 0x8, R198 ;  /* 0x00000008ff097819 */ /* 0x000fe400000116c6 */
[----:B------:R-:W-:Y:S02]  /*17130*/  SHF.R.U32.HI R13, RZ, 0x8, R13 ;  /* 0x00000008ff0d7819 */ /* 0x000fe4000001160d */
[----:B------:R-:W-:Y:S02]  /*17140*/  SHF.R.U32.HI R8, RZ, 0x8, R196 ;  /* 0x00000008ff087819 */ /* 0x000fe400000116c4 */
[----:B------:R-:W-:Y:S02]  /*17150*/  PRMT R96, R180, 0x3340, R91 ;  /* 0x00003340b4607816 */ /* 0x000fe4000000005b */
[----:B------:R-:W-:Y:S02]  /*17160*/  PRMT R112, R112, 0x3340, R11 ;  /* 0x0000334070707816 */ /* 0x000fe4000000000b */
[----:B------:R-:W-:-:S02]  /*17170*/  PRMT R91, R21, 0x3340, R122 ;  /* 0x00003340155b7816 */ /* 0x000fc4000000007a */
[----:B------:R-:W-:Y:S02]  /*17180*/  LOP3.LUT R11, R103, 0xffff, RZ, 0xc0, !PT ;  /* 0x0000ffff670b7812 */ /* 0x000fe400078ec0ff */
[----:B------:R-:W-:Y:S02]  /*17190*/  LOP3.LUT R124, R7, 0xffff, RZ, 0xc0, !PT ;  /* 0x0000ffff077c7812 */ /* 0x000fe400078ec0ff */
[----:B------:R-:W-:Y:S02]  /*171a0*/  LOP3.LUT R122, R9, 0xffff, RZ, 0xc0, !PT ;  /* 0x0000ffff097a7812 */ /* 0x000fe400078ec0ff */
[----:B------:R-:W-:Y:S02]  /*171b0*/  LOP3.LUT R13, R13, 0xffff, RZ, 0xc0, !PT ;  /* 0x0000ffff0d0d7812 */ /* 0x000fe400078ec0ff */
[----:B------:R-:W-:Y:S02]  /*171c0*/  SHF.R.U32.HI R5, RZ, 0x8, R218 ;  /* 0x00000008ff057819 */ /* 0x000fe400000116da */
[----:B------:R-:W-:-:S02]  /*171d0*/  LOP3.LUT R7, R8, 0xffff, RZ, 0xc0, !PT ;  /* 0x0000ffff08077812 */ /* 0x000fc400078ec0ff */
[----:B------:R-:W-:Y:S02]  /*171e0*/  LOP3.LUT R12, R12, 0xffff, RZ, 0xc0, !PT ;  /* 0x0000ffff0c0c7812 */ /* 0x000fe400078ec0ff */
[----:B------:R-:W-:Y:S02]  /*171f0*/  PRMT R40, R160, 0x3340, R29 ;  /* 0x00003340a0287816 */ /* 0x000fe4000000001d */
[----:B------:R-:W-:Y:S02]  /*17200*/  PRMT R29, R162, 0x3340, R113 ;  /* 0x00003340a21d7816 */ /* 0x000fe40000000071 */
[--C-:B------:R-:W-:Y:S02]  /*17210*/  PRMT R103, R192, 0x3340, R11.reuse ;  /* 0x00003340c0677816 */ /* 0x100fe4000000000b */
[----:B------:R-:W-:Y:S02]  /*17220*/  PRMT R113, R23, 0x3340, R126 ;  /* 0x0000334017717816 */ /* 0x000fe4000000007e */
[----:B------:R-:W-:-:S02]  /*17230*/  SHF.R.U32.HI R11, RZ, 0x8, R11 ;  /* 0x00000008ff0b7819 */ /* 0x000fc4000001160b */
[----:B------:R-:W-:Y:S02]  /*17240*/  PRMT R122, R122, 0x3340, R13 ;  /* 0x000033407a7a7816 */ /* 0x000fe4000000000d */
[----:B------:R-:W-:Y:S02]  /*17250*/  LOP3.LUT R5, R5, 0xffff, RZ, 0xc0, !PT ;  /* 0x0000ffff05057812 */ /* 0x000fe400078ec0ff */
[----:B------:R-:W-:Y:S02]  /*17260*/  LOP3.LUT R10, R10, 0xffff, RZ, 0xc0, !PT ;  /* 0x0000ffff0a0a7812 */ /* 0x000fe400078ec0ff */
[----:B------:R-:W-:Y:S02]  /*17270*/  PRMT R126, R7, 0x3340, R12 ;  /* 0x00003340077e7816 */ /* 0x000fe4000000000c */
        /* <DEDUP_REMOVED lines=9> */
[----:B------:R-:W-:Y:S02]  /*17310*/  PRMT R128, R5, 0x3340, R10 ;  /* 0x0000334005807816 */ /* 0x000fe4000000000a */
[----:B------:R-:W-:Y:S02]  /*17320*/  SHF.R.U32.HI R8, RZ, 0x8, R200 ;  /* 0x00000008ff087819 */ /* 0x000fe400000116c8 */
[--C-:B------:R-:W-:Y:S02]  /*17330*/  PRMT R74, R200, 0x3340, R9.reuse ;  /* 0x00003340c84a7816 */ /* 0x100fe40000000009 */
[----:B------:R-:W-:Y:S02]  /*17340*/  SHF.R.U32.HI R12, RZ, 0x8, R9 ;  /* 0x00000008ff0c7819 */ /* 0x000fe40000011609 */
[----:B------:R-:W-:-:S02]  /*17350*/  PRMT R72, R202, 0x3340, R13 ;  /* 0x00003340ca487816 */ /* 0x000fc4000000000d */
[--C-:B------:R-:W-:Y:S02]  /*17360*/  PRMT R123, R220, 0x3340, R7.reuse ;  /* 0x00003340dc7b7816 */ /* 0x100fe40000000007 */
[----:B------:R-:W-:Y:S02]  /*17370*/  SHF.R.U32.HI R10, RZ, 0x8, R7 ;  /* 0x00000008ff0a7819 */ /* 0x000fe40000011607 */
[----:B------:R-:W-:Y:S02]  /*17380*/  SHF.R.U32.HI R9, RZ, 0x8, R202 ;  /* 0x00000008ff097819 */ /* 0x000fe400000116ca */
[----:B------:R-:W-:Y:S02]  /*17390*/  SHF.R.U32.HI R13, RZ, 0x8, R13 ;  /* 0x00000008ff0d7819 */ /* 0x000fe4000001160d */
[----:B------:R-:W-:Y:S02]  /*173a0*/  SHF.R.U32.HI R5, RZ, 0x8, R220 ;  /* 0x00000008ff057819 */ /* 0x000fe400000116dc */
[----:B------:R-:W-:-:S02]  /*173b0*/  SHF.R.U32.HI R7, RZ, 0x8, R221 ;  /* 0x00000008ff077819 */ /* 0x000fc400000116dd */
[----:B------:R-:W-:Y:S02]  /*173c0*/  PRMT R108, R108, 0x3340, R11 ;  /* 0x000033406c6c7816 */ /* 0x000fe4000000000b */
[----:B------:R-:W-:Y:S02]  /*173d0*/  SHF.R.U32.HI R11, RZ, 0x8, R134 ;  /* 0x00000008ff0b7819 */ /* 0x000fe40000011686 */
        /* <DEDUP_REMOVED lines=17> */
[----:B------:R-:W-:Y:S02]  /*174f0*/  LOP3.LUT R206, R206, 0xffff, RZ, 0xc0, !PT ;  /* 0x0000ffffcece7812 */ /* 0x000fe400078ec0ff */
[----:B------:R-:W-:Y:S02]  /*17500*/  LOP3.LUT R13, R78, 0xffff, RZ, 0xc0, !PT ;  /* 0x0000ffff4e0d7812 */ /* 0x000fe400078ec0ff */
[--C-:B------:R-:W-:Y:S02]  /*17510*/  PRMT R131, R222, 0x3340, R7.reuse ;  /* 0x00003340de837816 */ /* 0x100fe40000000007 */
[----:B------:R-:W-:Y:S02]  /*17520*/  SHF.R.U32.HI R10, RZ, 0x8, R7 ;  /* 0x00000008ff0a7819 */ /* 0x000fe40000011607 */
[----:B------:R-:W-:-:S02]  /*17530*/  PRMT R124, R124, 0x3340, R11 ;  /* 0x000033407c7c7816 */ /* 0x000fc4000000000b */
[----:B------:R-:W-:Y:S02]  /*17540*/  PRMT R127, R127, 0x3340, R12 ;  /* 0x000033407f7f7816 */ /* 0x000fe4000000000c */
[----:B------:R-:W-:Y:S02]  /*17550*/  SHF.R.U32.HI R7, RZ, 0x8, R223 ;  /* 0x00000008ff077819 */ /* 0x000fe400000116df */
[----:B------:R-:W-:Y:S02]  /*17560*/  SHF.R.U32.HI R11, RZ, 0x8, R138 ;  /* 0x00000008ff0b7819 */ /* 0x000fe4000001168a */
[----:B------:R-:W-:Y:S02]  /*17570*/  SHF.R.U32.HI R8, RZ, 0x8, R204 ;  /* 0x00000008ff087819 */ /* 0x000fe400000116cc */
[--C-:B------:R-:W-:Y:S02]  /*17580*/  SHF.R.U32.HI R12, RZ, 0x8, R9.reuse ;  /* 0x00000008ff0c7819 */ /* 0x100fe40000011609 */
[----:B------:R-:W-:-:S02]  /*17590*/  PRMT R129, R204, 0x3340, R9 ;  /* 0x00003340cc817816 */ /* 0x000fc40000000009 */
[--C-:B------:R-:W-:Y:S02]  /*175a0*/  PRMT R78, R206, 0x3340, R13.reuse ;  /* 0x00003340ce4e7816 */ /* 0x100fe4000000000d */
[----:B------:R-:W-:Y:S02]  /*175b0*/  SHF.R.U32.HI R9, RZ, 0x8, R206 ;  /* 0x00000008ff097819 */ /* 0x000fe400000116ce */
[----:B------:R-:W-:Y:S02]  /*175c0*/  SHF.R.U32.HI R13, RZ, 0x8, R13 ;  /* 0x00000008ff0d7819 */ /* 0x000fe4000001160d */
[----:B------:R-:W-:Y:S02]  /*175d0*/  LOP3.LUT R14, R7, 0xffff, RZ, 0xc0, !PT ;  /* 0x0000ffff070e7812 */ /* 0x000fe400078ec0ff */
[----:B------:R-:W-:Y:S02]  /*175e0*/  LOP3.LUT R11, R11, 0xffff, RZ, 0xc0, !PT ;  /* 0x0000ffff0b0b7812 */ /* 0x000fe400078ec0ff */
[----:B------:R-:W-:-:S02]  /*175f0*/  SHF.R.U32.HI R5, RZ, 0x8, R222 ;  /* 0x00000008ff057819 */ /* 0x000fc400000116de */
        /* <DEDUP_REMOVED lines=8> */
[----:B------:R-:W-:Y:S02]  /*17680*/  LOP3.LUT R5, R5, 0xffff, RZ, 0xc0, !PT ;  /* 0x0000ffff05057812 */ /* 0x000fe400078ec0ff */
[----:B------:R-:W-:Y:S02]  /*17690*/  LOP3.LUT R10, R10, 0xffff, RZ, 0xc0, !PT ;  /* 0x0000ffff0a0a7812 */ /* 0x000fe400078ec0ff */
[----:B------:R-:W-:Y:S02]  /*176a0*/  PRMT R134, R7, 0x3340, R12 ;  /* 0x0000334007867816 */ /* 0x000fe4000000000c */
[----:B------:R-:W-:-:S02]  /*176b0*/  SHF.R.U32.HI R11, RZ, 0x8, R142 ;  /* 0x00000008ff0b7819 */ /* 0x000fc4000001168e */
[----:B------:R-:W-:Y:S02]  /*176c0*/  LOP3.LUT R224, R224, 0xffff, RZ, 0xc0, !PT ;  /* 0x0000ffffe0e07812 */ /* 0x000fe400078ec0ff */
[----:B------:R-:W-:Y:S02]  /*176d0*/  LOP3.LUT R7, R144, 0xffff, RZ, 0xc0, !PT ;  /* 0x0000ffff90077812 */ /* 0x000fe400078ec0ff */
[----:B------:R-:W-:Y:S02]  /*176e0*/  PRMT R135, R8, 0x3340, R13 ;  /* 0x0000334008877816 */ /* 0x000fe4000000000d */
[----:B------:R-:W-:Y:S02]  /*176f0*/  LOP3.LUT R225, R225, 0xffff, RZ, 0xc0, !PT ;  /* 0x0000ffffe1e17812 */ /* 0x000fe400078ec0ff */
        /* <DEDUP_REMOVED lines=8> */
[--C-:B------:R-:W-:Y:S02]  /*17780*/  PRMT R138, R224, 0x3340, R7.reuse ;  /* 0x00003340e08a7816 */ /* 0x100fe40000000007 */
[----:B------:R-:W-:Y:S02]  /*17790*/  SHF.R.U32.HI R10, RZ, 0x8, R7 ;  /* 0x00000008ff0a7819 */ /* 0x000fe40000011607 */
[----:B------:R-:W-:Y:S02]  /*177a0*/  SHF.R.U32.HI R7, RZ, 0x8, R225 ;  /* 0x00000008ff077819 */ /* 0x000fe400000116e1 */
[----:B------:R-:W-:Y:S02]  /*177b0*/  SHF.R.U32.HI R8, RZ, 0x8, R208 ;  /* 0x00000008ff087819 */ /* 0x000fe400000116d0 */
[--C-:B------:R-:W-:Y:S02]  /*177c0*/  PRMT R137, R208, 0x3340, R9.reuse ;  /* 0x00003340d0897816 */ /* 0x100fe40000000009 */
[----:B------:R-:W-:-:S02]  /*177d0*/  SHF.R.U32.HI R12, RZ, 0x8, R9 ;  /* 0x00000008ff0c7819 */ /* 0x000fc40000011609 */
[--C-:B------:R-:W-:Y:S02]  /*177e0*/  PRMT R82, R210, 0x3340, R13.reuse ;  /* 0x00003340d2527816 */ /* 0x100fe4000000000d */
[----:B------:R-:W-:Y:S02]  /*177f0*/  SHF.R.U32.HI R9, RZ, 0x8, R210 ;  /* 0x00000008ff097819 */ /* 0x000fe400000116d2 */
[----:B------:R-:W-:Y:S02]  /*17800*/  SHF.R.U32.HI R13, RZ, 0x8, R13 ;  /* 0x00000008ff0d7819 */ /* 0x000fe4000001160d */
[----:B------:R-:W-:Y:S02]  /*17810*/  PRMT R133, R14, 0x3340, R11 ;  /* 0x000033400e857816 */ /* 0x000fe4000000000b */
[----:B------:R-:W-:Y:S02]  /*17820*/  LOP3.LUT R146, R146, 0xffff, RZ, 0xc0, !PT ;  /* 0x0000ffff92927812 */ /* 0x000fe400078ec0ff */
[----:B------:R-:W-:-:S02]  /*17830*/  LOP3.LUT R14, R7, 0xffff, RZ, 0xc0, !PT ;  /* 0x0000ffff070e7812 */ /* 0x000fc400078ec0ff */
[----:B------:R-:W-:Y:S02]  /*17840*/  LOP3.LUT R7, R8, 0xffff, RZ, 0xc0, !PT ;  /* 0x0000ffff08077812 */ /* 0x000fe400078ec0ff */
[----:B------:R-:W-:Y:S02]  /*17850*/  SHF.R.U32.HI R5, RZ, 0x8, R224 ;  /* 0x00000008ff057819 */ /* 0x000fe400000116e0 */
[----:B------:R-:W-:Y:S02]  /*17860*/  LOP3.LUT R12, R12, 0xffff, RZ, 0xc0, !PT ;  /* 0x0000ffff0c0c7812 */ /* 0x000fe400078ec0ff */
[----:B------:R-:W-:Y:S02]  /*17870*/  LOP3.LUT R8, R9, 0xffff, RZ, 0xc0, !PT ;  /* 0x0000ffff09087812 */ /* 0x000fe400078ec0ff */
[----:B------:R-:W-:Y:S02]  /*17880*/  LOP3.LUT R13, R13, 0xffff, RZ, 0xc0, !PT ;  /* 0x0000ffff0d0d7812 */ /* 0x000fe400078ec0ff */
[----:B------:R-:W-:-:S02]  /*17890*/  F2FP.SATFINITE.E5M2.F32.PACK_AB_MERGE_C R148, R149, R148, RZ ;  /* 0x000000949594723e */ /* 0x000fc400048060ff */
[----:B------:R-:W-:Y:S02]  /*178a0*/  SHF.R.U32.HI R11, RZ, 0x8, R146 ;  /* 0x00000008ff0b7819 */ /* 0x000fe40000011692 */
[----:B------:R-:W-:Y:S02]  /*178b0*/  F2FP.SATFINITE.E5M2.F32.PACK_AB_MERGE_C R150, R151, R150, RZ ;  /* 0x000000969796723e */ /* 0x000fe400048060ff */
[----:B------:R-:W-:Y:S02]  /*178c0*/  LOP3.LUT R5, R5, 0xffff, RZ, 0xc0, !PT ;  /* 0x0000ffff05057812 */ /* 0x000fe400078ec0ff */
[----:B------:R-:W-:Y:S02]  /*178d0*/  LOP3.LUT R10, R10, 0xffff, RZ, 0xc0, !PT ;  /* 0x0000ffff0a0a7812 */ /* 0x000fe400078ec0ff */
[----:B------:R-:W-:Y:S02]  /*178e0*/  PRMT R140, R7, 0x3340, R12 ;  /* 0x00003340078c7816 */ /* 0x000fe4000000000c */
[----:B------:R-:W-:-:S02]  /*178f0*/  PRMT R141, R8, 0x3340, R13 ;  /* 0x00003340088d7816 */ /* 0x000fc4000000000d */
        /* <DEDUP_REMOVED lines=10> */
[----:B------:R-:W-:Y:S02]  /*179a0*/  PRMT R143, R14, 0x3340, R11 ;  /* 0x000033400e8f7816 */ /* 0x000fe4000000000b */
[----:B------:R-:W-:-:S02]  /*179b0*/  PRMT R139, R226, 0x3340, R7 ;  /* 0x00003340e28b7816 */ /* 0x000fc40000000007 */
[----:B------:R-:W-:Y:S02]  /*179c0*/  SHF.R.U32.HI R10, RZ, 0x8, R7 ;  /* 0x00000008ff0a7819 */ /* 0x000fe40000011607 */
        /* <DEDUP_REMOVED lines=15> */
[----:B------:R-:W-:Y:S02]  /*17ac0*/  LOP3.LUT R13, R13, 0xffff, RZ, 0xc0, !PT ;  /* 0x0000ffff0d0d7812 */ /* 0x000fe400078ec0ff */
[----:B------:R-:W-:-:S02]  /*17ad0*/  PRMT R144, R5, 0x3340, R10 ;  /* 0x0000334005907816 */ /* 0x000fc4000000000a */
[----:B------:R-:W-:Y:S02]  /*17ae0*/  PRMT R151, R14, 0x3340, R11 ;  /* 0x000033400e977816 */ /* 0x000fe4000000000b */
[----:B------:R-:W-:Y:S02]  /*17af0*/  PRMT R149, R8, 0x3340, R13 ;  /* 0x0000334008957816 */ /* 0x000fe4000000000d */
[----:B------:R-:W-:Y:S02]  /*17b00*/  PRMT R8, R27, 0x5410, R6 ;  /* 0x000054101b087816 */ /* 0x000fe40000000006 */
[----:B------:R-:W-:Y:S02]  /*17b10*/  PRMT R9, R30, 0x5410, R39 ;  /* 0x000054101e097816 */ /* 0x000fe40000000027 */
[----:B------:R-:W-:Y:S02]  /*17b20*/  PRMT R10, R28, 0x5410, R33 ;  /* 0x000054101c0a7816 */ /* 0x000fe40000000021 */
[----:B------:R-:W-:Y:S01]  /*17b30*/  PRMT R11, R4, 0x5410, R31 ;  /* 0x00005410040b7816 */ /* 0x000fe2000000001f */
[----:B------:R-:W-:Y:S01]  /*17b40*/  BAR.SYNC.DEFER_BLOCKING 0x0 ;  /* 0x0000000000007b1d */ /* 0x000fe20000010000 */
[----:B------:R-:W-:-:S05]  /*17b50*/  LOP3.LUT R19, R25, 0x7f, RZ, 0xc0, !PT ;  /* 0x0000007f19137812 */ /* 0x000fca00078ec0ff */
[----:B------:R-:W-:Y:S01]  /*17b60*/  STSM.16.M88.4 [R24], R8 ;  /* 0x0000000818007844 */ /* 0x000fe20000000200 */
[----:B------:R-:W-:Y:S01]  /*17b70*/  LEA R19, R19, UR7, 0x4 ;  /* 0x0000000713137c11 */ /* 0x000fe2000f8e20ff */
[----:B------:R-:W0:Y:S01]  /*17b80*/  LDC R25, c[0x0][0x244] ;  /* 0x00009100ff197b82 */ /* 0x000e220000000800 */
[----:B------:R-:W-:-:S07]  /*17b90*/  LOP3.LUT R12, R12, 0xffff, RZ, 0xc0, !PT ;  /* 0x0000ffff0c0c7812 */ /* 0x000fce00078ec0ff */
[----:B------:R-:W-:Y:S01]  /*17ba0*/  BAR.SYNC.DEFER_BLOCKING 0x0 ;  /* 0x0000000000007b1d */ /* 0x000fe20000010000 */
[----:B------:R-:W-:Y:S02]  /*17bb0*/  PRMT R13, R38, 0x5410, R49 ;  /* 0x00005410260d7816 */ /* 0x000fe40000000031 */
[----:B------:R-:W-:Y:S02]  /*17bc0*/  PRMT R147, R147, 0x3340, R12 ;  /* 0x0000334093937816 */ /* 0x000fe4000000000c */
[----:B------:R-:W-:Y:S01]  /*17bd0*/  PRMT R14, R34, 0x5410, R41 ;  /* 0x00005410220e7816 */ /* 0x000fe20000000029 */
[----:B------:R-:W-:Y:S01]  /*17be0*/  ULDC.64 UR6, c[0x0][0x228] ;  /* 0x00008a0000067ab9 */ /* 0x000fe20000000a00 */
[----:B------:R-:W1:Y:S01]  /*17bf0*/  LDS.128 R4, [R19] ;  /* 0x0000000013047984 */ /* 0x000e620000000c00 */
[----:B------:R-:W-:Y:S02]  /*17c00*/  PRMT R12, R42, 0x5410, R53 ;  /* 0x000054102a0c7816 */ /* 0x000fe40000000035 */
[----:B------:R-:W-:Y:S01]  /*17c10*/  PRMT R15, R32, 0x5410, R37 ;  /* 0x00005410200f7816 */ /* 0x000fe20000000025 */
[----:B------:R-:W-:Y:S06]  /*17c20*/  BAR.SYNC.DEFER_BLOCKING 0x0 ;  /* 0x0000000000007b1d */ /* 0x000fec0000010000 */
[----:B------:R-:W-:Y:S02]  /*17c30*/  STSM.16.M88.4 [R24], R12 ;  /* 0x0000000c18007844 */ /* 0x000fe40000000200 */
[----:B------:R-:W-:Y:S01]  /*17c40*/  BAR.SYNC.DEFER_BLOCKING 0x0 ;  /* 0x0000000000007b1d */ /* 0x000fe20000010000 */
[----:B------:R-:W-:-:S02]  /*17c50*/  PRMT R20, R46, 0x5410, R55 ;  /* 0x000054102e147816 */ /* 0x000fc40000000037 */
[----:B------:R-:W-:-:S03]  /*17c60*/  PRMT R21, R45, 0x5410, R48 ;  /* 0x000054102d157816 */ /* 0x000fc60000000030 */
[----:B------:R-:W2:Y:S01]  /*17c70*/  LDS.128 R8, [R19] ;  /* 0x0000000013087984 */ /* 0x000ea20000000c00 */
[----:B------:R-:W-:Y:S02]  /*17c80*/  PRMT R22, R40, 0x5410, R47 ;  /* 0x0000541028167816 */ /* 0x000fe4000000002f */
[----:B------:R-:W-:Y:S01]  /*17c90*/  PRMT R23, R29, 0x5410, R2 ;  /* 0x000054101d177816 */ /* 0x000fe20000000002 */
[----:B------:R-:W-:Y:S06]  /*17ca0*/  BAR.SYNC.DEFER_BLOCKING 0x0 ;  /* 0x0000000000007b1d */ /* 0x000fec0000010000 */
[----:B------:R-:W-:Y:S02]  /*17cb0*/  STSM.16.M88.4 [R24], R20 ;  /* 0x0000001418007844 */ /* 0x000fe40000000200 */
[----:B------:R-:W-:Y:S01]  /*17cc0*/  BAR.SYNC.DEFER_BLOCKING 0x0 ;  /* 0x0000000000007b1d */ /* 0x000fe20000010000 */
[----:B------:R-:W-:-:S02]  /*17cd0*/  PRMT R28, R62, 0x5410, R71 ;  /* 0x000054103e1c7816 */ /* 0x000fc40000000047 */
[----:B------:R-:W-:-:S03]  /*17ce0*/  PRMT R29, R60, 0x5410, R67 ;  /* 0x000054103c1d7816 */ /* 0x000fc60000000043 */
[----:B------:R-:W3:Y:S01]  /*17cf0*/  LDS.128 R12, [R19] ;  /* 0x00000000130c7984 */ /* 0x000ee20000000c00 */
[----:B------:R-:W-:Y:S02]  /*17d00*/  PRMT R30, R58, 0x5410, R63 ;  /* 0x000054103a1e7816 */ /* 0x000fe4000000003f */
[----:B------:R-:W-:Y:S01]  /*17d10*/  PRMT R31, R52, 0x5410, R61 ;  /* 0x00005410341f7816 */ /* 0x000fe2000000003d */
[----:B------:R-:W-:Y:S06]  /*17d20*/  BAR.SYNC.DEFER_BLOCKING 0x0 ;  /* 0x0000000000007b1d */ /* 0x000fec0000010000 */
[----:B------:R-:W-:Y:S02]  /*17d30*/  STSM.16.M88.4 [R24], R28 ;  /* 0x0000001c18007844 */ /* 0x000fe40000000200 */
[----:B------:R-:W-:Y:S01]  /*17d40*/  BAR.SYNC.DEFER_BLOCKING 0x0 ;  /* 0x0000000000007b1d */ /* 0x000fe20000010000 */
[----:B------:R-:W-:-:S02]  /*17d50*/  PRMT R32, R56, 0x5410, R65 ;  /* 0x0000541038207816 */ /* 0x000fc40000000041 */
[----:B------:R-:W-:-:S03]  /*17d60*/  PRMT R33, R54, 0x5410, R59 ;  /* 0x0000541036217816 */ /* 0x000fc6000000003b */
[----:B------:R-:W4:Y:S01]  /*17d70*/  LDS.128 R20, [R19] ;  /* 0x0000000013147984 */ /* 0x000f220000000c00 */
        /* <DEDUP_REMOVED lines=16> */
[----:B------:R-:W-:Y:S01]  /*17e80*/  PRMT R42, R64, 0x5410, R69 ;  /* 0x00005410402a7816 */ /* 0x000fe20000000045 */
[----:B------:R-:W-:Y:S01]  /*17e90*/  BAR.SYNC.DEFER_BLOCKING 0x0 ;  /* 0x0000000000007b1d */ /* 0x000fe20000010000 */
[----:B------:R-:W-:-:S05]  /*17ea0*/  PRMT R43, R44, 0x5410, R43 ;  /* 0x000054102c2b7816 */ /* 0x000fca000000002b */
[----:B------:R-:W-:Y:S02]  /*17eb0*/  STSM.16.M88.4 [R24], R40 ;  /* 0x0000002818007844 */ /* 0x000fe40000000200 */
[----:B------:R-:W-:Y:S01]  /*17ec0*/  BAR.SYNC.DEFER_BLOCKING 0x0 ;  /* 0x0000000000007b1d */ /* 0x000fe20000010000 */
[----:B------:R-:W-:Y:S02]  /*17ed0*/  PRMT R44, R101, 0x5410, R110 ;  /* 0x00005410652c7816 */ /* 0x000fe4000000006e */
        /* <DEDUP_REMOVED lines=71> */
[----:B------:R-:W-:Y:S01]  /*18350*/  BAR.SYNC.DEFER_BLOCKING 0x0 ;  /* 0x0000000000007b1d */ /* 0x000fe20000010000 */
[----:B------:R-:W-:-:S05]  /*18360*/  IMAD R0, R17, UR4, RZ ;  /* 0x0000000411007c24 */ /* 0x000fca000f8e02ff */
[----:B------:R-:W-:Y:S02]  /*18370*/  ULDC.64 UR4, c[0x0][0x220] ;  /* 0x0000880000047ab9 */ /* 0x000fe40000000a00 */
[C---:B------:R-:W-:Y:S01]  /*18380*/  IADD3 R2, P1, R0.reuse, UR4, RZ ;  /* 0x0000000400027c10 */ /* 0x040fe2000ff3e0ff */
[----:B0-----:R-:W-:Y:S01]  /*18390*/  IMAD R25, R25, 0x80, R0 ;  /* 0x0000008019197824 */ /* 0x001fe200078e0200 */
[----:B------:R-:W-:Y:S02]  /*183a0*/  ULDC UR4, c[0x0][0x248] ;  /* 0x0000920000047ab9 */ /* 0x000fe40000000800 */
[----:B------:R-:W-:Y:S01]  /*183b0*/  LEA.HI.X.SX32 R0, R0, UR5, 0x1, P1 ;  /* 0x0000000500007c11 */ /* 0x000fe200088f0eff */
[C---:B------:R-:W-:Y:S01]  /*183c0*/  IMAD R72, R16.reuse, UR4, RZ ;  /* 0x0000000410487c24 */ /* 0x040fe2000f8e02ff */
[----:B------:R-:W-:Y:S01]  /*183d0*/  ISETP.GE.AND P1, PT, R17, UR6, PT ;  /* 0x0000000611007c0c */ /* 0x000fe2000bf26270 */
[----:B------:R-:W-:Y:S01]  /*183e0*/  ULDC.64 UR4, c[0x0][0x220] ;  /* 0x0000880000047ab9 */ /* 0x000fe20000000a00 */
[----:B------:R0:W-:Y:S02]  /*183f0*/  STSM.16.M88.4 [R24], R144 ;  /* 0x0000009018007844 */ /* 0x0001e40000000200 */
[----:B------:R-:W-:-:S02]  /*18400*/  ISETP.LT.AND P1, PT, R16, UR27, !P1 ;  /* 0x0000001b10007c0c */ /* 0x000fc4000cf21270 */
[----:B------:R-:W-:Y:S01]  /*18410*/  SHF.R.S32.HI R73, RZ, 0x1f, R72 ;  /* 0x0000001fff497819 */ /* 0x000fe20000011448 */
[----:B------:R-:W-:Y:S01]  /*18420*/  BAR.SYNC.DEFER_BLOCKING 0x0 ;  /* 0x0000000000007b1d */ /* 0x000fe20000010000 */
[----:B------:R-:W-:Y:S02]  /*18430*/  IADD3 R26, P4, R72, R2, RZ ;  /* 0x00000002481a7210 */ /* 0x000fe40007f9e0ff */
[----:B-1----:R-:W-:-:S03]  /*18440*/  PRMT R75, R4, 0x7770, RZ ;  /* 0x00007770044b7816 */ /* 0x002fc600000000ff */
[----:B------:R-:W-:Y:S01]  /*18450*/  IMAD.X R27, R73, 0x1, R0, P4 ;  /* 0x00000001491b7824 */ /* 0x000fe200020e0600 */
[----:B------:R-:W-:Y:S01]  /*18460*/  ISETP.GE.AND P4, PT, R16, UR7, PT ;  /* 0x0000000710007c0c */ /* 0x000fe2000bf86270 */
[----:B------:R-:W-:Y:S01]  /*18470*/  ULDC.64 UR6, c[0x0][0x228] ;  /* 0x00008a0000067ab9 */ /* 0x000fe20000000a00 */
[C---:B------:R-:W-:Y:S02]  /*18480*/  IADD3 R3, P5, R25.reuse, UR4, RZ ;  /* 0x0000000419037c10 */ /* 0x040fe4000ffbe0ff */
[----:B------:R-:W-:Y:S01]  /*18490*/  ISETP.LT.AND P4, PT, R18, UR6, !P4 ;  /* 0x0000000612007c0c */ /* 0x000fe2000e781270 */
[----:B------:R-:W-:Y:S01]  /*184a0*/  VIADD R74, R72, UR8 ;  /* 0x00000008484a7c36 */ /* 0x000fe20008000000 */
[----:B------:R-:W-:Y:S01]  /*184b0*/  LEA.HI.X.SX32 R25, R25, UR5, 0x1, P5 ;  /* 0x0000000519197c11 */ /* 0x000fe2000a8f0eff */
[----:B------:R-:W-:Y:S01]  /*184c0*/  ULDC.64 UR4, c[0x0][0x228] ;  /* 0x00008a0000047ab9 */ /* 0x000fe20000000a00 */
[----:B0-----:R-:W-:Y:S01]  /*184d0*/  VIADD R24, R16, 0x3 ;  /* 0x0000000310187836 */ /* 0x001fe20000000000 */
[----:B------:R-:W-:Y:S01]  /*184e0*/  ISETP.LT.AND P5, PT, R17, UR4, !P2 ;  /* 0x0000000411007c0c */ /* 0x000fe2000d7a1270 */
[----:B------:R-:W-:Y:S01]  /*184f0*/  ULDC UR4, c[0x0][0x22c] ;  /* 0x00008b0000047ab9 */ /* 0x000fe20000000800 */
[C---:B------:R-:W-:Y:S01]  /*18500*/  PRMT R79, R4.reuse, 0x7771, RZ ;  /* 0x00007771044f7816 */ /* 0x040fe200000000ff */
[----:B------:R-:W-:Y:S01]  /*18510*/  ULDC.64 UR8, c[0x0][0x228] ;  /* 0x00008a0000087ab9 */ /* 0x000fe20000000a00 */
[----:B------:R-:W-:Y:S01]  /*18520*/  PRMT R77, R4, 0x7772, RZ ;  /* 0x00007772044d7816 */ /* 0x000fe200000000ff */
[----:B------:R-:W-:Y:S01]  /*18530*/  ULDC UR6, c[0x0][0x22c] ;  /* 0x00008b0000067ab9 */ /* 0x000fe20000000800 */
[----:B------:R0:W-:Y:S01]  /*18540*/  @P1 STG.E.U8 desc[UR44][R26.64], R75 ;  /* 0x0000004b1a001986 */ /* 0x0001e2000c10112c */
[----:B------:R-:W-:-:S05]  /*18550*/  IADD3 R72, P1, R72, R3, RZ ;  /* 0x0000000348487210 */ /* 0x000fca0007f3e0ff */
[----:B------:R-:W-:Y:S01]  /*18560*/  IMAD.X R73, R73, 0x1, R25, P1 ;  /* 0x0000000149497824 */ /* 0x000fe200008e0619 */
[----:B------:R-:W-:Y:S01]  /*18570*/  ISETP.GE.AND P1, PT, R24, UR4, PT ;  /* 0x0000000418007c0c */ /* 0x000fe2000bf26270 */
[----:B------:R-:W-:Y:S01]  /*18580*/  ULDC UR4, c[0x0][0x248] ;  /* 0x0000920000047ab9 */ /* 0x000fe20000000800 */
[----:B0-----:R-:W-:Y:S02]  /*18590*/  SHF.R.S32.HI R75, RZ, 0x1f, R74 ;  /* 0x0000001fff4b7819 */ /* 0x001fe4000001144a */
[----:B------:R-:W-:Y:S01]  /*185a0*/  IADD3 R26, P6, R74, R2, RZ ;  /* 0x000000024a1a7210 */ /* 0x000fe20007fde0ff */
[----:B------:R0:W-:Y:S01]  /*185b0*/  @P4 STG.E.U8 desc[UR44][R72.64], R79 ;  /* 0x0000004f48004986 */ /* 0x0001e2000c10112c */
[----:B------:R-:W-:Y:S01]  /*185c0*/  ISETP.LT.AND P4, PT, R18, UR10, !P2 ;  /* 0x0000000a12007c0c */ /* 0x000fe2000d781270 */
[C---:B------:R-:W-:Y:S02]  /*185d0*/  VIADD R24, R74.reuse, UR4 ;  /* 0x000000044a187c36 */ /* 0x040fe40008000000 */
[----:B------:R-:W-:Y:S01]  /*185e0*/  IMAD.X R27, R75, 0x1, R0, P6 ;  /* 0x000000014b1b7824 */ /* 0x000fe200030e0600 */
[----:B------:R-:W-:Y:S01]  /*185f0*/  IADD3 R74, P2, R74, R3, RZ ;  /* 0x000000034a4a7210 */ /* 0x000fe20007f5e0ff */
[----:B------:R-:W-:Y:S01]  /*18600*/  ULDC UR4, c[0x0][0x22c] ;  /* 0x00008b0000047ab9 */ /* 0x000fe20000000800 */
[----:B------:R-:W-:-:S02]  /*18610*/  ULDC UR10, c[0x0][0x228] ;  /* 0x00008a00000a7ab9 */ /* 0x000fc40000000800 */
[----:B------:R1:W-:Y:S01]  /*18620*/  @P5 STG.E.U8 desc[UR44][R26.64], R77 ;  /* 0x0000004d1a005986 */ /* 0x0003e2000c10112c */
[----:B------:R-:W-:Y:S01]  /*18630*/  ISETP.LT.AND P5, PT, R17, UR8, !P3 ;  /* 0x0000000811007c0c */ /* 0x000fe2000dfa1270 */
[----:B------:R-:W-:Y:S01]  /*18640*/  IMAD.X R75, R75, 0x1, R25, P2 ;  /* 0x000000014b4b7824 */ /* 0x000fe200010e0619 */
[----:B------:R-:W-:Y:S01]  /*18650*/  SHF.R.S32.HI R76, RZ, 0x1f, R24 ;  /* 0x0000001fff4c7819 */ /* 0x000fe20000011418 */
[----:B------:R-:W-:Y:S01]  /*18660*/  ULDC UR8, c[0x0][0x228] ;  /* 0x00008a0000087ab9 */ /* 0x000fe20000000800 */
[----:B0-----:R-:W-:Y:S02]  /*18670*/  IADD3 R72, P6, R24, R2, RZ ;  /* 0x0000000218487210 */ /* 0x001fe40007fde0ff */
[----:B------:R-:W-:Y:S01]  /*18680*/  PRMT R79, R4, 0x7773, RZ ;  /* 0x00007773044f7816 */ /* 0x000fe200000000ff */
[----:B-1----:R-:W-:Y:S01]  /*18690*/  VIADD R26, R16, 0x4 ;  /* 0x00000004101a7836 */ /* 0x002fe20000000000 */
[----:B------:R-:W-:Y:S01]  /*186a0*/  PRMT R77, R5, 0x7770, RZ ;  /* 0x00007770054d7816 */ /* 0x000fe200000000ff */
[----:B------:R-:W-:-:S02]  /*186b0*/  IMAD.X R73, R76, 0x1, R0, P6 ;  /* 0x000000014c497824 */ /* 0x000fc400030e0600 */
[----:B------:R0:W-:Y:S01]  /*186c0*/  @P4 STG.E.U8 desc[UR44][R74.64], R79 ;  /* 0x0000004f4a004986 */ /* 0x0001e2000c10112c */
[----:B------:R-:W-:Y:S02]  /*186d0*/  ISETP.LT.AND P4, PT, R18, UR14, !P3 ;  /* 0x0000000e12007c0c */ /* 0x000fe4000df81270 */
[----:B------:R-:W-:Y:S01]  /*186e0*/  ISETP.GE.AND P2, PT, R26, UR4, PT ;  /* 0x000000041a007c0c */ /* 0x000fe2000bf46270 */
[----:B------:R-:W-:Y:S01]  /*186f0*/  ULDC UR4, c[0x0][0x248] ;  /* 0x0000920000047ab9 */ /* 0x000fe20000000800 */
[C---:B------:R-:W-:Y:S01]  /*18700*/  IADD3 R26, P3, R24.reuse, R3, RZ ;  /* 0x00000003181a7210 */ /* 0x040fe20007f7e0ff */
[----:B------:R-:W-:Y:S01]  /*18710*/  VIADD R4, R24, UR4 ;  /* 0x0000000418047c36 */ /* 0x000fe20008000000 */
[----:B------:R1:W-:Y:S01]  /*18720*/  @P5 STG.E.U8 desc[UR44][R72.64], R77 ;  /* 0x0000004d48005986 */ /* 0x0003e2000c10112c */
[----:B------:R-:W-:Y:S01]  /*18730*/  ISETP.LT.AND P5, PT, R17, UR12, !P1 ;  /* 0x0000000c11007c0c */ /* 0x000fe2000cfa1270 */
[----:B------:R-:W-:Y:S01]  /*18740*/  VIADD R24, R16, 0x5 ;  /* 0x0000000510187836 */ /* 0x000fe20000000000 */
[----:B------:R-:W-:Y:S01]  /*18750*/  ULDC UR4, c[0x0][0x22c] ;  /* 0x00008b0000047ab9 */ /* 0x000fe20000000800 */
[----:B------:R-:W-:Y:S01]  /*18760*/  SHF.R.S32.HI R78, RZ, 0x1f, R4 ;  /* 0x0000001fff4e7819 */ /* 0x000fe20000011404 */
[----:B------:R-:W-:Y:S01]  /*18770*/  IMAD.X R27, R76, 0x1, R25, P3 ;  /* 0x000000014c1b7824 */ /* 0x000fe200018e0619 */
[----:B0-----:R-:W-:-:S02]  /*18780*/  IADD3 R74, P6, R4, R2, RZ ;  /* 0x00000002044a7210 */ /* 0x001fc40007fde0ff */
[C---:B------:R-:W-:Y:S02]  /*18790*/  PRMT R79, R5.reuse, 0x7771, RZ ;  /* 0x00007771054f7816 */ /* 0x040fe400000000ff */
[----:B------:R-:W-:Y:S01]  /*187a0*/  ISETP.GE.AND P3, PT, R24, UR4, PT ;  /* 0x0000000418007c0c */ /* 0x000fe2000bf66270 */
[----:B------:R-:W-:Y:S01]  /*187b0*/  IMAD.X R75, R78, 0x1, R0, P6 ;  /* 0x000000014e4b7824 */ /* 0x000fe200030e0600 */
[----:B-1----:R-:W-:Y:S01]  /*187c0*/  PRMT R77, R5, 0x7772, RZ ;  /* 0x00007772054d7816 */ /* 0x002fe200000000ff */
[----:B------:R0:W-:Y:S01]  /*187d0*/  @P4 STG.E.U8 desc[UR44][R26.64], R79 ;  /* 0x0000004f1a004986 */ /* 0x0001e2000c10112c */
[----:B------:R-:W-:Y:S01]  /*187e0*/  ISETP.LT.AND P4, PT, R18, UR18, !P1 ;  /* 0x0000001212007c0c */ /* 0x000fe2000cf81270 */
[----:B------:R-:W-:Y:S01]  /*187f0*/  ULDC UR4, c[0x0][0x248] ;  /* 0x0000920000047ab9 */ /* 0x000fe20000000800 */
[C---:B------:R-:W-:Y:S01]  /*18800*/  IADD3 R72, P1, R4.reuse, R3, RZ ;  /* 0x0000000304487210 */ /* 0x040fe20007f3e0ff */
[----:B------:R-:W-:Y:S01]  /*18810*/  VIADD R24, R4, UR4 ;  /* 0x0000000404187c36 */ /* 0x000fe20008000000 */
[----:B------:R1:W-:Y:S01]  /*18820*/  @P5 STG.E.U8 desc[UR44][R74.64], R77 ;  /* 0x0000004d4a005986 */ /* 0x0003e2000c10112c */
[----:B------:R-:W-:Y:S01]  /*18830*/  ISETP.LT.AND P5, PT, R17, UR16, !P2 ;  /* 0x0000001011007c0c */ /* 0x000fe2000d7a1270 */
[----:B------:R-:W-:Y:S01]  /*18840*/  ULDC UR4, c[0x0][0x22c] ;  /* 0x00008b0000047ab9 */ /* 0x000fe20000000800 */
[----:B------:R-:W-:Y:S01]  /*18850*/  IMAD.X R73, R78, 0x1, R25, P1 ;  /* 0x000000014e497824 */ /* 0x000fe200008e0619 */
[----:B------:R-:W-:-:S02]  /*18860*/  SHF.R.S32.HI R76, RZ, 0x1f, R24 ;  /* 0x0000001fff4c7819 */ /* 0x000fc40000011418 */
[----:B------:R-:W-:Y:S01]  /*18870*/  IADD3 R4, P6, R24, R2, RZ ;  /* 0x0000000218047210 */ /* 0x000fe20007fde0ff */
[----:B0-----:R-:W-:Y:S01]  /*18880*/  VIADD R26, R16, 0x6 ;  /* 0x00000006101a7836 */ /* 0x001fe20000000000 */
[----:B-1----:R-:W-:-:S03]  /*18890*/  PRMT R77, R5, 0x7773, RZ ;  /* 0x00007773054d7816 */ /* 0x002fc600000000ff */
[----:B------:R-:W-:Y:S01]  /*188a0*/  IMAD.X R5, R76, 0x1, R0, P6 ;  /* 0x000000014c057824 */ /* 0x000fe200030e0600 */
[----:B------:R-:W-:Y:S02]  /*188b0*/  PRMT R75, R6, 0x7770, RZ ;  /* 0x00007770064b7816 */ /* 0x000fe400000000ff */
[----:B------:R-:W-:Y:S01]  /*188c0*/  ISETP.GE.AND P1, PT, R26, UR4, PT ;  /* 0x000000041a007c0c */ /* 0x000fe2000bf26270 */
[----:B------:R0:W-:Y:S01]  /*188d0*/  @P4 STG.E.U8 desc[UR44][R72.64], R77 ;  /* 0x0000004d48004986 */ /* 0x0001e2000c10112c */
[----:B------:R-:W-:Y:S01]  /*188e0*/  ISETP.LT.AND P4, PT, R18, UR22, !P2 ;  /* 0x0000001612007c0c */ /* 0x000fe2000d781270 */
[----:B------:R-:W-:Y:S01]  /*188f0*/  ULDC UR4, c[0x0][0x248] ;  /* 0x0000920000047ab9 */ /* 0x000fe20000000800 */
[C---:B------:R-:W-:Y:S01]  /*18900*/  IADD3 R26, P2, R24.reuse, R3, RZ ;  /* 0x00000003181a7210 */ /* 0x040fe20007f5e0ff */
[----:B------:R-:W-:Y:S01]  /*18910*/  VIADD R74, R24, UR4 ;  /* 0x00000004184a7c36 */ /* 0x000fe20008000000 */
[----:B------:R1:W-:Y:S01]  /*18920*/  @P5 STG.E.U8 desc[UR44][R4.64], R75 ;  /* 0x0000004b04005986 */ /* 0x0003e2000c10112c */
[----:B------:R-:W-:-:S02]  /*18930*/  ISETP.LT.AND P5, PT, R17, UR20, !P3 ;  /* 0x0000001411007c0c */ /* 0x000fc4000dfa1270 */
[--C-:B------:R-:W-:Y:S01]  /*18940*/  IMAD.X R27, R76, 0x1, R25.reuse, P2 ;  /* 0x000000014c1b7824 */ /* 0x100fe200010e0619 */
[----:B------:R-:W-:Y:S01]  /*18950*/  PRMT R79, R6, 0x7771, RZ ;  /* 0x00007771064f7816 */ /* 0x000fe200000000ff */
[----:B------:R-:W-:Y:S01]  /*18960*/  VIADD R24, R16, 0x7 ;  /* 0x0000000710187836 */ /* 0x000fe20000000000 */
[----:B------:R-:W-:Y:S01]  /*18970*/  ULDC UR4, c[0x0][0x248] ;  /* 0x0000920000047ab9 */ /* 0x000fe20000000800 */
[----:B0-----:R-:W-:Y:S02]  /*18980*/  SHF.R.S32.HI R73, RZ, 0x1f, R74 ;  /* 0x0000001fff497819 */ /* 0x001fe4000001144a */
[-C--:B-1----:R-:W-:Y:S01]  /*18990*/  IADD3 R4, P6, R74, R2.reuse, RZ ;  /* 0x000000024a047210 */ /* 0x082fe20007fde0ff */
[----:B------:R-:W-:Y:S01]  /*189a0*/  @P4 STG.E.U8 desc[UR44][R26.64], R79 ;  /* 0x0000004f1a004986 */ /* 0x000fe2000c10112c */
[----:B------:R-:W-:Y:S02]  /*189b0*/  PRMT R77, R6, 0x7772, RZ ;  /* 0x00007772064d7816 */ /* 0x000fe400000000ff */
[----:B------:R-:W-:Y:S01]  /*189c0*/  ISETP.LT.AND P4, PT, R18, UR24, !P3 ;  /* 0x0000001812007c0c */ /* 0x000fe2000df81270 */
[----:B------:R-:W-:Y:S01]  /*189d0*/  IMAD.X R5, R73, 0x1, R0, P6 ;  /* 0x0000000149057824 */ /* 0x000fe200030e0600 */
[----:B------:R-:W-:Y:S01]  /*189e0*/  ISETP.GE.AND P2, PT, R24, UR6, PT ;  /* 0x0000000618007c0c */ /* 0x000fe2000bf46270 */
[----:B------:R-:W-:Y:S01]  /*189f0*/  VIADD R24, R16, 0x8 ;  /* 0x0000000810187836 */ /* 0x000fe20000000000 */
[C---:B------:R-:W-:Y:S01]  /*18a00*/  IADD3 R72, P3, R74.reuse, R3, RZ ;  /* 0x000000034a487210 */ /* 0x040fe20007f7e0ff */
[----:B------:R-:W-:Y:S01]  /*18a10*/  VIADD R74, R74, UR4 ;  /* 0x000000044a4a7c36 */ /* 0x000fe20008000000 */
[----:B------:R0:W-:Y:S01]  /*18a20*/  @P5 STG.E.U8 desc[UR44][R4.64], R77 ;  /* 0x0000004d04005986 */ /* 0x0001e2000c10112c */
[----:B------:R-:W-:Y:S01]  /*18a30*/  ISETP.LT.AND P5, PT, R17, UR26, !P1 ;  /* 0x0000001a11007c0c */ /* 0x000fe2000cfa1270 */
[----:B------:R-:W-:Y:S01]  /*18a40*/  ULDC UR6, c[0x0][0x22c] ;  /* 0x00008b0000067ab9 */ /* 0x000fe20000000800 */
[----:B------:R-:W-:Y:S01]  /*18a50*/  IMAD.X R73, R73, 0x1, R25, P3 ;  /* 0x0000000149497824 */ /* 0x000fe200018e0619 */
[----:B------:R-:W-:Y:S01]  /*18a60*/  ISETP.GE.AND P3, PT, R24, UR6, PT ;  /* 0x0000000618007c0c */ /* 0x000fe2000bf66270 */
[----:B------:R-:W-:Y:S01]  /*18a70*/  ULDC UR4, c[0x0][0x22c] ;  /* 0x00008b0000047ab9 */ /* 0x000fe20000000800 */
[----:B------:R-:W-:Y:S01]  /*18a80*/  PRMT R75, R6, 0x7773, RZ ;  /* 0x00007773064b7816 */ /* 0x000fe200000000ff */
[----:B------:R-:W-:Y:S01]  /*18a90*/  VIADD R6, R16, 0x9 ;  /* 0x0000000910067836 */ /* 0x000fe20000000000 */
[----:B------:R-:W-:Y:S01]  /*18aa0*/  SHF.R.S32.HI R24, RZ, 0x1f, R74 ;  /* 0x0000001fff187819 */ /* 0x000fe2000001144a */
[----:B------:R-:W-:Y:S01]  /*18ab0*/  ULDC UR6, c[0x0][0x228] ;  /* 0x00008a0000067ab9 */ /* 0x000fe20000000800 */
[----:B0-----:R-:W-:Y:S01]  /*18ac0*/  IADD3 R4, P6, R74, R2, RZ ;  /* 0x000000024a047210 */ /* 0x001fe20007fde0ff */
[----:B------:R0:W-:Y:S01]  /*18ad0*/  @P4 STG.E.U8 desc[UR44][R72.64], R75 ;  /* 0x0000004b48004986 */ /* 0x0001e2000c10112c */
[----:B------:R-:W-:-:S02]  /*18ae0*/  PRMT R79, R7, 0x7770, RZ ;  /* 0x00007770074f7816 */ /* 0x000fc400000000ff */
[----:B------:R-:W-:Y:S01]  /*18af0*/  ISETP.GE.AND P4, PT, R6, UR4, PT ;  /* 0x0000000406007c0c */ /* 0x000fe2000bf86270 */
[----:B------:R-:W-:Y:S01]  /*18b00*/  IMAD.X R5, R24, 0x1, R0, P6 ;  /* 0x0000000118057824 */ /* 0x000fe200030e0600 */
[----:B------:R-:W-:Y:S01]  /*18b10*/  ULDC UR4, c[0x0][0x248] ;  /* 0x0000920000047ab9 */ /* 0x000fe20000000800 */
[----:B------:R-:W-:Y:S01]  /*18b20*/  ISETP.LT.AND P1, PT, R18, UR6, !P1 ;  /* 0x0000000612007c0c */ /* 0x000fe2000cf21270 */
[----:B------:R-:W-:Y:S01]  /*18b30*/  ULDC UR6, c[0x0][0x228] ;  /* 0x00008a0000067ab9 */ /* 0x000fe20000000800 */
[C---:B------:R-:W-:Y:S01]  /*18b40*/  IADD3 R26, P6, R74.reuse, R3, RZ ;  /* 0x000000034a1a7210 */ /* 0x040fe20007fde0ff */
[----:B------:R-:W-:Y:S01]  /*18b50*/  VIADD R6, R74, UR4 ;  /* 0x000000044a067c36 */ /* 0x000fe20008000000 */
[----:B------:R1:W-:Y:S01]  /*18b60*/  @P5 STG.E.U8 desc[UR44][R4.64], R79 ;  /* 0x0000004f04005986 */ /* 0x0003e2000c10112c */
[----:B------:R-:W-:Y:S01]  /*18b70*/  ISETP.LT.AND P5, PT, R17, UR6, !P2 ;  /* 0x0000000611007c0c */ /* 0x000fe2000d7a1270 */
[----:B------:R-:W-:Y:S01]  /*18b80*/  ULDC UR4, c[0x0][0x248] ;  /* 0x0000920000047ab9 */ /* 0x000fe20000000800 */
[C---:B0-----:R-:W-:Y:S01]  /*18b90*/  PRMT R73, R7.reuse, 0x7773, RZ ;  /* 0x0000777307497816 */ /* 0x041fe200000000ff */
[----:B------:R-:W-:Y:S01]  /*18ba0*/  IMAD.X R27, R24, 0x1, R25, P6 ;  /* 0x00000001181b7824 */ /* 0x000fe200030e0619 */
[C---:B------:R-:W-:Y:S01]  /*18bb0*/  PRMT R77, R7.reuse, 0x7771, RZ ;  /* 0x00007771074d7816 */ /* 0x040fe200000000ff */
[----:B------:R-:W-:Y:S01]  /*18bc0*/  ULDC UR6, c[0x0][0x228] ;  /* 0x00008a0000067ab9 */ /* 0x000fe20000000800 */
[----:B------:R-:W-:-:S02]  /*18bd0*/  PRMT R75, R7, 0x7772, RZ ;  /* 0x00007772074b7816 */ /* 0x000fc400000000ff */
[----:B------:R-:W-:Y:S02]  /*18be0*/  SHF.R.S32.HI R7, RZ, 0x1f, R6 ;  /* 0x0000001fff077819 */ /* 0x000fe40000011406 */
[CC--:B-1----:R-:W-:Y:S01]  /*18bf0*/  IADD3 R4, P6, R6.reuse, R2.reuse, RZ ;  /* 0x0000000206047210 */ /* 0x0c2fe20007fde0ff */
[----:B------:R-:W-:Y:S01]  /*18c00*/  VIADD R72, R6, UR4 ;  /* 0x0000000406487c36 */ /* 0x000fe20008000000 */
[----:B------:R-:W-:Y:S01]  /*18c10*/  ISETP.LT.AND P2, PT, R18, UR6, !P2 ;  /* 0x0000000612007c0c */ /* 0x000fe2000d741270 */
[----:B------:R0:W-:Y:S02]  /*18c20*/  @P1 STG.E.U8 desc[UR44][R26.64], R77 ;  /* 0x0000004d1a001986 */ /* 0x0001e4000c10112c */
[----:B------:R-:W-:Y:S01]  /*18c30*/  IMAD.X R5, R7, 0x1, R0, P6 ;  /* 0x0000000107057824 */ /* 0x000fe200030e0600 */
[----:B------:R-:W-:Y:S01]  /*18c40*/  ISETP.LT.AND P6, PT, R17, UR8, !P3 ;  /* 0x0000000811007c0c */ /* 0x000fe2000dfc1270 */
[----:B------:R-:W-:Y:S01]  /*18c50*/  VIADD R24, R16, 0xa ;  /* 0x0000000a10187836 */ /* 0x000fe20000000000 */
[----:B------:R-:W-:Y:S01]  /*18c60*/  IADD3 R6, P1, R6, R3, RZ ;  /* 0x0000000306067210 */ /* 0x000fe20007f3e0ff */
[----:B------:R-:W-:Y:S01]  /*18c70*/  ULDC UR4, c[0x0][0x22c] ;  /* 0x00008b0000047ab9 */ /* 0x000fe20000000800 */
[----:B------:R1:W-:Y:S01]  /*18c80*/  @P5 STG.E.U8 desc[UR44][R4.64], R75 ;  /* 0x0000004b04005986 */ /* 0x0003e2000c10112c */
[----:B------:R-:W-:Y:S01]  /*18c90*/  SHF.R.S32.HI R74, RZ, 0x1f, R72 ;  /* 0x0000001fff4a7819 */ /* 0x000fe20000011448 */
[----:B------:R-:W-:Y:S01]  /*18ca0*/  ULDC UR6, c[0x0][0x228] ;  /* 0x00008a0000067ab9 */ /* 0x000fe20000000800 */
[----:B------:R-:W-:Y:S01]  /*18cb0*/  IMAD.X R7, R7, 0x1, R25, P1 ;  /* 0x0000000107077824 */ /* 0x000fe200008e0619 */
[----:B------:R-:W-:Y:S01]  /*18cc0*/  ULDC UR8, c[0x0][0x228] ;  /* 0x00008a0000087ab9 */ /* 0x000fe20000000800 */
[----:B0-----:R-:W-:-:S02]  /*18cd0*/  IADD3 R26, P5, R72, R2, RZ ;  /* 0x00000002481a7210 */ /* 0x001fc40007fbe0ff */
[----:B------:R-:W-:Y:S01]  /*18ce0*/  ISETP.GE.AND P1, PT, R24, UR4, PT ;  /* 0x0000000418007c0c */ /* 0x000fe2000bf26270 */
[----:B------:R-:W-:Y:S01]  /*18cf0*/  ULDC UR4, c[0x0][0x248] ;  /* 0x0000920000047ab9 */ /* 0x000fe20000000800 */
[----:B--2---:R-:W-:Y:S01]  /*18d00*/  PRMT R77, R8, 0x7770, RZ ;  /* 0x00007770084d7816 */ /* 0x004fe200000000ff */
[----:B------:R-:W-:Y:S01]  /*18d10*/  IMAD.X R27, R74, 0x1, R0, P5 ;  /* 0x000000014a1b7824 */ /* 0x000fe200028e0600 */
[----:B------:R-:W-:Y:S01]  /*18d20*/  ISETP.LT.AND P3, PT, R18, UR6, !P3 ;  /* 0x0000000612007c0c */ /* 0x000fe2000df61270 */
[C---:B------:R-:W-:Y:S01]  /*18d30*/  VIADD R24, R72.reuse, UR4 ;  /* 0x0000000448187c36 */ /* 0x040fe20008000000 */
[----:B------:R0:W-:Y:S01]  /*18d40*/  @P2 STG.E.U8 desc[UR44][R6.64], R73 ;  /* 0x0000004906002986 */ /* 0x0001e2000c10112c */
[----:B------:R-:W-:Y:S01]  /*18d50*/  ISETP.LT.AND P5, PT, R17, UR8, !P4 ;  /* 0x0000000811007c0c */ /* 0x000fe2000e7a1270 */
[----:B------:R-:W-:Y:S01]  /*18d60*/  ULDC UR4, c[0x0][0x22c] ;  /* 0x00008b0000047ab9 */ /* 0x000fe20000000800 */
[----:B-1----:R-:W-:Y:S01]  /*18d70*/  IADD3 R4, P2, R72, R3, RZ ;  /* 0x0000000348047210 */ /* 0x002fe20007f5e0ff */
[----:B------:R1:W-:Y:S01]  /*18d80*/  @P6 STG.E.U8 desc[UR44][R26.64], R77 ;  /* 0x0000004d1a006986 */ /* 0x0003e2000c10112c */
[----:B------:R-:W-:Y:S01]  /*18d90*/  SHF.R.S32.HI R76, RZ, 0x1f, R24 ;  /* 0x0000001fff4c7819 */ /* 0x000fe20000011418 */
[----:B------:R-:W-:Y:S01]  /*18da0*/  ULDC UR6, c[0x0][0x228] ;  /* 0x00008a0000067ab9 */ /* 0x000fe20000000800 */
[----:B------:R-:W-:Y:S01]  /*18db0*/  PRMT R75, R8, 0x7771, RZ ;  /* 0x00007771084b7816 */ /* 0x000fe200000000ff */
[----:B------:R-:W-:Y:S01]  /*18dc0*/  IMAD.X R5, R74, 0x1, R25, P2 ;  /* 0x000000014a057824 */ /* 0x000fe200010e0619 */
[----:B------:R-:W-:Y:S01]  /*18dd0*/  ULDC UR8, c[0x0][0x228] ;  /* 0x00008a0000087ab9 */ /* 0x000fe20000000800 */
[----:B0-----:R-:W-:Y:S01]  /*18de0*/  IADD3 R6, P6, R24, R2, RZ ;  /* 0x0000000218067210 */ /* 0x001fe20007fde0ff */
[----:B-1----:R-:W-:Y:S01]  /*18df0*/  VIADD R26, R16, 0xb ;  /* 0x0000000b101a7836 */ /* 0x002fe20000000000 */
[----:B------:R-:W-:-:S03]  /*18e00*/  PRMT R73, R8, 0x7772, RZ ;  /* 0x0000777208497816 */ /* 0x000fc600000000ff */
[----:B------:R-:W-:Y:S01]  /*18e10*/  IMAD.X R7, R76, 0x1, R0, P6 ;  /* 0x000000014c077824 */ /* 0x000fe200030e0600 */
[----:B------:R-:W-:Y:S01]  /*18e20*/  ISETP.LT.AND P4, PT, R18, UR6, !P4 ;  /* 0x0000000612007c0c */ /* 0x000fe2000e781270 */
[----:B------:R0:W-:Y:S01]  /*18e30*/  @P3 STG.E.U8 desc[UR44][R4.64], R75 ;  /* 0x0000004b04003986 */ /* 0x0001e2000c10112c */
[----:B------:R-:W-:Y:S01]  /*18e40*/  ISETP.GE.AND P2, PT, R26, UR4, PT ;  /* 0x000000041a007c0c */ /* 0x000fe2000bf46270 */
[----:B------:R-:W-:Y:S01]  /*18e50*/  ULDC UR4, c[0x0][0x248] ;  /* 0x0000920000047ab9 */ /* 0x000fe20000000800 */
[C---:B------:R-:W-:Y:S01]  /*18e60*/  IADD3 R26, P3, R24.reuse, R3, RZ ;  /* 0x00000003181a7210 */ /* 0x040fe20007f7e0ff */
[----:B------:R-:W-:Y:S01]  /*18e70*/  VIADD R72, R24, UR4 ;  /* 0x0000000418487c36 */ /* 0x000fe20008000000 */
[----:B------:R1:W-:Y:S01]  /*18e80*/  @P5 STG.E.U8 desc[UR44][R6.64], R73 ;  /* 0x0000004906005986 */ /* 0x0003e2000c10112c */
[----:B------:R-:W-:Y:S01]  /*18e90*/  ISETP.LT.AND P5, PT, R17, UR8, !P1 ;  /* 0x0000000811007c0c */ /* 0x000fe2000cfa1270 */
[----:B------:R-:W-:Y:S01]  /*18ea0*/  ULDC UR4, c[0x0][0x22c] ;  /* 0x00008b0000047ab9 */ /* 0x000fe20000000800 */
[----:B------:R-:W-:Y:S01]  /*18eb0*/  IMAD.X R27, R76, 0x1, R25, P3 ;  /* 0x000000014c1b7824 */ /* 0x000fe200018e0619 */
[----:B------:R-:W-:Y:S01]  /*18ec0*/  SHF.R.S32.HI R24, RZ, 0x1f, R72 ;  /* 0x0000001fff187819 */ /* 0x000fe20000011448 */
[----:B------:R-:W-:Y:S01]  /*18ed0*/  ULDC UR6, c[0x0][0x228] ;  /* 0x00008a0000067ab9 */ /* 0x000fe20000000800 */
[----:B------:R-:W-:Y:S01]  /*18ee0*/  ULDC UR8, c[0x0][0x228] ;  /* 0x00008a0000087ab9 */ /* 0x000fe20000000800 */
[----:B0-----:R-:W-:-:S02]  /*18ef0*/  IADD3 R4, P6, R72, R2, RZ ;  /* 0x0000000248047210 */ /* 0x001fc40007fde0ff */
[----:B------:R-:W-:Y:S01]  /*18f00*/  PRMT R75, R8, 0x7773, RZ ;  /* 0x00007773084b7816 */ /* 0x000fe200000000ff */
[----:B-1----:R-:W-:Y:S01]  /*18f10*/  VIADD R6, R16, 0xc ;  /* 0x0000000c10067836 */ /* 0x002fe20000000000 */
[----:B------:R-:W-:Y:S01]  /*18f20*/  PRMT R73, R9, 0x7770, RZ ;  /* 0x0000777009497816 */ /* 0x000fe200000000ff */
[----:B------:R-:W-:Y:S02]  /*18f30*/  IMAD.X R5, R24, 0x1, R0, P6 ;  /* 0x0000000118057824 */ /* 0x000fe400030e0600 */
[----:B------:R0:W-:Y:S01]  /*18f40*/  @P4 STG.E.U8 desc[UR44][R26.64], R75 ;  /* 0x0000004b1a004986 */ /* 0x0001e2000c10112c */
[----:B------:R-:W-:Y:S01]  /*18f50*/  ISETP.LT.AND P4, PT, R18, UR6, !P1 ;  /* 0x0000000612007c0c */ /* 0x000fe2000cf81270 */
[----:B------:R-:W-:Y:S01]  /*18f60*/  ULDC UR6, c[0x0][0x228] ;  /* 0x00008a0000067ab9 */ /* 0x000fe20000000800 */
        /* <DEDUP_REMOVED lines=10> */
[----:B0-----:R-:W-:-:S02]  /*19010*/  IADD3 R26, P6, R8, R2, RZ ;  /* 0x00000002081a7210 */ /* 0x001fc40007fde0ff */
[C---:B------:R-:W-:Y:S01]  /*19020*/  PRMT R75, R9.reuse, 0x7771, RZ ;  /* 0x00007771094b7816 */ /* 0x040fe200000000ff */
        /* <DEDUP_REMOVED lines=16> */
[----:B0-----:R-:W-:Y:S01]  /*19130*/  IADD3 R6, P6, R24, R2, RZ ;  /* 0x0000000218067210 */ /* 0x001fe20007fde0ff */
[----:B------:R-:W-:Y:S01]  /*19140*/  ULDC UR8, c[0x0][0x228] ;  /* 0x00008a0000087ab9 */ /* 0x000fe20000000800 */
        /* <DEDUP_REMOVED lines=14> */
[----:B------:R-:W-:Y:S01]  /*19230*/  VIADD R24, R16, 0xf ;  /* 0x0000000f10187836 */ /* 0x000fe20000000000 */
[----:B------:R-:W-:Y:S01]  /*19240*/  ULDC UR6, c[0x0][0x22c] ;  /* 0x00008b0000067ab9 */ /* 0x000fe20000000800 */
[----:B0-----:R-:W-:Y:S01]  /*19250*/  IADD3 R4, P6, R26, R2, RZ ;  /* 0x000000021a047210 */ /* 0x001fe20007fde0ff */
[----:B------:R-:W-:Y:S01]  /*19260*/  ULDC UR8, c[0x0][0x228] ;  /* 0x00008a0000087ab9 */ /* 0x000fe20000000800 */
[----:B-1----:R-:W-:-:S03]  /*19270*/  PRMT R27, R10, 0x7771, RZ ;  /* 0x000077710a1b7816 */ /* 0x002fc600000000ff */
[----:B------:R-:W-:Y:S01]  /*19280*/  IMAD.X R5, R72, 0x1, R0, P6 ;  /* 0x0000000148057824 */ /* 0x000fe200030e0600 */
[----:B------:R-:W-:Y:S01]  /*19290*/  PRMT R73, R10, 0x7772, RZ ;  /* 0x000077720a497816 */ /* 0x000fe200000000ff */
[----:B------:R0:W-:Y:S01]  /*192a0*/  @P4 STG.E.U8 desc[UR44][R8.64], R27 ;  /* 0x0000001b08004986 */ /* 0x0001e2000c10112c */
[----:B------:R-:W-:Y:S01]  /*192b0*/  ISETP.LT.AND P4, PT, R18, UR4, !P1 ;  /* 0x0000000412007c0c */ /* 0x000fe2000cf81270 */
[----:B------:R-:W-:Y:S01]  /*192c0*/  ULDC UR4, c[0x0][0x248] ;  /* 0x0000920000047ab9 */ /* 0x000fe20000000800 */
[C---:B------:R-:W-:Y:S01]  /*192d0*/  IADD3 R6, P1, R26.reuse, R3, RZ ;  /* 0x000000031a067210 */ /* 0x040fe20007f3e0ff */
[----:B------:R-:W-:Y:S01]  /*192e0*/  VIADD R26, R26, UR4 ;  /* 0x000000041a1a7c36 */ /* 0x000fe20008000000 */
[----:B------:R1:W-:Y:S01]  /*192f0*/  @P5 STG.E.U8 desc[UR44][R4.64], R73 ;  /* 0x0000004904005986 */ /* 0x0003e2000c10112c */
[----:B------:R-:W-:Y:S01]  /*19300*/  ISETP.GE.AND P3, PT, R24, UR6, PT ;  /* 0x0000000618007c0c */ /* 0x000fe2000bf66270 */
[----:B------:R-:W-:Y:S01]  /*19310*/  VIADD R24, R16, 0x10 ;  /* 0x0000001010187836 */ /* 0x000fe20000000000 */
[----:B------:R-:W-:Y:S01]  /*19320*/  ISETP.LT.AND P5, PT, R17, UR8, !P2 ;  /* 0x0000000811007c0c */ /* 0x000fe2000d7a1270 */
[----:B------:R-:W-:Y:S01]  /*19330*/  IMAD.X R7, R72, 0x1, R25, P1 ;  /* 0x0000000148077824 */ /* 0x000fe200008e0619 */
[----:B------:R-:W-:Y:S01]  /*19340*/  ULDC UR6, c[0x0][0x22c] ;  /* 0x00008b0000067ab9 */ /* 0x000fe20000000800 */
[----:B------:R-:W-:Y:S01]  /*19350*/  ULDC UR4, c[0x0][0x22c] ;  /* 0x00008b0000047ab9 */ /* 0x000fe20000000800 */
[----:B0-----:R-:W-:Y:S01]  /*19360*/  PRMT R27, R10, 0x7773, RZ ;  /* 0x000077730a1b7816 */ /* 0x001fe200000000ff */
[----:B------:R-:W-:Y:S01]  /*19370*/  VIADD R8, R16, 0x11 ;  /* 0x0000001110087836 */ /* 0x000fe20000000000 */
[----:B------:R-:W-:Y:S01]  /*19380*/  SHF.R.S32.HI R10, RZ, 0x1f, R26 ;  /* 0x0000001fff0a7819 */ /* 0x000fe2000001141a */
[----:B------:R-:W-:Y:S01]  /*19390*/  ULDC UR8, c[0x0][0x228] ;  /* 0x00008a0000087ab9 */ /* 0x000fe20000000800 */
[----:B-1----:R-:W-:-:S02]  /*193a0*/  IADD3 R4, P6, R26, R2, RZ ;  /* 0x000000021a047210 */ /* 0x002fc40007fde0ff */
[----:B------:R-:W-:Y:S01]  /*193b0*/  ISETP.GE.AND P1, PT, R24, UR6, PT ;  /* 0x0000000618007c0c */ /* 0x000fe2000bf26270 */
[----:B------:R-:W-:Y:S01]  /*193c0*/  ULDC UR6, c[0x0][0x228] ;  /* 0x00008a0000067ab9 */ /* 0x000fe20000000800 */
[----:B------:R0:W-:Y:S01]  /*193d0*/  @P4 STG.E.U8 desc[UR44][R6.64], R27 ;  /* 0x0000001b06004986 */ /* 0x0001e2000c10112c */
[----:B------:R-:W-:Y:S01]  /*193e0*/  IMAD.X R5, R10, 0x1, R0, P6 ;  /* 0x000000010a057824 */ /* 0x000fe200030e0600 */
[----:B------:R-:W-:Y:S02]  /*193f0*/  PRMT R9, R11, 0x7770, RZ ;  /* 0x000077700b097816 */ /* 0x000fe400000000ff */
[----:B------:R-:W-:Y:S01]  /*19400*/  ISETP.GE.AND P4, PT, R8, UR4, PT ;  /* 0x0000000408007c0c */ /* 0x000fe2000bf86270 */
[----:B------:R-:W-:Y:S01]  /*19410*/  ULDC UR4, c[0x0][0x248] ;  /* 0x0000920000047ab9 */ /* 0x000fe20000000800 */
[----:B------:R-:W-:Y:S01]  /*19420*/  ISETP.LT.AND P2, PT, R18, UR6, !P2 ;  /* 0x0000000612007c0c */ /* 0x000fe2000d741270 */
[----:B------:R-:W-:Y:S01]  /*19430*/  ULDC UR6, c[0x0][0x228] ;  /* 0x00008a0000067ab9 */ /* 0x000fe20000000800 */
[C---:B------:R-:W-:Y:S01]  /*19440*/  VIADD R8, R26.reuse, UR4 ;  /* 0x000000041a087c36 */ /* 0x040fe20008000000 */
[----:B------:R1:W-:Y:S01]  /*19450*/  @P5 STG.E.U8 desc[UR44][R4.64], R9 ;  /* 0x0000000904005986 */ /* 0x0003e2000c10112c */
[----:B0-----:R-:W-:Y:S01]  /*19460*/  IADD3 R6, P6, R26, R3, RZ ;  /* 0x000000031a067210 */ /* 0x001fe20007fde0ff */
[----:B------:R-:W-:Y:S01]  /*19470*/  ULDC UR4, c[0x0][0x248] ;  /* 0x0000920000047ab9 */ /* 0x000fe20000000800 */
[----:B------:R-:W-:Y:S01]  /*19480*/  ISETP.LT.AND P5, PT, R17, UR6, !P3 ;  /* 0x0000000611007c0c */ /* 0x000fe2000dfa1270 */
[----:B------:R-:W-:Y:S01]  /*19490*/  ULDC UR6, c[0x0][0x228] ;  /* 0x00008a0000067ab9 */ /* 0x000fe20000000800 */
[----:B------:R-:W-:Y:S01]  /*194a0*/  PRMT R75, R11, 0x7771, RZ ;  /* 0x000077710b4b7816 */ /* 0x000fe200000000ff */
[----:B------:R-:W-:Y:S01]  /*194b0*/  IMAD.X R7, R10, 0x1, R25, P6 ;  /* 0x000000010a077824 */ /* 0x000fe200030e0619 */
[----:B------:R-:W-:-:S02]  /*194c0*/  SHF.R.S32.HI R24, RZ, 0x1f, R8 ;  /* 0x0000001fff187819 */ /* 0x000fc40000011408 */
[-C--:B-1----:R-:W-:Y:S02]  /*194d0*/  IADD3 R4, P6, R8, R2.reuse, RZ ;  /* 0x0000000208047210 */ /* 0x082fe40007fde0ff */
[----:B------:R-:W-:Y:S01]  /*194e0*/  ISETP.LT.AND P3, PT, R18, UR6, !P3 ;  /* 0x0000000612007c0c */ /* 0x000fe2000df61270 */
[----:B------:R0:W-:Y:S01]  /*194f0*/  @P2 STG.E.U8 desc[UR44][R6.64], R75 ;  /* 0x0000004b06002986 */ /* 0x0001e2000c10112c */
[C---:B------:R-:W-:Y:S01]  /*19500*/  PRMT R27, R11.reuse, 0x7773, RZ ;  /* 0x000077730b1b7816 */ /* 0x040fe200000000ff */
[--C-:B------:R-:W-:Y:S01]  /*19510*/  IMAD.X R5, R24, 0x1, R0.reuse, P6 ;  /* 0x0000000118057824 */ /* 0x100fe200030e0600 */
[----:B------:R-:W-:Y:S01]  /*19520*/  PRMT R73, R11, 0x7772, RZ ;  /* 0x000077720b497816 */ /* 0x000fe200000000ff */
[C---:B------:R-:W-:Y:S01]  /*19530*/  VIADD R11, R8.reuse, UR4 ;  /* 0x00000004080b7c36 */ /* 0x040fe20008000000 */
[-C--:B------:R-:W-:Y:S01]  /*19540*/  IADD3 R8, P2, R8, R3.reuse, RZ ;  /* 0x0000000308087210 */ /* 0x080fe20007f5e0ff */
[----:B------:R-:W-:Y:S01]  /*19550*/  VIADD R10, R16, 0x12 ;  /* 0x00000012100a7836 */ /* 0x000fe20000000000 */
[----:B------:R-:W-:Y:S01]  /*19560*/  ISETP.LT.AND P6, PT, R17, UR8, !P1 ;  /* 0x0000000811007c0c */ /* 0x000fe2000cfc1270 */
[----:B------:R1:W-:Y:S01]  /*19570*/  @P5 STG.E.U8 desc[UR44][R4.64], R73 ;  /* 0x0000004904005986 */ /* 0x0003e2000c10112c */
[----:B------:R-:W-:Y:S01]  /*19580*/  SHF.R.S32.HI R26, RZ, 0x1f, R11 ;  /* 0x0000001fff1a7819 */ /* 0x000fe2000001140b */
[--C-:B------:R-:W-:Y:S01]  /*19590*/  IMAD.X R9, R24, 0x1, R25.reuse, P2 ;  /* 0x0000000118097824 */ /* 0x100fe200010e0619 */
[----:B------:R-:W-:Y:S01]  /*195a0*/  ULDC UR4, c[0x0][0x22c] ;  /* 0x00008b0000047ab9 */ /* 0x000fe20000000800 */
[CC--:B0-----:R-:W-:Y:S01]  /*195b0*/  IADD3 R6, P5, R11.reuse, R2.reuse, RZ ;  /* 0x000000020b067210 */ /* 0x0c1fe20007fbe0ff */
[----:B------:R-:W-:Y:S01]  /*195c0*/  ULDC UR6, c[0x0][0x228] ;  /* 0x00008a0000067ab9 */ /* 0x000fe20000000800 */
[----:B------:R-:W-:Y:S01]  /*195d0*/  ISETP.GE.AND P2, PT, R10, UR4, PT ;  /* 0x000000040a007c0c */ /* 0x000fe2000bf46270 */
[----:B------:R-:W-:Y:S01]  /*195e0*/  ULDC UR4, c[0x0][0x248] ;  /* 0x0000920000047ab9 */ /* 0x000fe20000000800 */
[----:B---3--:R-:W-:Y:S01]  /*195f0*/  PRMT R75, R12, 0x7770, RZ ;  /* 0x000077700c4b7816 */ /* 0x008fe200000000ff */
[----:B------:R-:W-:Y:S01]  /*19600*/  IMAD.X R7, R26, 0x1, R0, P5 ;  /* 0x000000011a077824 */ /* 0x000fe200028e0600 */
[----:B------:R0:W-:Y:S01]  /*19610*/  @P3 STG.E.U8 desc[UR44][R8.64], R27 ;  /* 0x0000001b08003986 */ /* 0x0001e2000c10112c */
[----:B------:R-:W-:Y:S01]  /*19620*/  ULDC UR8, c[0x0][0x228] ;  /* 0x00008a0000087ab9 */ /* 0x000fe20000000800 */
[----:B------:R-:W-:Y:S01]  /*19630*/  ISETP.LT.AND P3, PT, R18, UR6, !P1 ;  /* 0x0000000612007c0c */ /* 0x000fe2000cf61270 */
[----:B------:R-:W-:Y:S01]  /*19640*/  VIADD R10, R11, UR4 ;  /* 0x000000040b0a7c36 */ /* 0x000fe20008000000 */
[----:B------:R-:W-:Y:S01]  /*19650*/  ISETP.LT.AND P5, PT, R17, UR8, !P4 ;  /* 0x0000000811007c0c */ /* 0x000fe2000e7a1270 */
[----:B------:R2:W-:Y:S01]  /*19660*/  @P6 STG.E.U8 desc[UR44][R6.64], R75 ;  /* 0x0000004b06006986 */ /* 0x0005e2000c10112c */
[----:B-1----:R-:W-:Y:S01]  /*19670*/  IADD3 R4, P1, R11, R3, RZ ;  /* 0x000000030b047210 */ /* 0x002fe20007f3e0ff */
[----:B------:R-:W-:Y:S01]  /*19680*/  ULDC UR4, c[0x0][0x22c] ;  /* 0x00008b0000047ab9 */ /* 0x000fe20000000800 */
[----:B------:R-:W-:Y:S01]  /*19690*/  SHF.R.S32.HI R24, RZ, 0x1f, R10 ;  /* 0x0000001fff187819 */ /* 0x000fe2000001140a */
[----:B------:R-:W-:Y:S01]  /*196a0*/  ULDC UR6, c[0x0][0x228] ;  /* 0x00008a0000067ab9 */ /* 0x000fe20000000800 */
[----:B------:R-:W-:Y:S01]  /*196b0*/  PRMT R73, R12, 0x7771, RZ ;  /* 0x000077710c497816 */ /* 0x000fe200000000ff */
[----:B------:R-:W-:Y:S01]  /*196c0*/  ULDC UR8, c[0x0][0x228] ;  /* 0x00008a0000087ab9 */ /* 0x000fe20000000800 */
[----:B0-----:R-:W-:Y:S01]  /*196d0*/  IADD3 R8, P6, R10, R2, RZ ;  /* 0x000000020a087210 */ /* 0x001fe20007fde0ff */
[----:B------:R-:W-:-:S02]  /*196e0*/  IMAD.X R5, R26, 0x1, R25, P1 ;  /* 0x000000011a057824 */ /* 0x000fc400008e0619 */
[----:B--2---:R-:W-:Y:S01]  /*196f0*/  VIADD R6, R16, 0x13 ;  /* 0x0000001310067836 */ /* 0x004fe20000000000 */
[----:B------:R-:W-:Y:S01]  /*19700*/  PRMT R27, R12, 0x7772, RZ ;  /* 0x000077720c1b7816 */ /* 0x000fe200000000ff */
        /* <DEDUP_REMOVED lines=51> */
[----:B-1----:R-:W-:Y:S01]  /*19a40*/  PRMT R27, R13, 0x7773, RZ ;  /* 0x000077730d1b7816 */ /* 0x002fe200000000ff */
[----:B------:R-:W-:Y:S01]  /*19a50*/  VIADD R6, R16, 0x16 ;  /* 0x0000001610067836 */ /* 0x000fe20000000000 */
[----:B------:R-:W-:Y:S01]  /*19a60*/  PRMT R13, R14, 0x7770, RZ ;  /* 0x000077700e0d7816 */ /* 0x000fe200000000ff */
[----:B------:R-:W-:Y:S02]  /*19a70*/  IMAD.X R9, R24, 0x1, R0, P6 ;  /* 0x0000000118097824 */ /* 0x000fe400030e0600 */
[----:B------:R0:W-:Y:S01]  /*19a80*/  @P4 STG.E.U8 desc[UR44][R4.64], R27 ;  /* 0x0000001b04004986 */ /* 0x0001e2000c10112c */
[----:B------:R-:W-:Y:S01]  /*19a90*/  ISETP.GE.AND P1, PT, R6, UR4, PT ;  /* 0x0000000406007c0c */ /* 0x000fe2000bf26270 */
[----:B------:R-:W-:Y:S01]  /*19aa0*/  ULDC UR4, c[0x0][0x248] ;  /* 0x0000920000047ab9 */ /* 0x000fe20000000800 */
[----:B------:R-:W-:Y:S01]  /*19ab0*/  ISETP.LT.AND P4, PT, R18, UR6, !P3 ;  /* 0x0000000612007c0c */ /* 0x000fe2000df81270 */
[C---:B------:R-:W-:Y:S01]  /*19ac0*/  VIADD R12, R11.reuse, UR4 ;  /* 0x000000040b0c7c36 */ /* 0x040fe20008000000 */
[----:B------:R-:W-:Y:S01]  /*19ad0*/  IADD3 R6, P3, R11, R3, RZ ;  /* 0x000000030b067210 */ /* 0x000fe20007f7e0ff */
[----:B------:R1:W-:Y:S01]  /*19ae0*/  @P5 STG.E.U8 desc[UR44][R8.64], R13 ;  /* 0x0000000d08005986 */ /* 0x0003e2000c10112c */
[----:B------:R-:W-:Y:S01]  /*19af0*/  ISETP.LT.AND P5, PT, R17, UR8, !P2 ;  /* 0x0000000811007c0c */ /* 0x000fe2000d7a1270 */
[----:B------:R-:W-:Y:S01]  /*19b00*/  VIADD R10, R16, 0x17 ;  /* 0x00000017100a7836 */ /* 0x000fe20000000000 */
[----:B------:R-:W-:Y:S01]  /*19b10*/  SHF.R.S32.HI R26, RZ, 0x1f, R12 ;  /* 0x0000001fff1a7819 */ /* 0x000fe2000001140c */
[----:B------:R-:W-:Y:S01]  /*19b20*/  IMAD.X R7, R24, 0x1, R25, P3 ;  /* 0x0000000118077824 */ /* 0x000fe200018e0619 */
[----:B------:R-:W-:Y:S01]  /*19b30*/  ULDC UR4, c[0x0][0x228] ;  /* 0x00008a0000047ab9 */ /* 0x000fe20000000800 */
[----:B0-----:R-:W-:Y:S01]  /*19b40*/  IADD3 R4, P6, R12, R2, RZ ;  /* 0x000000020c047210 */ /* 0x001fe20007fde0ff */
[----:B------:R-:W-:Y:S01]  /*19b50*/  ULDC UR6, c[0x0][0x22c] ;  /* 0x00008b0000067ab9 */ /* 0x000fe20000000800 */
[C---:B------:R-:W-:Y:S01]  /*19b60*/  PRMT R11, R14.reuse, 0x7772, RZ ;  /* 0x000077720e0b7816 */ /* 0x040fe200000000ff */
[----:B------:R-:W-:Y:S01]  /*19b70*/  ULDC UR8, c[0x0][0x228] ;  /* 0x00008a0000087ab9 */ /* 0x000fe20000000800 */
[----:B-1----:R-:W-:Y:S01]  /*19b80*/  PRMT R13, R14, 0x7771, RZ ;  /* 0x000077710e0d7816 */ /* 0x002fe200000000ff */
[----:B------:R-:W-:Y:S01]  /*19b90*/  IMAD.X R5, R26, 0x1, R0, P6 ;  /* 0x000000011a057824 */ /* 0x000fe200030e0600 */
[----:B------:R-:W-:-:S03]  /*19ba0*/  ISETP.GE.AND P3, PT, R10, UR6, PT ;  /* 0x000000060a007c0c */ /* 0x000fc6000bf66270 */
[----:B------:R0:W-:Y:S01]  /*19bb0*/  @P4 STG.E.U8 desc[UR44][R6.64], R13 ;  /* 0x0000000d06004986 */ /* 0x0001e2000c10112c */
[----:B------:R-:W-:Y:S01]  /*19bc0*/  ISETP.LT.AND P4, PT, R18, UR4, !P2 ;  /* 0x0000000412007c0c */ /* 0x000fe2000d781270 */
[----:B------:R-:W-:Y:S01]  /*19bd0*/  ULDC UR4, c[0x0][0x248] ;  /* 0x0000920000047ab9 */ /* 0x000fe20000000800 */
[----:B------:R-:W-:Y:S01]  /*19be0*/  IADD3 R8, P2, R12, R3, RZ ;  /* 0x000000030c087210 */ /* 0x000fe20007f5e0ff */
[----:B------:R-:W-:Y:S01]  /*19bf0*/  VIADD R10, R16, 0x18 ;  /* 0x00000018100a7836 */ /* 0x000fe20000000000 */
[----:B------:R1:W-:Y:S01]  /*19c00*/  @P5 STG.E.U8 desc[UR44][R4.64], R11 ;  /* 0x0000000b04005986 */ /* 0x0003e2000c10112c */
[----:B------:R-:W-:Y:S01]  /*19c10*/  VIADD R12, R12, UR4 ;  /* 0x000000040c0c7c36 */ /* 0x000fe20008000000 */
[----:B------:R-:W-:Y:S01]  /*19c20*/  ULDC UR6, c[0x0][0x22c] ;  /* 0x00008b0000067ab9 */ /* 0x000fe20000000800 */
[----:B------:R-:W-:Y:S01]  /*19c30*/  ISETP.LT.AND P5, PT, R17, UR8, !P1 ;  /* 0x0000000811007c0c */ /* 0x000fe2000cfa1270 */
[----:B------:R-:W-:Y:S01]  /*19c40*/  IMAD.X R9, R26, 0x1, R25, P2 ;  /* 0x000000011a097824 */ /* 0x000fe200010e0619 */
[----:B------:R-:W-:Y:S01]  /*19c50*/  ISETP.GE.AND P2, PT, R10, UR6, PT ;  /* 0x000000060a007c0c */ /* 0x000fe2000bf46270 */
[----:B------:R-:W-:Y:S01]  /*19c60*/  ULDC UR4, c[0x0][0x22c] ;  /* 0x00008b0000047ab9 */ /* 0x000fe20000000800 */
[----:B0-----:R-:W-:Y:S01]  /*19c70*/  PRMT R7, R14, 0x7773, RZ ;  /* 0x000077730e077816 */ /* 0x001fe200000000ff */
[----:B------:R-:W-:Y:S01]  /*19c80*/  VIADD R6, R16, 0x19 ;  /* 0x0000001910067836 */ /* 0x000fe20000000000 */
[----:B------:R-:W-:Y:S01]  /*19c90*/  SHF.R.S32.HI R10, RZ, 0x1f, R12 ;  /* 0x0000001fff0a7819 */ /* 0x000fe2000001140c */
[----:B------:R-:W-:Y:S01]  /*19ca0*/  ULDC UR6, c[0x0][0x228] ;  /* 0x00008a0000067ab9 */ /* 0x000fe20000000800 */
[----:B------:R-:W-:-:S02]  /*19cb0*/  PRMT R27, R15, 0x7771, RZ ;  /* 0x000077710f1b7816 */ /* 0x000fc400000000ff */
[----:B-1----:R-:W-:Y:S01]  /*19cc0*/  IADD3 R4, P6, R12, R2, RZ ;  /* 0x000000020c047210 */ /* 0x002fe20007fde0ff */
[----:B------:R0:W-:Y:S01]  /*19cd0*/  @P4 STG.E.U8 desc[UR44][R8.64], R7 ;  /* 0x0000000708004986 */ /* 0x0001e2000c10112c */
[----:B------:R-:W-:Y:S01]  /*19ce0*/  PRMT R11, R15, 0x7770, RZ ;  /* 0x000077700f0b7816 */ /* 0x000fe200000000ff */
[----:B------:R-:W-:Y:S01]  /*19cf0*/  ULDC UR8, c[0x0][0x228] ;  /* 0x00008a0000087ab9 */ /* 0x000fe20000000800 */
[----:B------:R-:W-:Y:S01]  /*19d00*/  ISETP.GE.AND P4, PT, R6, UR4, PT ;  /* 0x0000000406007c0c */ /* 0x000fe2000bf86270 */
[----:B------:R-:W-:Y:S01]  /*19d10*/  IMAD.X R5, R10, 0x1, R0, P6 ;  /* 0x000000010a057824 */ /* 0x000fe200030e0600 */
[----:B------:R-:W-:Y:S01]  /*19d20*/  ISETP.LT.AND P1, PT, R18, UR6, !P1 ;  /* 0x0000000612007c0c */ /* 0x000fe2000cf21270 */
[----:B------:R-:W-:Y:S01]  /*19d30*/  ULDC UR4, c[0x0][0x248] ;  /* 0x0000920000047ab9 */ /* 0x000fe20000000800 */
[C---:B------:R-:W-:Y:S01]  /*19d40*/  IADD3 R6, P6, R12.reuse, R3, RZ ;  /* 0x000000030c067210 */ /* 0x040fe20007fde0ff */
[----:B------:R-:W-:Y:S01]  /*19d50*/  ULDC UR6, c[0x0][0x228] ;  /* 0x00008a0000067ab9 */ /* 0x000fe20000000800 */
[----:B------:R1:W-:Y:S01]  /*19d60*/  @P5 STG.E.U8 desc[UR44][R4.64], R11 ;  /* 0x0000000b04005986 */ /* 0x0003e2000c10112c */
[----:B------:R-:W-:Y:S01]  /*19d70*/  ISETP.LT.AND P5, PT, R17, UR6, !P3 ;  /* 0x0000000611007c0c */ /* 0x000fe2000dfa1270 */
[----:B------:R-:W-:Y:S01]  /*19d80*/  ULDC UR6, c[0x0][0x228] ;  /* 0x00008a0000067ab9 */ /* 0x000fe20000000800 */
[----:B0-----:R-:W-:Y:S01]  /*19d90*/  VIADD R8, R12, UR4 ;  /* 0x000000040c087c36 */ /* 0x001fe20008000000 */
[----:B------:R-:W-:Y:S01]  /*19da0*/  ULDC UR4, c[0x0][0x248] ;  /* 0x0000920000047ab9 */ /* 0x000fe20000000800 */
[----:B------:R-:W-:-:S03]  /*19db0*/  IMAD.X R7, R10, 0x1, R25, P6 ;  /* 0x000000010a077824 */ /* 0x000fc600030e0619 */
[----:B------:R-:W-:Y:S02]  /*19dc0*/  SHF.R.S32.HI R9, RZ, 0x1f, R8 ;  /* 0x0000001fff097819 */ /* 0x000fe40000011408 */
[-C--:B-1----:R-:W-:Y:S02]  /*19dd0*/  IADD3 R4, P6, R8, R2.reuse, RZ ;  /* 0x0000000208047210 */ /* 0x082fe40007fde0ff */
[----:B------:R-:W-:Y:S01]  /*19de0*/  ISETP.LT.AND P3, PT, R18, UR6, !P3 ;  /* 0x0000000612007c0c */ /* 0x000fe2000df61270 */
[----:B------:R0:W-:Y:S01]  /*19df0*/  @P1 STG.E.U8 desc[UR44][R6.64], R27 ;  /* 0x0000001b06001986 */ /* 0x0001e2000c10112c */
[----:B------:R-:W-:Y:S01]  /*19e00*/  PRMT R13, R15, 0x7773, RZ ;  /* 0x000077730f0d7816 */ /* 0x000fe200000000ff */
        /* <DEDUP_REMOVED lines=14> */
[----:B----4-:R-:W-:Y:S01]  /*19ef0*/  PRMT R27, R20, 0x7770, RZ ;  /* 0x00007770141b7816 */ /* 0x010fe200000000ff */
        /* <DEDUP_REMOVED lines=74> */
[----:B------:R-:W-:Y:S01]  /*1a3a0*/  VIADD R10, R16, 0x1f ;  /* 0x0000001f100a7836 */ /* 0x000fe20000000000 */
        /* <DEDUP_REMOVED lines=18> */
[----:B------:R-:W-:Y:S01]  /*1a4d0*/  ISETP.GE.AND P3, PT, R10, UR6, PT ;  /* 0x000000060a007c0c */ /* 0x000fe2000bf66270 */
[----:B------:R-:W-:Y:S01]  /*1a4e0*/  VIADD R10, R16, 0x20 ;  /* 0x00000020100a7836 */ /* 0x000fe20000000000 */
[C---:B------:R-:W-:Y:S01]  /*1a4f0*/  IADD3 R8, P1, R12.reuse, R3, RZ ;  /* 0x000000030c087210 */ /* 0x040fe20007f3e0ff */
[----:B------:R-:W-:Y:S01]  /*1a500*/  VIADD R12, R12, UR4 ;  /* 0x000000040c0c7c36 */ /* 0x000fe20008000000 */
[----:B------:R1:W-:Y:S01]  /*1a510*/  @P5 STG.E.U8 desc[UR44][R4.64], R11 ;  /* 0x0000000b04005986 */ /* 0x0003e2000c10112c */
[----:B------:R-:W-:Y:S01]  /*1a520*/  ULDC UR6, c[0x0][0x22c] ;  /* 0x00008b0000067ab9 */ /* 0x000fe20000000800 */
[----:B------:R-:W-:Y:S01]  /*1a530*/  ISETP.LT.AND P5, PT, R17, UR8, !P2 ;  /* 0x0000000811007c0c */ /* 0x000fe2000d7a1270 */
[----:B------:R-:W-:Y:S01]  /*1a540*/  IMAD.X R9, R14, 0x1, R25, P1 ;  /* 0x000000010e097824 */ /* 0x000fe200008e0619 */
[----:B------:R-:W-:Y:S01]  /*1a550*/  ISETP.GE.AND P1, PT, R10, UR6, PT ;  /* 0x000000060a007c0c */ /* 0x000fe2000bf26270 */
[----:B0-----:R-:W-:Y:S01]  /*1a560*/  VIADD R6, R16, 0x21 ;  /* 0x0000002110067836 */ /* 0x001fe20000000000 */
[----:B------:R-:W-:Y:S01]  /*1a570*/  PRMT R7, R22, 0x7773, RZ ;  /* 0x0000777316077816 */ /* 0x000fe200000000ff */
[----:B------:R-:W-:Y:S01]  /*1a580*/  ULDC UR4, c[0x0][0x22c] ;  /* 0x00008b0000047ab9 */ /* 0x000fe20000000800 */
        /* <DEDUP_REMOVED lines=38> */
[----:B------:R-:W-:Y:S01]  /*1a7f0*/  PRMT R15, R28, 0x7770, RZ ;  /* 0x000077701c0f7816 */ /* 0x000fe200000000ff */
        /* <DEDUP_REMOVED lines=11> */
[----:B------:R-:W-:Y:S01]  /*1a8b0*/  ULDC UR8, c[0x0][0x228] ;  /* 0x00008a0000087ab9 */ /* 0x000fe20000000800 */
[----:B0-----:R-:W-:Y:S01]  /*1a8c0*/  IADD3 R8, P6, R10, R2, RZ ;  /* 0x000000020a087210 */ /* 0x001fe20007fde0ff */
[----:B------:R-:W-:-:S02]  /*1a8d0*/  IMAD.X R5, R12, 0x1, R25, P1 ;  /* 0x000000010c057824 */ /* 0x000fc400008e0619 */
[----:B--2---:R-:W-:Y:S01]  /*1a8e0*/  VIADD R6, R16, 0x23 ;  /* 0x0000002310067836 */ /* 0x004fe20000000000 */
[----:B------:R-:W-:Y:S01]  /*1a8f0*/  PRMT R15, R28, 0x7771, RZ ;  /* 0x000077711c0f7816 */ /* 0x000fe200000000ff */
[----:B------:R-:W-:Y:S01]  /*1a900*/  IMAD.X R9, R14, 0x1, R0, P6 ;  /* 0x000000010e097824 */ /* 0x000fe200030e0600 */
[----:B------:R-:W-:Y:S02]  /*1a910*/  PRMT R13, R28, 0x7772, RZ ;  /* 0x000077721c0d7816 */ /* 0x000fe400000000ff */
[----:B------:R-:W-:Y:S01]  /*1a920*/  ISETP.GE.AND P1, PT, R6, UR4, PT ;  /* 0x0000000406007c0c */ /* 0x000fe2000bf26270 */
[----:B------:R-:W-:Y:S01]  /*1a930*/  ULDC UR4, c[0x0][0x248] ;  /* 0x0000920000047ab9 */ /* 0x000fe20000000800 */
[----:B------:R-:W-:Y:S01]  /*1a940*/  ISETP.LT.AND P4, PT, R18, UR6, !P4 ;  /* 0x0000000612007c0c */ /* 0x000fe2000e781270 */
[----:B------:R0:W-:Y:S01]  /*1a950*/  @P3 STG.E.U8 desc[UR44][R4.64], R15 ;  /* 0x0000000f04003986 */ /* 0x0001e2000c10112c */
[C---:B------:R-:W-:Y:S01]  /*1a960*/  VIADD R11, R10.reuse, UR4 ;  /* 0x000000040a0b7c36 */ /* 0x040fe20008000000 */
[----:B------:R-:W-:Y:S01]  /*1a970*/  IADD3 R6, P3, R10, R3, RZ ;  /* 0x000000030a067210 */ /* 0x000fe20007f7e0ff */
[----:B------:R-:W-:Y:S01]  /*1a980*/  ULDC UR4, c[0x0][0x22c] ;  /* 0x00008b0000047ab9 */ /* 0x000fe20000000800 */
[----:B------:R1:W-:Y:S01]  /*1a990*/  @P5 STG.E.U8 desc[UR44][R8.64], R13 ;  /* 0x0000000d08005986 */ /* 0x0003e2000c10112c */
[----:B------:R-:W-:Y:S01]  /*1a9a0*/  ISETP.LT.AND P5, PT, R17, UR8, !P2 ;  /* 0x0000000811007c0c */ /* 0x000fe2000d7a1270 */
[----:B------:R-:W-:Y:S01]  /*1a9b0*/  ULDC UR6, c[0x0][0x228] ;  /* 0x00008a0000067ab9 */ /* 0x000fe20000000800 */
[----:B------:R-:W-:Y:S01]  /*1a9c0*/  SHF.R.S32.HI R12, RZ, 0x1f, R11 ;  /* 0x0000001fff0c7819 */ /* 0x000fe2000001140b */
[----:B------:R-:W-:Y:S01]  /*1a9d0*/  IMAD.X R7, R14, 0x1, R25, P3 ;  /* 0x000000010e077824 */ /* 0x000fe200018e0619 */
        /* <DEDUP_REMOVED lines=1244> */
[----:B------:R-:W-:Y:S01]  /*1f7a0*/  PRMT R13, R59, 0x7773, RZ ;  /* 0x000077733b0d7816 */ /* 0x000fe200000000ff */
[----:B------:R-:W-:Y:S01]  /*1f7b0*/  IMAD.X R7, R10, 0x1, R25, P6 ;  /* 0x000000010a077824 */ /* 0x000fe200030e0619 */
[----:B------:R-:W-:-:S02]  /*1f7c0*/  ULDC UR4, c[0x0][0x248] ;  /* 0x0000920000047ab9 */ /* 0x000fc40000000800 */
[----:B------:R-:W-:Y:S02]  /*1f7d0*/  SHF.R.S32.HI R9, RZ, 0x1f, R8 ;  /* 0x0000001fff097819 */ /* 0x000fe40000011408 */
[-C--:B-1----:R-:W-:Y:S02]  /*1f7e0*/  IADD3 R4, P6, R8, R2.reuse, RZ ;  /* 0x0000000208047210 */ /* 0x082fe40007fde0ff */
[----:B------:R-:W-:Y:S01]  /*1f7f0*/  ISETP.LT.AND P3, PT, R18, UR6, !P3 ;  /* 0x0000000612007c0c */ /* 0x000fe2000df61270 */
[----:B------:R0:W-:Y:S01]  /*1f800*/  @P1 STG.E.U8 desc[UR44][R6.64], R15 ;  /* 0x0000000f06001986 */ /* 0x0001e2000c10112c */
[----:B------:R-:W-:Y:S01]  /*1f810*/  PRMT R59, R59, 0x7772, RZ ;  /* 0x000077723b3b7816 */ /* 0x000fe200000000ff */
[--C-:B------:R-:W-:Y:S02]  /*1f820*/  IMAD.X R5, R9, 0x1, R0.reuse, P6 ;  /* 0x0000000109057824 */ /* 0x100fe400030e0600 */
        /* <DEDUP_REMOVED lines=16> */
[----:B------:R-:W-:Y:S01]  /*1f930*/  VIADD R10, R11, UR4 ;  /* 0x000000040b0a7c36 */ /* 0x000fe20008000000 */
[----:B------:R-:W-:Y:S01]  /*1f940*/  ISETP.LT.AND P3, PT, R18, UR6, !P2 ;  /* 0x0000000612007c0c */ /* 0x000fe2000d761270 */
[----:B------:R2:W-:Y:S01]  /*1f950*/  @P6 STG.E.U8 desc[UR44][R6.64], R15 ;  /* 0x0000000f06006986 */ /* 0x0005e2000c10112c */
[----:B------:R-:W-:Y:S01]  /*1f960*/  ISETP.LT.AND P5, PT, R17, UR8, !P4 ;  /* 0x0000000811007c0c */ /* 0x000fe2000e7a1270 */
[----:B------:R-:W-:Y:S01]  /*1f970*/  ULDC UR4, c[0x0][0x22c] ;  /* 0x00008b0000047ab9 */ /* 0x000fe20000000800 */
[----:B-1----:R-:W-:Y:S01]  /*1f980*/  IADD3 R4, P2, R11, R3, RZ ;  /* 0x000000030b047210 */ /* 0x002fe20007f5e0ff */
[----:B------:R-:W-:Y:S01]  /*1f990*/  ULDC UR6, c[0x0][0x228] ;  /* 0x00008a0000067ab9 */ /* 0x000fe20000000800 */
[----:B------:R-:W-:Y:S01]  /*1f9a0*/  SHF.R.S32.HI R14, RZ, 0x1f, R10 ;  /* 0x0000001fff0e7819 */ /* 0x000fe2000001140a */
        /* <DEDUP_REMOVED lines=9> */
[----:B------:R0:W-:Y:S01]  /*1fa40*/  @P3 STG.E.U8 desc[UR44][R4.64], R15 ;  /* 0x0000000f04003986 */ /* 0x0001e2000c10112c */
[----:B------:R-:W-:Y:S01]  /*1fa50*/  VIADD R11, R10, UR4 ;  /* 0x000000040a0b7c36 */ /* 0x000fe20008000000 */
[----:B------:R-:W-:Y:S01]  /*1fa60*/  ISETP.LT.AND P4, PT, R18, UR6, !P4 ;  /* 0x0000000612007c0c */ /* 0x000fe2000e781270 */
[----:B------:R-:W-:Y:S01]  /*1fa70*/  ULDC UR4, c[0x0][0x22c] ;  /* 0x00008b0000047ab9 */ /* 0x000fe20000000800 */
[----:B------:R1:W-:Y:S01]  /*1fa80*/  @P5 STG.E.U8 desc[UR44][R8.64], R13 ;  /* 0x0000000d08005986 */ /* 0x0003e2000c10112c */
[----:B------:R-:W-:Y:S01]  /*1fa90*/  ISETP.LT.AND P5, PT, R17, UR8, !P1 ;  /* 0x0000000811007c0c */ /* 0x000fe2000cfa1270 */
[----:B------:R-:W-:Y:S01]  /*1faa0*/  ULDC UR6, c[0x0][0x228] ;  /* 0x00008a0000067ab9 */ /* 0x000fe20000000800 */
[----:B------:R-:W-:Y:S01]  /*1fab0*/  IADD3 R6, P3, R10, R3, RZ ;  /* 0x000000030a067210 */ /* 0x000fe20007f7e0ff */
[----:B------:R-:W-:Y:S01]  /*1fac0*/  ULDC UR8, c[0x0][0x228] ;  /* 0x00008a0000087ab9 */ /* 0x000fe20000000800 */
[----:B------:R-:W-:-:S02]  /*1fad0*/  SHF.R.S32.HI R12, RZ, 0x1f, R11 ;  /* 0x0000001fff0c7819 */ /* 0x000fc4000001140b */
[----:B0-----:R-:W-:Y:S01]  /*1fae0*/  IADD3 R4, P6, R11, R2, RZ ;  /* 0x000000020b047210 */ /* 0x001fe20007fde0ff */
[----:B------:R-:W-:Y:S02]  /*1faf0*/  IMAD.X R7, R14, 0x1, R25, P3 ;  /* 0x000000010e077824 */ /* 0x000fe400018e0619 */
[----:B-1----:R-:W-:Y:S01]  /*1fb00*/  VIADD R8, R16, 0x6c ;  /* 0x0000006c10087836 */ /* 0x002fe20000000000 */
        /* <DEDUP_REMOVED lines=18> */
[C---:B------:R-:W-:Y:S01]  /*1fc30*/  PRMT R15, R65.reuse, 0x7771, RZ ;  /* 0x00007771410f7816 */ /* 0x040fe200000000ff */
        /* <DEDUP_REMOVED lines=33> */
[----:B-1----:R-:W-:Y:S01]  /*1fe50*/  VIADD R8, R16, 0x6f ;  /* 0x0000006f10087836 */ /* 0x002fe20000000000 */
[----:B------:R-:W-:Y:S01]  /*1fe60*/  PRMT R15, R66, 0x7771, RZ ;  /* 0x00007771420f7816 */ /* 0x000fe200000000ff */
[----:B------:R-:W-:Y:S01]  /*1fe70*/  IMAD.X R7, R12, 0x1, R25, P4 ;  /* 0x000000010c077824 */ /* 0x000fe200020e0619 */
[----:B------:R-:W-:Y:S01]  /*1fe80*/  PRMT R13, R66, 0x7772, RZ ;  /* 0x00007772420d7816 */ /* 0x000fe200000000ff */
[----:B------:R-:W-:Y:S01]  /*1fe90*/  IMAD.X R5, R14, 0x1, R0, P6 ;  /* 0x000000010e057824 */ /* 0x000fe200030e0600 */
[----:B------:R-:W-:Y:S01]  /*1fea0*/  ISETP.GE.AND P4, PT, R8, UR4, PT ;  /* 0x0000000408007c0c */ /* 0x000fe2000bf86270 */
[----:B------:R-:W-:Y:S01]  /*1feb0*/  ULDC UR4, c[0x0][0x248] ;  /* 0x0000920000047ab9 */ /* 0x000fe20000000800 */
[----:B------:R-:W-:Y:S01]  /*1fec0*/  ISETP.LT.AND P1, PT, R18, UR6, !P1 ;  /* 0x0000000612007c0c */ /* 0x000fe2000cf21270 */
[C---:B------:R-:W-:Y:S01]  /*1fed0*/  VIADD R11, R10.reuse, UR4 ;  /* 0x000000040a0b7c36 */ /* 0x040fe20008000000 */
[----:B------:R0:W-:Y:S01]  /*1fee0*/  @P3 STG.E.U8 desc[UR44][R6.64], R15 ;  /* 0x0000000f06003986 */ /* 0x0001e2000c10112c */
[----:B------:R-:W-:Y:S01]  /*1fef0*/  ISETP.LT.AND P3, PT, R17, UR8, !P2 ;  /* 0x0000000811007c0c */ /* 0x000fe2000d761270 */
[----:B------:R-:W-:Y:S01]  /*1ff00*/  ULDC UR4, c[0x0][0x22c] ;  /* 0x00008b0000047ab9 */ /* 0x000fe20000000800 */
[----:B------:R-:W-:Y:S01]  /*1ff10*/  ULDC UR6, c[0x0][0x228] ;  /* 0x00008a0000067ab9 */ /* 0x000fe20000000800 */
[----:B------:R1:W-:Y:S01]  /*1ff20*/  @P5 STG.E.U8 desc[UR44][R4.64], R13 ;  /* 0x0000000d04005986 */ /* 0x0003e2000c10112c */
[----:B------:R-:W-:Y:S01]  /*1ff30*/  IADD3 R8, P5, R10, R3, RZ ;  /* 0x000000030a087210 */ /* 0x000fe20007fbe0ff */
[----:B------:R-:W-:Y:S01]  /*1ff40*/  ULDC UR8, c[0x0][0x228] ;  /* 0x00008a0000087ab9 */ /* 0x000fe20000000800 */
[----:B------:R-:W-:-:S02]  /*1ff50*/  SHF.R.S32.HI R12, RZ, 0x1f, R11 ;  /* 0x0000001fff0c7819 */ /* 0x000fc4000001140b */
[-C--:B0-----:R-:W-:Y:S01]  /*1ff60*/  IADD3 R6, P6, R11, R2.reuse, RZ ;  /* 0x000000020b067210 */ /* 0x081fe20007fde0ff */
[----:B-1----:R-:W-:Y:S01]  /*1ff70*/  VIADD R4, R16, 0x70 ;  /* 0x0000007010047836 */ /* 0x002fe20000000000 */
[----:B------:R-:W-:Y:S01]  /*1ff80*/  PRMT R15, R66, 0x7773, RZ ;  /* 0x00007773420f7816 */ /* 0x000fe200000000ff */
[--C-:B------:R-:W-:Y:S01]  /*1ff90*/  IMAD.X R9, R14, 0x1, R25.reuse, P5 ;  /* 0x000000010e097824 */ /* 0x100fe200028e0619 */
[----:B------:R-:W-:Y:S01]  /*1ffa0*/  PRMT R13, R67, 0x7770, RZ ;  /* 0x00007770430d7816 */ /* 0x000fe200000000ff */
[----:B------:R-:W-:Y:S01]  /*1ffb0*/  IMAD.X R7, R12, 0x1, R0, P6 ;  /* 0x000000010c077824 */ /* 0x000fe200030e0600 */
[----:B------:R-:W-:Y:S01]  /*1ffc0*/  ISETP.GE.AND P5, PT, R4, UR4, PT ;  /* 0x0000000404007c0c */ /* 0x000fe2000bfa6270 */
[----:B------:R-:W-:Y:S01]  /*1ffd0*/  ULDC UR4, c[0x0][0x248] ;  /* 0x0000920000047ab9 */ /* 0x000fe20000000800 */
[----:B------:R0:W-:Y:S01]  /*1ffe0*/  @P1 STG.E.U8 desc[UR44][R8.64], R15 ;  /* 0x0000000f08001986 */ /* 0x0001e2000c10112c */
[----:B------:R-:W-:Y:S01]  /*1fff0*/  VIADD R10, R11, UR4 ;  /* 0x000000040b0a7c36 */ /* 0x000fe20008000000 */
[----:B------:R-:W-:Y:S01]  /*20000*/  ISETP.LT.AND P2, PT, R18, UR6, !P2 ;  /* 0x0000000612007c0c */ /* 0x000fe2000d741270 */
[----:B------:R-:W-:Y:S01]  /*20010*/  ULDC UR4, c[0x0][0x22c] ;  /* 0x00008b0000047ab9 */ /* 0x000fe20000000800 */
[----:B------:R-:W-:Y:S01]  /*20020*/  ISETP.LT.AND P1, PT, R17, UR8, !P4 ;  /* 0x0000000811007c0c */ /* 0x000fe2000e721270 */
[----:B------:R1:W-:Y:S01]  /*20030*/  @P3 STG.E.U8 desc[UR44][R6.64], R13 ;  /* 0x0000000d06003986 */ /* 0x0003e2000c10112c */
[----:B------:R-:W-:Y:S01]  /*20040*/  IADD3 R4, P3, R11, R3, RZ ;  /* 0x000000030b047210 */ /* 0x000fe20007f7e0ff */
[----:B------:R-:W-:Y:S01]  /*20050*/  ULDC UR8, c[0x0][0x228] ;  /* 0x00008a0000087ab9 */ /* 0x000fe20000000800 */
[----:B------:R-:W-:Y:S01]  /*20060*/  SHF.R.S32.HI R14, RZ, 0x1f, R10 ;  /* 0x0000001fff0e7819 */ /* 0x000fe2000001140a */
[----:B------:R-:W-:Y:S01]  /*20070*/  ULDC UR6, c[0x0][0x22c] ;  /* 0x00008b0000067ab9 */ /* 0x000fe20000000800 */
[----:B0-----:R-:W-:Y:S01]  /*20080*/  IADD3 R8, P6, R10, R2, RZ ;  /* 0x000000020a087210 */ /* 0x001fe20007fde0ff */
[----:B------:R-:W-:Y:S01]  /*20090*/  IMAD.X R5, R12, 0x1, R25, P3 ;  /* 0x000000010c057824 */ /* 0x000fe200018e0619 */
[C---:B------:R-:W-:Y:S01]  /*200a0*/  PRMT R15, R67.reuse, 0x7771, RZ ;  /* 0x00007771430f7816 */ /* 0x040fe200000000ff */
[----:B-1----:R-:W-:Y:S01]  /*200b0*/  VIADD R6, R16, 0x71 ;  /* 0x0000007110067836 */ /* 0x002fe20000000000 */
[----:B------:R-:W-:Y:S01]  /*200c0*/  PRMT R13, R67, 0x7772, RZ ;  /* 0x00007772430d7816 */ /* 0x000fe200000000ff */
[----:B------:R-:W-:-:S02]  /*200d0*/  IMAD.X R9, R14, 0x1, R0, P6 ;  /* 0x000000010e097824 */ /* 0x000fc400030e0600 */
[----:B------:R0:W-:Y:S01]  /*200e0*/  @P2 STG.E.U8 desc[UR44][R4.64], R15 ;  /* 0x0000000f04002986 */ /* 0x0001e2000c10112c */
[----:B------:R-:W-:Y:S01]  /*200f0*/  VIADD R7, R16, 0x72 ;  /* 0x0000007210077836 */ /* 0x000fe20000000000 */
[----:B------:R-:W-:Y:S01]  /*20100*/  ISETP.GE.AND P3, PT, R6, UR4, PT ;  /* 0x0000000406007c0c */ /* 0x000fe2000bf66270 */
[----:B------:R-:W-:Y:S01]  /*20110*/  ULDC UR4, c[0x0][0x248] ;  /* 0x0000920000047ab9 */ /* 0x000fe20000000800 */
[----:B------:R1:W-:Y:S01]  /*20120*/  @P1 STG.E.U8 desc[UR44][R8.64], R13 ;  /* 0x0000000d08001986 */ /* 0x0003e2000c10112c */
[----:B------:R-:W-:Y:S01]  /*20130*/  ISETP.LT.AND P4, PT, R18, UR8, !P4 ;  /* 0x0000000812007c0c */ /* 0x000fe2000e781270 */
[C---:B------:R-:W-:Y:S01]  /*20140*/  VIADD R11, R10.reuse, UR4 ;  /* 0x000000040a0b7c36 */ /* 0x040fe20008000000 */
[-C--:B------:R-:W-:Y:S01]  /*20150*/  IADD3 R6, P1, R10, R3.reuse, RZ ;  /* 0x000000030a067210 */ /* 0x080fe20007f3e0ff */
[----:B------:R-:W-:Y:S01]  /*20160*/  ULDC UR4, c[0x0][0x22c] ;  /* 0x00008b0000047ab9 */ /* 0x000fe20000000800 */
[----:B------:R-:W-:Y:S01]  /*20170*/  ISETP.LT.AND P6, PT, R17, UR10, !P5 ;  /* 0x0000000a11007c0c */ /* 0x000fe2000efc1270 */
[----:B------:R-:W-:Y:S01]  /*20180*/  ULDC UR8, c[0x0][0x228] ;  /* 0x00008a0000087ab9 */ /* 0x000fe20000000800 */
[----:B------:R-:W-:Y:S01]  /*20190*/  ISETP.GE.AND P2, PT, R7, UR6, PT ;  /* 0x0000000607007c0c */ /* 0x000fe2000bf46270 */
[----:B------:R-:W-:Y:S01]  /*201a0*/  IMAD.X R7, R14, 0x1, R25, P1 ;  /* 0x000000010e077824 */ /* 0x000fe200008e0619 */
[----:B0-----:R-:W-:Y:S01]  /*201b0*/  IADD3 R4, P1, R11, R2, RZ ;  /* 0x000000020b047210 */ /* 0x001fe20007f3e0ff */
[----:B------:R-:W-:Y:S01]  /*201c0*/  ULDC UR6, c[0x0][0x228] ;  /* 0x00008a0000067ab9 */ /* 0x000fe20000000800 */
[----:B------:R-:W-:Y:S01]  /*201d0*/  PRMT R67, R67, 0x7773, RZ ;  /* 0x0000777343437816 */ /* 0x000fe200000000ff */
[----:B-1----:R-:W-:Y:S01]  /*201e0*/  VIADD R8, R16, 0x73 ;  /* 0x0000007310087836 */ /* 0x002fe20000000000 */
[----:B------:R-:W-:Y:S01]  /*201f0*/  SHF.R.S32.HI R9, RZ, 0x1f, R11 ;  /* 0x0000001fff097819 */ /* 0x000fe2000001140b */
[----:B------:R-:W-:Y:S01]  /*20200*/  ULDC UR10, c[0x0][0x228] ;  /* 0x00008a00000a7ab9 */ /* 0x000fe20000000800 */
[----:B------:R-:W-:Y:S01]  /*20210*/  PRMT R13, R68, 0x7770, RZ ;  /* 0x00007770440d7816 */ /* 0x000fe200000000ff */
[----:B------:R0:W-:Y:S02]  /*20220*/  @P4 STG.E.U8 desc[UR44][R6.64], R67 ;  /* 0x0000004306004986 */ /* 0x0001e4000c10112c */
[----:B------:R-:W-:Y:S01]  /*20230*/  IMAD.X R5, R9, 0x1, R0, P1 ;  /* 0x0000000109057824 */ /* 0x000fe200008e0600 */
[----:B------:R-:W-:Y:S01]  /*20240*/  ISETP.LT.AND P4, PT, R18, UR6, !P5 ;  /* 0x0000000612007c0c */ /* 0x000fe2000ef81270 */
[----:B------:R-:W-:Y:S01]  /*20250*/  ULDC UR6, c[0x0][0x22c] ;  /* 0x00008b0000067ab9 */ /* 0x000fe20000000800 */
[----:B------:R-:W-:Y:S01]  /*20260*/  ISETP.GE.AND P1, PT, R8, UR4, PT ;  /* 0x0000000408007c0c */ /* 0x000fe2000bf26270 */
[----:B------:R-:W-:Y:S01]  /*20270*/  ULDC UR4, c[0x0][0x248] ;  /* 0x0000920000047ab9 */ /* 0x000fe20000000800 */
[----:B------:R1:W-:Y:S01]  /*20280*/  @P6 STG.E.U8 desc[UR44][R4.64], R13 ;  /* 0x0000000d04006986 */ /* 0x0003e2000c10112c */
[C---:B------:R-:W-:Y:S01]  /*20290*/  IADD3 R8, P6, R11.reuse, R3, RZ ;  /* 0x000000030b087210 */ /* 0x040fe20007fde0ff */
[----:B------:R-:W-:Y:S01]  /*202a0*/  VIADD R10, R11, UR4 ;  /* 0x000000040b0a7c36 */ /* 0x000fe20008000000 */
[----:B------:R-:W-:Y:S01]  /*202b0*/  PRMT R15, R68, 0x7771, RZ ;  /* 0x00007771440f7816 */ /* 0x000fe200000000ff */
[----:B------:R-:W-:Y:S01]  /*202c0*/  ULDC UR4, c[0x0][0x248] ;  /* 0x0000920000047ab9 */ /* 0x000fe20000000800 */
[----:B0-----:R-:W-:-:S02]  /*202d0*/  VIADD R6, R16, 0x74 ;  /* 0x0000007410067836 */ /* 0x001fc40000000000 */
[----:B------:R-:W-:Y:S01]  /*202e0*/  IMAD.X R9, R9, 0x1, R25, P6 ;  /* 0x0000000109097824 */ /* 0x000fe200030e0619 */
[----:B------:R-:W-:Y:S02]  /*202f0*/  SHF.R.S32.HI R7, RZ, 0x1f, R10 ;  /* 0x0000001fff077819 */ /* 0x000fe4000001140a */
[----:B------:R-:W-:Y:S01]  /*20300*/  ISETP.LT.AND P5, PT, R17, UR8, !P3 ;  /* 0x0000000811007c0c */ /* 0x000fe2000dfa1270 */
[----:B------:R-:W-:Y:S01]  /*20310*/  ULDC UR8, c[0x0][0x228] ;  /* 0x00008a0000087ab9 */ /* 0x000fe20000000800 */
[----:B-1----:R-:W-:Y:S01]  /*20320*/  IADD3 R4, P6, R10, R2, RZ ;  /* 0x000000020a047210 */ /* 0x002fe20007fde0ff */
[----:B------:R0:W-:Y:S01]  /*20330*/  @P4 STG.E.U8 desc[UR44][R8.64], R15 ;  /* 0x0000000f08004986 */ /* 0x0001e2000c10112c */
[----:B------:R-:W-:Y:S02]  /*20340*/  ISETP.LT.AND P3, PT, R18, UR10, !P3 ;  /* 0x0000000a12007c0c */ /* 0x000fe4000df61270 */
[----:B------:R-:W-:Y:S01]  /*20350*/  ISETP.GE.AND P4, PT, R6, UR6, PT ;  /* 0x0000000606007c0c */ /* 0x000fe2000bf86270 */
[----:B------:R-:W-:Y:S01]  /*20360*/  IMAD.X R5, R7, 0x1, R0, P6 ;  /* 0x0000000107057824 */ /* 0x000fe200030e0600 */
[----:B------:R-:W-:-:S02]  /*20370*/  IADD3 R6, P6, R10, R3, RZ ;  /* 0x000000030a067210 */ /* 0x000fc40007fde0ff */
[----:B------:R-:W-:Y:S01]  /*20380*/  PRMT R11, R68, 0x7772, RZ ;  /* 0x00007772440b7816 */ /* 0x000fe200000000ff */
[----:B------:R-:W-:Y:S01]  /*20390*/  VIADD R10, R10, UR4 ;  /* 0x000000040a0a7c36 */ /* 0x000fe20008000000 */
[----:B------:R-:W-:Y:S01]  /*203a0*/  PRMT R13, R68, 0x7773, RZ ;  /* 0x00007773440d7816 */ /* 0x000fe200000000ff */
[----:B------:R-:W-:Y:S01]  /*203b0*/  IMAD.X R7, R7, 0x1, R25, P6 ;  /* 0x0000000107077824 */ /* 0x000fe200030e0619 */
[----:B------:R-:W-:Y:S01]  /*203c0*/  ULDC UR6, c[0x0][0x228] ;  /* 0x00008a0000067ab9 */ /* 0x000fe20000000800 */
[----:B------:R1:W-:Y:S01]  /*203d0*/  @P5 STG.E.U8 desc[UR44][R4.64], R11 ;  /* 0x0000000b04005986 */ /* 0x0003e2000c10112c */
[----:B------:R-:W-:Y:S01]  /*203e0*/  ISETP.LT.AND P5, PT, R17, UR6, !P2 ;  /* 0x0000000611007c0c */ /* 0x000fe2000d7a1270 */
[----:B------:R-:W-:Y:S01]  /*203f0*/  ULDC UR6, c[0x0][0x228] ;  /* 0x00008a0000067ab9 */ /* 0x000fe20000000800 */
[----:B------:R-:W-:Y:S01]  /*20400*/  SHF.R.S32.HI R12, RZ, 0x1f, R10 ;  /* 0x0000001fff0c7819 */ /* 0x000fe2000001140a */
[----:B------:R2:W-:Y:S01]  /*20410*/  @P3 STG.E.U8 desc[UR44][R6.64], R13 ;  /* 0x0000000d06003986 */ /* 0x0005e2000c10112c */
[----:B0-----:R-:W-:Y:S01]  /*20420*/  IADD3 R8, P3, R10, R2, RZ ;  /* 0x000000020a087210 */ /* 0x001fe20007f7e0ff */
[----:B------:R-:W-:Y:S01]  /*20430*/  ULDC UR4, c[0x0][0x248] ;  /* 0x0000920000047ab9 */ /* 0x000fe20000000800 */
[----:B------:R-:W-:Y:S01]  /*20440*/  ISETP.LT.AND P2, PT, R18, UR6, !P2 ;  /* 0x0000000612007c0c */ /* 0x000fe2000d741270 */
[----:B------:R-:W-:Y:S01]  /*20450*/  ULDC UR6, c[0x0][0x228] ;  /* 0x00008a0000067ab9 */ /* 0x000fe20000000800 */
[----:B------:R-:W-:Y:S01]  /*20460*/  PRMT R21, R69, 0x7770, RZ ;  /* 0x0000777045157816 */ /* 0x000fe200000000ff */
[----:B------:R-:W-:Y:S01]  /*20470*/  IMAD.X R9, R12, 0x1, R0, P3 ;  /* 0x000000010c097824 */ /* 0x000fe200018e0600 */
[C---:B-1----:R-:W-:Y:S01]  /*20480*/  IADD3 R4, P3, R10.reuse, R3, RZ ;  /* 0x000000030a047210 */ /* 0x042fe20007f7e0ff */
[----:B------:R-:W-:Y:S01]  /*20490*/  VIADD R11, R10, UR4 ;  /* 0x000000040a0b7c36 */ /* 0x000fe20008000000 */
[----:B------:R-:W-:-:S02]  /*204a0*/  ISETP.LT.AND P6, PT, R17, UR8, !P1 ;  /* 0x0000000811007c0c */ /* 0x000fc4000cfc1270 */
[----:B------:R0:W-:Y:S01]  /*204b0*/  @P5 STG.E.U8 desc[UR44][R8.64], R21 ;  /* 0x0000001508005986 */ /* 0x0001e2000c10112c */
[----:B------:R-:W-:Y:S01]  /*204c0*/  PRMT R15, R69, 0x7771, RZ ;  /* 0x00007771450f7816 */ /* 0x000fe200000000ff */
[----:B------:R-:W-:Y:S01]  /*204d0*/  IMAD.X R5, R12, 0x1, R25, P3 ;  /* 0x000000010c057824 */ /* 0x000fe200018e0619 */
[----:B------:R-:W-:Y:S01]  /*204e0*/  SHF.R.S32.HI R14, RZ, 0x1f, R11 ;  /* 0x0000001fff0e7819 */ /* 0x000fe2000001140b */
[----:B------:R-:W-:Y:S01]  /*204f0*/  VIADD R10, R16, 0x75 ;  /* 0x00000075100a7836 */ /* 0x000fe20000000000 */
[-C--:B--2---:R-:W-:Y:S01]  /*20500*/  IADD3 R6, P5, R11, R2.reuse, RZ ;  /* 0x000000020b067210 */ /* 0x084fe20007fbe0ff */
[----:B------:R-:W-:Y:S01]  /*20510*/  ULDC UR4, c[0x0][0x248] ;  /* 0x0000920000047ab9 */ /* 0x000fe20000000800 */
[----:B------:R-:W-:Y:S01]  /*20520*/  ISETP.LT.AND P1, PT, R18, UR6, !P1 ;  /* 0x0000000612007c0c */ /* 0x000fe2000cf21270 */
[----:B------:R1:W-:Y:S01]  /*20530*/  @P2 STG.E.U8 desc[UR44][R4.64], R15 ;  /* 0x0000000f04002986 */ /* 0x0003e2000c10112c */
[----:B------:R-:W-:Y:S01]  /*20540*/  PRMT R13, R69, 0x7772, RZ ;  /* 0x00007772450d7816 */ /* 0x000fe200000000ff */
[----:B------:R-:W-:Y:S01]  /*20550*/  IMAD.X R7, R14, 0x1, R0, P5 ;  /* 0x000000010e077824 */ /* 0x000fe200028e0600 */
[----:B------:R-:W-:Y:S01]  /*20560*/  ISETP.GE.AND P3, PT, R10, UR7, PT ;  /* 0x000000070a007c0c */ /* 0x000fe2000bf66270 */
[----:B------:R-:W-:Y:S01]  /*20570*/  ULDC UR7, c[0x0][0x228] ;  /* 0x00008a0000077ab9 */ /* 0x000fe20000000800 */
[CC--:B0-----:R-:W-:Y:S01]  /*20580*/  IADD3 R8, P2, R11.reuse, R3.reuse, RZ ;  /* 0x000000030b087210 */ /* 0x0c1fe20007f5e0ff */
[----:B------:R-:W-:Y:S01]  /*20590*/  VIADD R12, R11, UR4 ;  /* 0x000000040b0c7c36 */ /* 0x000fe20008000000 */
[----:B------:R-:W-:Y:S01]  /*205a0*/  ULDC UR6, c[0x0][0x228] ;  /* 0x00008a0000067ab9 */ /* 0x000fe20000000800 */
[----:B------:R-:W-:Y:S01]  /*205b0*/  VIADD R10, R16, 0x76 ;  /* 0x00000076100a7836 */ /* 0x000fe20000000000 */
[----:B------:R-:W-:Y:S01]  /*205c0*/  ISETP.LT.AND P5, PT, R17, UR7, !P4 ;  /* 0x0000000711007c0c */ /* 0x000fe2000e7a1270 */
[----:B------:R0:W-:Y:S01]  /*205d0*/  @P6 STG.E.U8 desc[UR44][R6.64], R13 ;  /* 0x0000000d06006986 */ /* 0x0001e2000c10112c */
[----:B------:R-:W-:Y:S01]  /*205e0*/  IMAD.X R9, R14, 0x1, R25, P2 ;  /* 0x000000010e097824 */ /* 0x000fe200010e0619 */
[----:B------:R-:W-:Y:S01]  /*205f0*/  PRMT R69, R69, 0x7773, RZ ;  /* 0x0000777345457816 */ /* 0x000fe200000000ff */
[----:B------:R-:W-:Y:S01]  /*20600*/  ULDC UR4, c[0x0][0x248] ;  /* 0x0000920000047ab9 */ /* 0x000fe20000000800 */
[----:B------:R-:W-:Y:S01]  /*20610*/  SHF.R.S32.HI R20, RZ, 0x1f, R12 ;  /* 0x0000001fff147819 */ /* 0x000fe2000001140c */
[----:B------:R-:W-:Y:S01]  /*20620*/  ULDC UR7, c[0x0][0x228] ;  /* 0x00008a0000077ab9 */ /* 0x000fe20000000800 */
[-C--:B-1----:R-:W-:Y:S01]  /*20630*/  IADD3 R4, P6, R12, R2.reuse, RZ ;  /* 0x000000020c047210 */ /* 0x082fe20007fde0ff */
[----:B------:R-:W-:Y:S01]  /*20640*/  ULDC UR8, c[0x0][0x228] ;  /* 0x00008a0000087ab9 */ /* 0x000fe20000000800 */
[----:B------:R-:W-:Y:S01]  /*20650*/  ISETP.GE.AND P2, PT, R10, UR5, PT ;  /* 0x000000050a007c0c */ /* 0x000fe2000bf46270 */
[----:B------:R-:W-:Y:S01]  /*20660*/  ULDC UR5, c[0x0][0x228] ;  /* 0x00008a0000057ab9 */ /* 0x000fe20000000800 */
[----:B0-----:R-:W-:Y:S01]  /*20670*/  VIADD R6, R16, 0x77 ;  /* 0x0000007710067836 */ /* 0x001fe20000000000 */
[----:B------:R-:W-:Y:S01]  /*20680*/  ISETP.LT.AND P4, PT, R18, UR5, !P4 ;  /* 0x0000000512007c0c */ /* 0x000fe2000e781270 */
[----:B------:R0:W-:Y:S01]  /*20690*/  @P1 STG.E.U8 desc[UR44][R8.64], R69 ;  /* 0x0000004508001986 */ /* 0x0001e2000c10112c */
[----:B------:R-:W-:Y:S01]  /*206a0*/  IMAD.X R5, R20, 0x1, R0, P6 ;  /* 0x0000000114057824 */ /* 0x000fe200030e0600 */
[----:B------:R-:W-:Y:S01]  /*206b0*/  PRMT R11, R70, 0x7770, RZ ;  /* 0x00007770460b7816 */ /* 0x000fe200000000ff */
[----:B------:R-:W-:Y:S01]  /*206c0*/  VIADD R13, R12, UR4 ;  /* 0x000000040c0d7c36 */ /* 0x000fe20008000000 */
[----:B------:R-:W-:Y:S01]  /*206d0*/  ISETP.GE.AND P1, PT, R6, UR11, PT ;  /* 0x0000000b06007c0c */ /* 0x000fe2000bf26270 */
[----:B------:R-:W-:Y:S01]  /*206e0*/  VIADD R10, R16, 0x78 ;  /* 0x00000078100a7836 */ /* 0x000fe20000000000 */
[----:B------:R-:W-:Y:S01]  /*206f0*/  IADD3 R6, P6, R12, R3, RZ ;  /* 0x000000030c067210 */ /* 0x000fe20007fde0ff */
[----:B------:R1:W-:Y:S01]  /*20700*/  @P5 STG.E.U8 desc[UR44][R4.64], R11 ;  /* 0x0000000b04005986 */ /* 0x0003e2000c10112c */
[----:B------:R-:W-:Y:S01]  /*20710*/  SHF.R.S32.HI R12, RZ, 0x1f, R13 ;  /* 0x0000001fff0c7819 */ /* 0x000fe2000001140d */
[----:B------:R-:W-:Y:S01]  /*20720*/  ULDC UR5, c[0x0][0x228] ;  /* 0x00008a0000057ab9 */ /* 0x000fe20000000800 */
[----:B------:R-:W-:Y:S01]  /*20730*/  PRMT R21, R70, 0x7772, RZ ;  /* 0x0000777246157816 */ /* 0x000fe200000000ff */
[----:B------:R-:W-:Y:S01]  /*20740*/  IMAD.X R7, R20, 0x1, R25, P6 ;  /* 0x0000000114077824 */ /* 0x000fe200030e0619 */
[----:B0-----:R-:W-:Y:S01]  /*20750*/  IADD3 R8, P6, R13, R2, RZ ;  /* 0x000000020d087210 */ /* 0x001fe20007fde0ff */
[----:B------:R-:W-:Y:S01]  /*20760*/  ULDC UR4, c[0x0][0x248] ;  /* 0x0000920000047ab9 */ /* 0x000fe20000000800 */
[----:B------:R-:W-:-:S02]  /*20770*/  ISETP.LT.AND P5, PT, R17, UR6, !P3 ;  /* 0x0000000611007c0c */ /* 0x000fc4000dfa1270 */
[----:B-1----:R-:W-:Y:S01]  /*20780*/  PRMT R5, R70, 0x7771, RZ ;  /* 0x0000777146057816 */ /* 0x002fe200000000ff */
[----:B------:R-:W-:Y:S01]  /*20790*/  IMAD.X R9, R12, 0x1, R0, P6 ;  /* 0x000000010c097824 */ /* 0x000fe200030e0600 */
[----:B------:R-:W-:Y:S01]  /*207a0*/  ISETP.LT.AND P3, PT, R18, UR5, !P3 ;  /* 0x0000000512007c0c */ /* 0x000fe2000df61270 */
[C---:B------:R-:W-:Y:S01]  /*207b0*/  VIADD R14, R13.reuse, UR4 ;  /* 0x000000040d0e7c36 */ /* 0x040fe20008000000 */
[----:B------:R-:W-:Y:S01]  /*207c0*/  PRMT R15, R70, 0x7773, RZ ;  /* 0x00007773460f7816 */ /* 0x000fe200000000ff */
[----:B------:R-:W-:Y:S01]  /*207d0*/  @P4 STG.E.U8 desc[UR44][R6.64], R5 ;  /* 0x0000000506004986 */ /* 0x000fe2000c10112c */
[----:B------:R-:W-:Y:S01]  /*207e0*/  ISETP.GE.AND P4, PT, R10, UR9, PT ;  /* 0x000000090a007c0c */ /* 0x000fe2000bf86270 */
[----:B------:R-:W-:Y:S01]  /*207f0*/  ULDC UR5, c[0x0][0x228] ;  /* 0x00008a0000057ab9 */ /* 0x000fe20000000800 */
[----:B------:R-:W-:Y:S01]  /*20800*/  IADD3 R10, P6, R13, R3, RZ ;  /* 0x000000030d0a7210 */ /* 0x000fe20007fde0ff */
[----:B------:R-:W0:Y:S01]  /*20810*/  LDS.128 R4, [R19] ;  /* 0x0000000013047984 */ /* 0x000e220000000c00 */
[----:B------:R-:W-:Y:S01]  /*20820*/  ULDC UR4, c[0x0][0x248] ;  /* 0x0000920000047ab9 */ /* 0x000fe20000000800 */
[----:B------:R-:W-:Y:S01]  /*20830*/  PRMT R27, R71, 0x7770, RZ ;  /* 0x00007770471b7816 */ /* 0x000fe200000000ff */
[----:B------:R-:W-:Y:S01]  /*20840*/  ULDC UR6, c[0x0][0x228] ;  /* 0x00008a0000067ab9 */ /* 0x000fe20000000800 */
[----:B------:R-:W-:Y:S01]  /*20850*/  IMAD.X R11, R12, 0x1, R25, P6 ;  /* 0x000000010c0b7824 */ /* 0x000fe200030e0619 */
[----:B------:R1:W-:Y:S01]  /*20860*/  @P5 STG.E.U8 desc[UR44][R8.64], R21 ;  /* 0x0000001508005986 */ /* 0x0003e2000c10112c */
[----:B------:R-:W-:Y:S01]  /*20870*/  ISETP.LT.AND P5, PT, R17, UR5, !P2 ;  /* 0x0000000511007c0c */ /* 0x000fe2000d7a1270 */
[----:B------:R-:W-:Y:S01]  /*20880*/  ULDC UR5, c[0x0][0x228] ;  /* 0x00008a0000057ab9 */ /* 0x000fe20000000800 */
[----:B------:R-:W-:Y:S01]  /*20890*/  SHF.R.S32.HI R20, RZ, 0x1f, R14 ;  /* 0x0000001fff147819 */ /* 0x000fe2000001140e */
[----:B------:R2:W-:Y:S01]  /*208a0*/  @P3 STG.E.U8 desc[UR44][R10.64], R15 ;  /* 0x0000000f0a003986 */ /* 0x0005e2000c10112c */
[----:B------:R-:W-:-:S02]  /*208b0*/  IADD3 R12, P3, R14, R2, RZ ;  /* 0x000000020e0c7210 */ /* 0x000fc40007f7e0ff */
[----:B------:R-:W-:Y:S01]  /*208c0*/  ISETP.LT.AND P2, PT, R18, UR5, !P2 ;  /* 0x0000000512007c0c */ /* 0x000fe2000d741270 */
[----:B------:R-:W-:Y:S02]  /*208d0*/  ULDC UR5, c[0x0][0x228] ;  /* 0x00008a0000057ab9 */ /* 0x000fe40000000800 */
[----:B------:R-:W-:Y:S01]  /*208e0*/  IMAD.X R13, R20, 0x1, R0, P3 ;  /* 0x00000001140d7824 */ /* 0x000fe200018e0600 */
[C---:B-1----:R-:W-:Y:S02]  /*208f0*/  IADD3 R8, P3, R14.reuse, R3, RZ ;  /* 0x000000030e087210 */ /* 0x042fe40007f7e0ff */
[----:B------:R-:W-:Y:S01]  /*20900*/  ISETP.LT.AND P6, PT, R17, UR6, !P1 ;  /* 0x0000000611007c0c */ /* 0x000fe2000cfc1270 */
[----:B--2---:R-:W-:Y:S01]  /*20910*/  VIADD R15, R14, UR4 ;  /* 0x000000040e0f7c36 */ /* 0x004fe20008000000 */
[----:B------:R1:W-:Y:S01]  /*20920*/  @P5 STG.E.U8 desc[UR44][R12.64], R27 ;  /* 0x0000001b0c005986 */ /* 0x0003e2000c10112c */
[----:B------:R-:W-:Y:S01]  /*20930*/  IMAD.X R9, R20, 0x1, R25, P3 ;  /* 0x0000000114097824 */ /* 0x000fe200018e0619 */
[----:B------:R-:W-:Y:S01]  /*20940*/  PRMT R23, R71, 0x7771, RZ ;  /* 0x0000777147177816 */ /* 0x000fe200000000ff */
[----:B------:R-:W-:Y:S01]  /*20950*/  ULDC UR4, c[0x0][0x248] ;  /* 0x0000920000047ab9 */ /* 0x000fe20000000800 */
[----:B------:R-:W-:Y:S01]  /*20960*/  SHF.R.S32.HI R22, RZ, 0x1f, R15 ;  /* 0x0000001fff167819 */ /* 0x000fe2000001140f */
[----:B------:R-:W-:Y:S01]  /*20970*/  ULDC UR6, c[0x0][0x228] ;  /* 0x00008a0000067ab9 */ /* 0x000fe20000000800 */
[----:B------:R-:W-:-:S02]  /*20980*/  IADD3 R10, P5, R15, R2, RZ ;  /* 0x000000020f0a7210 */ /* 0x000fc40007fbe0ff */
[----:B------:R-:W-:Y:S01]  /*20990*/  ISETP.LT.AND P1, PT, R18, UR5, !P1 ;  /* 0x0000000512007c0c */ /* 0x000fe2000cf21270 */
[----:B------:R2:W-:Y:S01]  /*209a0*/  @P2 STG.E.U8 desc[UR44][R8.64], R23 ;  /* 0x0000001708002986 */ /* 0x0005e2000c10112c */
[----:B------:R-:W-:Y:S01]  /*209b0*/  PRMT R21, R71, 0x7772, RZ ;  /* 0x0000777247157816 */ /* 0x000fe200000000ff */
[--C-:B------:R-:W-:Y:S01]  /*209c0*/  IMAD.X R11, R22, 0x1, R0.reuse, P5 ;  /* 0x00000001160b7824 */ /* 0x100fe200028e0600 */
[CC--:B-1----:R-:W-:Y:S01]  /*209d0*/  IADD3 R12, P2, R15.reuse, R3.reuse, RZ ;  /* 0x000000030f0c7210 */ /* 0x0c2fe20007f5e0ff */
[----:B------:R-:W-:Y:S02]  /*209e0*/  VIADD R14, R16, 0x79 ;  /* 0x00000079100e7836 */ /* 0x000fe40000000000 */
[----:B------:R-:W-:Y:S01]  /*209f0*/  VIADD R19, R15, UR4 ;  /* 0x000000040f137c36 */ /* 0x000fe20008000000 */
[----:B------:R-:W-:Y:S01]  /*20a00*/  ISETP.LT.AND P5, PT, R17, UR6, !P4 ;  /* 0x0000000611007c0c */ /* 0x000fe2000e7a1270 */
[----:B------:R1:W-:Y:S01]  /*20a10*/  @P6 STG.E.U8 desc[UR44][R10.64], R21 ;  /* 0x000000150a006986 */ /* 0x0003e2000c10112c */
[----:B------:R-:W-:Y:S01]  /*20a20*/  IMAD.X R13, R22, 0x1, R25, P2 ;  /* 0x00000001160d7824 */ /* 0x000fe200010e0619 */
[----:B------:R-:W-:Y:S01]  /*20a30*/  PRMT R71, R71, 0x7773, RZ ;  /* 0x0000777347477816 */ /* 0x000fe200000000ff */
[----:B------:R-:W-:Y:S01]  /*20a40*/  ULDC UR5, c[0x0][0x228] ;  /* 0x00008a0000057ab9 */ /* 0x000fe20000000800 */
[----:B------:R-:W-:Y:S01]  /*20a50*/  ISETP.GE.AND P3, PT, R14, UR15, PT ;  /* 0x0000000f0e007c0c */ /* 0x000fe2000bf66270 */
[C---:B------:R-:W-:Y:S01]  /*20a60*/  VIADD R14, R16.reuse, 0x7a ;  /* 0x0000007a100e7836 */ /* 0x040fe20000000000 */
[----:B------:R-:W-:Y:S01]  /*20a70*/  SHF.R.S32.HI R20, RZ, 0x1f, R19 ;  /* 0x0000001fff147819 */ /* 0x000fe20000011413 */
[----:B------:R-:W-:Y:S01]  /*20a80*/  ULDC UR4, c[0x0][0x248] ;  /* 0x0000920000047ab9 */ /* 0x000fe20000000800 */
[C---:B--2---:R-:W-:Y:S01]  /*20a90*/  IADD3 R8, P6, R19.reuse, R2, RZ ;  /* 0x0000000213087210 */ /* 0x044fe20007fde0ff */
[----:B------:R-:W-:Y:S01]  /*20aa0*/  ULDC UR6, c[0x0][0x228] ;  /* 0x00008a0000067ab9 */ /* 0x000fe20000000800 */
[----:B-1----:R-:W-:Y:S01]  /*20ab0*/  VIADD R10, R16, 0x7b ;  /* 0x0000007b100a7836 */ /* 0x002fe20000000000 */
[----:B------:R-:W-:Y:S01]  /*20ac0*/  ISETP.LT.AND P4, PT, R18, UR5, !P4 ;  /* 0x0000000512007c0c */ /* 0x000fe2000e781270 */
[----:B------:R1:W-:Y:S01]  /*20ad0*/  @P1 STG.E.U8 desc[UR44][R12.64], R71 ;  /* 0x000000470c001986 */ /* 0x0003e2000c10112c */
[----:B------:R-:W-:Y:S01]  /*20ae0*/  IMAD.X R9, R20, 0x1, R0, P6 ;  /* 0x0000000114097824 */ /* 0x000fe200030e0600 */
[----:B------:R-:W-:Y:S01]  /*20af0*/  ISETP.GE.AND P2, PT, R14, UR13, PT ;  /* 0x0000000d0e007c0c */ /* 0x000fe2000bf46270 */
[----:B------:R-:W-:Y:S01]  /*20b00*/  ULDC UR5, c[0x0][0x228] ;  /* 0x00008a0000057ab9 */ /* 0x000fe20000000800 */
[----:B------:R-:W-:Y:S01]  /*20b10*/  ISETP.GE.AND P1, PT, R10, UR19, PT ;  /* 0x000000130a007c0c */ /* 0x000fe2000bf26270 */
[C---:B------:R-:W-:Y:S01]  /*20b20*/  VIADD R14, R19.reuse, UR4 ;  /* 0x00000004130e7c36 */ /* 0x040fe20008000000 */
[----:B0-----:R-:W-:Y:S01]  /*20b30*/  PRMT R15, R4, 0x7770, RZ ;  /* 0x00007770040f7816 */ /* 0x001fe200000000ff */
[----:B------:R-:W-:Y:S01]  /*20b40*/  ULDC UR4, c[0x0][0x248] ;  /* 0x0000920000047ab9 */ /* 0x000fe20000000800 */
[----:B------:R-:W-:-:S02]  /*20b50*/  IADD3 R10, P6, R19, R3, RZ ;  /* 0x00000003130a7210 */ /* 0x000fc40007fde0ff */
[----:B------:R-:W-:Y:S01]  /*20b60*/  PRMT R21, R4, 0x7771, RZ ;  /* 0x0000777104157816 */ /* 0x000fe200000000ff */
[----:B------:R0:W-:Y:S01]  /*20b70*/  @P5 STG.E.U8 desc[UR44][R8.64], R15 ;  /* 0x0000000f08005986 */ /* 0x0001e2000c10112c */
[----:B------:R-:W-:Y:S01]  /*20b80*/  ISETP.LT.AND P5, PT, R17, UR6, !P3 ;  /* 0x0000000611007c0c */ /* 0x000fe2000dfa1270 */
[----:B------:R-:W-:Y:S01]  /*20b90*/  IMAD.X R11, R20, 0x1, R25, P6 ;  /* 0x00000001140b7824 */ /* 0x000fe200030e0619 */
[----:B-1----:R-:W-:Y:S01]  /*20ba0*/  SHF.R.S32.HI R13, RZ, 0x1f, R14 ;  /* 0x0000001fff0d7819 */ /* 0x002fe2000001140e */
[----:B------:R-:W-:Y:S01]  /*20bb0*/  VIADD R12, R16, 0x7c ;  /* 0x0000007c100c7836 */ /* 0x000fe20000000000 */
[----:B------:R-:W-:Y:S01]  /*20bc0*/  ISETP.LT.AND P3, PT, R18, UR5, !P3 ;  /* 0x0000000512007c0c */ /* 0x000fe2000df61270 */
[----:B------:R-:W-:Y:S01]  /*20bd0*/  ULDC UR5, c[0x0][0x228] ;  /* 0x00008a0000057ab9 */ /* 0x000fe20000000800 */
[----:B------:R1:W-:Y:S01]  /*20be0*/  @P4 STG.E.U8 desc[UR44][R10.64], R21 ;  /* 0x000000150a004986 */ /* 0x0003e2000c10112c */
[----:B------:R-:W-:Y:S01]  /*20bf0*/  PRMT R19, R4, 0x7773, RZ ;  /* 0x0000777304137816 */ /* 0x000fe200000000ff */
[----:B------:R-:W-:Y:S01]  /*20c00*/  ULDC UR6, c[0x0][0x228] ;  /* 0x00008a0000067ab9 */ /* 0x000fe20000000800 */
[----:B0-----:R-:W-:-:S02]  /*20c10*/  IADD3 R8, P6, R14, R2, RZ ;  /* 0x000000020e087210 */ /* 0x001fc40007fde0ff */
[----:B------:R-:W-:-:S03]  /*20c20*/  ISETP.GE.AND P4, PT, R12, UR17, PT ;  /* 0x000000110c007c0c */ /* 0x000fc6000bf86270 */
[C---:B------:R-:W-:Y:S01]  /*20c30*/  IMAD.X R9, R13.reuse, 0x1, R0, P6 ;  /* 0x000000010d097824 */ /* 0x040fe200030e0600 */
[----:B------:R-:W-:Y:S02]  /*20c40*/  IADD3 R12, P6, R14, R3, RZ ;  /* 0x000000030e0c7210 */ /* 0x000fe40007fde0ff */
[----:B------:R-:W-:Y:S01]  /*20c50*/  PRMT R15, R4, 0x7772, RZ ;  /* 0x00007772040f7816 */ /* 0x000fe200000000ff */
[----:B------:R-:W-:Y:S01]  /*20c60*/  VIADD R14, R14, UR4 ;  /* 0x000000040e0e7c36 */ /* 0x000fe20008000000 */
[----:B------:R-:W-:Y:S01]  /*20c70*/  ULDC UR4, c[0x0][0x248] ;  /* 0x0000920000047ab9 */ /* 0x000fe20000000800 */
[----:B------:R-:W-:Y:S02]  /*20c80*/  IMAD.X R13, R13, 0x1, R25, P6 ;  /* 0x000000010d0d7824 */ /* 0x000fe400030e0619 */
[----:B------:R0:W-:Y:S01]  /*20c90*/  @P5 STG.E.U8 desc[UR44][R8.64], R15 ;  /* 0x0000000f08005986 */ /* 0x0001e2000c10112c */
[----:B------:R-:W-:Y:S01]  /*20ca0*/  ISETP.LT.AND P5, PT, R17, UR5, !P2 ;  /* 0x0000000511007c0c */ /* 0x000fe2000d7a1270 */
[----:B------:R-:W-:Y:S01]  /*20cb0*/  ULDC UR5, c[0x0][0x228] ;  /* 0x00008a0000057ab9 */ /* 0x000fe20000000800 */
[----:B------:R-:W-:Y:S01]  /*20cc0*/  SHF.R.S32.HI R20, RZ, 0x1f, R14 ;  /* 0x0000001fff147819 */ /* 0x000fe2000001140e */
[----:B------:R2:W-:Y:S01]  /*20cd0*/  @P3 STG.E.U8 desc[UR44][R12.64], R19 ;  /* 0x000000130c003986 */ /* 0x0005e2000c10112c */
[----:B-1----:R-:W-:-:S02]  /*20ce0*/  IADD3 R10, P3, R14, R2, RZ ;  /* 0x000000020e0a7210 */ /* 0x002fc40007f7e0ff */
[----:B------:R-:W-:-:S03]  /*20cf0*/  PRMT R23, R5, 0x7770, RZ ;  /* 0x0000777005177816 */ /* 0x000fc600000000ff */
[--C-:B------:R-:W-:Y:S01]  /*20d00*/  IMAD.X R11, R20, 0x1, R0.reuse, P3 ;  /* 0x00000001140b7824 */ /* 0x100fe200018e0600 */
[----:B------:R-:W-:Y:S01]  /*20d10*/  ISETP.LT.AND P3, PT, R18, UR5, !P2 ;  /* 0x0000000512007c0c */ /* 0x000fe2000d761270 */
[C---:B0-----:R-:W-:Y:S01]  /*20d20*/  VIADD R15, R14.reuse, UR4 ;  /* 0x000000040e0f7c36 */ /* 0x041fe20008000000 */
[----:B------:R-:W-:Y:S01]  /*20d30*/  ISETP.LT.AND P6, PT, R17, UR6, !P1 ;  /* 0x0000000611007c0c */ /* 0x000fe2000cfc1270 */
[----:B------:R-:W-:Y:S01]  /*20d40*/  ULDC UR4, c[0x0][0x248] ;  /* 0x0000920000047ab9 */ /* 0x000fe20000000800 */
[-C--:B------:R-:W-:Y:S01]  /*20d50*/  IADD3 R8, P2, R14, R3.reuse, RZ ;  /* 0x000000030e087210 */ /* 0x080fe20007f5e0ff */
[----:B------:R0:W-:Y:S01]  /*20d60*/  @P5 STG.E.U8 desc[UR44][R10.64], R23 ;  /* 0x000000170a005986 */ /* 0x0001e2000c10112c */
[----:B------:R-:W-:Y:S01]  /*20d70*/  SHF.R.S32.HI R22, RZ, 0x1f, R15 ;  /* 0x0000001fff167819 */ /* 0x000fe2000001140f */
[----:B------:R-:W-:Y:S01]  /*20d80*/  ULDC UR5, c[0x0][0x228] ;  /* 0x00008a0000057ab9 */ /* 0x000fe20000000800 */
[----:B--2---:R-:W-:Y:S01]  /*20d90*/  IADD3 R12, P5, R15, R2, RZ ;  /* 0x000000020f0c7210 */ /* 0x004fe20007fbe0ff */
[----:B------:R-:W-:Y:S01]  /*20da0*/  IMAD.X R9, R20, 0x1, R25, P2 ;  /* 0x0000000114097824 */ /* 0x000fe200010e0619 */
[----:B------:R-:W-:Y:S01]  /*20db0*/  PRMT R21, R5, 0x7771, RZ ;  /* 0x0000777105157816 */ /* 0x000fe200000000ff */
[----:B------:R-:W-:Y:S01]  /*20dc0*/  VIADD R14, R15, UR4 ;  /* 0x000000040f0e7c36 */ /* 0x000fe20008000000 */
[----:B------:R-:W-:Y:S01]  /*20dd0*/  PRMT R19, R5, 0x7772, RZ ;  /* 0x0000777205137816 */ /* 0x000fe200000000ff */
[----:B------:R-:W-:Y:S01]  /*20de0*/  IMAD.X R13, R22, 0x1, R0, P5 ;  /* 0x00000001160d7824 */ /* 0x000fe200028e0600 */
[----:B------:R-:W-:Y:S01]  /*20df0*/  ISETP.LT.AND P1, PT, R18, UR5, !P1 ;  /* 0x0000000512007c0c */ /* 0x000fe2000cf21270 */
[----:B------:R1:W-:Y:S01]  /*20e00*/  @P3 STG.E.U8 desc[UR44][R8.64], R21 ;  /* 0x0000001508003986 */ /* 0x0003e2000c10112c */
[----:B------:R-:W-:Y:S01]  /*20e10*/  VIADD R4, R16, 0x7d ;  /* 0x0000007d10047836 */ /* 0x000fe20000000000 */
[----:B------:R-:W-:Y:S01]  /*20e20*/  ULDC UR6, c[0x0][0x228] ;  /* 0x00008a0000067ab9 */ /* 0x000fe20000000800 */
[----:B------:R-:W-:Y:S01]  /*20e30*/  SHF.R.S32.HI R20, RZ, 0x1f, R14 ;  /* 0x0000001fff147819 */ /* 0x000fe2000001140e */
[----:B------:R2:W-:Y:S01]  /*20e40*/  @P6 STG.E.U8 desc[UR44][R12.64], R19 ;  /* 0x000000130c006986 */ /* 0x0005e2000c10112c */
[----:B------:R-:W-:Y:S01]  /*20e50*/  ISETP.LT.AND P5, PT, R17, UR6, !P4 ;  /* 0x0000000611007c0c */ /* 0x000fe2000e7a1270 */
[----:B------:R-:W-:Y:S01]  /*20e60*/  ULDC UR4, c[0x0][0x248] ;  /* 0x0000920000047ab9 */ /* 0x000fe20000000800 */
[----:B0-----:R-:W-:Y:S01]  /*20e70*/  IADD3 R10, P6, R15, R3, RZ ;  /* 0x000000030f0a7210 */ /* 0x001fe20007fde0ff */
[----:B------:R-:W-:Y:S01]  /*20e80*/  ULDC UR5, c[0x0][0x248] ;  /* 0x0000920000057ab9 */ /* 0x000fe20000000800 */
[----:B------:R-:W-:-:S02]  /*20e90*/  ISETP.LT.AND P4, PT, R18, UR7, !P4 ;  /* 0x0000000712007c0c */ /* 0x000fc4000e781270 */
[-C--:B-1----:R-:W-:Y:S02]  /*20ea0*/  IADD3 R8, P3, R14, R2.reuse, RZ ;  /* 0x000000020e087210 */ /* 0x082fe40007f7e0ff */
[----:B------:R-:W-:Y:S01]  /*20eb0*/  ISETP.GE.AND P2, PT, R4, UR23, PT ;  /* 0x0000001704007c0c */ /* 0x000fe2000bf46270 */
[--C-:B------:R-:W-:Y:S01]  /*20ec0*/  IMAD.X R11, R22, 0x1, R25.reuse, P6 ;  /* 0x00000001160b7824 */ /* 0x100fe200030e0619 */
[----:B--2---:R-:W-:Y:S01]  /*20ed0*/  PRMT R19, R5, 0x7773, RZ ;  /* 0x0000777305137816 */ /* 0x004fe200000000ff */
[----:B------:R-:W-:Y:S01]  /*20ee0*/  IMAD.X R9, R20, 0x1, R0, P3 ;  /* 0x0000000114097824 */ /* 0x000fe200018e0600 */
[----:B------:R-:W-:Y:S01]  /*20ef0*/  IADD3 R4, P3, R14, R3, RZ ;  /* 0x000000030e047210 */ /* 0x000fe20007f7e0ff */
[----:B------:R-:W-:Y:S01]  /*20f00*/  VIADD R16, R16, 0x7e ;  /* 0x0000007e10107836 */ /* 0x000fe20000000000 */
[----:B------:R-:W-:Y:S01]  /*20f10*/  PRMT R15, R6, 0x7770, RZ ;  /* 0x00007770060f7816 */ /* 0x000fe200000000ff */
[----:B------:R-:W-:Y:S01]  /*20f20*/  VIADD R14, R14, UR4 ;  /* 0x000000040e0e7c36 */ /* 0x000fe20008000000 */
[----:B------:R-:W-:Y:S01]  /*20f30*/  PRMT R13, R6, 0x7771, RZ ;  /* 0x00007771060d7816 */ /* 0x000fe200000000ff */
[----:B------:R-:W-:Y:S01]  /*20f40*/  IMAD.X R5, R20, 0x1, R25, P3 ;  /* 0x0000000114057824 */ /* 0x000fe200018e0619 */
[----:B------:R0:W-:Y:S01]  /*20f50*/  @P1 STG.E.U8 desc[UR44][R10.64], R19 ;  /* 0x000000130a001986 */ /* 0x0001e2000c10112c */
[----:B------:R-:W-:Y:S01]  /*20f60*/  ULDC UR4, c[0x0][0x248] ;  /* 0x0000920000047ab9 */ /* 0x000fe20000000800 */
[----:B------:R-:W-:Y:S01]  /*20f70*/  ISETP.GE.AND P6, PT, R16, UR21, PT ;  /* 0x0000001510007c0c */ /* 0x000fe2000bfc6270 */
[C---:B------:R-:W-:Y:S01]  /*20f80*/  VIADD R16, R14.reuse, UR4 ;  /* 0x000000040e107c36 */ /* 0x040fe20008000000 */
[----:B------:R-:W-:Y:S01]  /*20f90*/  SHF.R.S32.HI R12, RZ, 0x1f, R14 ;  /* 0x0000001fff0c7819 */ /* 0x000fe2000001140e */
[----:B------:R1:W-:Y:S01]  /*20fa0*/  @P5 STG.E.U8 desc[UR44][R8.64], R15 ;  /* 0x0000000f08005986 */ /* 0x0003e2000c10112c */
[----:B------:R-:W-:Y:S01]  /*20fb0*/  ULDC UR6, c[0x0][0x228] ;  /* 0x00008a0000067ab9 */ /* 0x000fe20000000800 */
[----:B------:R-:W-:Y:S01]  /*20fc0*/  ULDC UR4, c[0x0][0x228] ;  /* 0x00008a0000047ab9 */ /* 0x000fe20000000800 */
[----:B------:R-:W-:Y:S01]  /*20fd0*/  ULDC UR7, c[0x0][0x228] ;  /* 0x00008a0000077ab9 */ /* 0x000fe20000000800 */
[----:B------:R2:W-:Y:S01]  /*20fe0*/  @P4 STG.E.U8 desc[UR44][R4.64], R13 ;  /* 0x0000000d04004986 */ /* 0x0005e2000c10112c */
[----:B0-----:R-:W-:-:S02]  /*20ff0*/  IADD3 R10, P3, R14, R2, RZ ;  /* 0x000000020e0a7210 */ /* 0x001fc40007f7e0ff */
[----:B------:R-:W-:-:S03]  /*21000*/  SHF.R.S32.HI R19, RZ, 0x1f, R16 ;  /* 0x0000001fff137819 */ /* 0x000fc60000011410 */
[--C-:B------:R-:W-:Y:S01]  /*21010*/  IMAD.X R11, R12, 0x1, R0.reuse, P3 ;  /* 0x000000010c0b7824 */ /* 0x100fe200018e0600 */
[-C--:B-1----:R-:W-:Y:S02]  /*21020*/  IADD3 R8, P3, R16, R2.reuse, RZ ;  /* 0x0000000210087210 */ /* 0x082fe40007f7e0ff */
[----:B--2---:R-:W-:Y:S01]  /*21030*/  IADD3 R4, P4, R14, R3, RZ ;  /* 0x000000030e047210 */ /* 0x004fe20007f9e0ff */
[----:B------:R-:W-:Y:S01]  /*21040*/  VIADD R14, R16, UR5 ;  /* 0x00000005100e7c36 */ /* 0x000fe20008000000 */
[----:B------:R-:W-:Y:S01]  /*21050*/  ISETP.LT.AND P5, PT, R17, UR6, !P2 ;  /* 0x0000000611007c0c */ /* 0x000fe2000d7a1270 */
[----:B------:R-:W-:Y:S02]  /*21060*/  IMAD.X R9, R19, 0x1, R0, P3 ;  /* 0x0000000113097824 */ /* 0x000fe400018e0600 */
[----:B------:R-:W-:Y:S01]  /*21070*/  IMAD.X R5, R12, 0x1, R25, P4 ;  /* 0x000000010c057824 */ /* 0x000fe200020e0619 */
[----:B------:R-:W-:Y:S01]  /*21080*/  IADD3 R12, P4, R14, R2, RZ ;  /* 0x000000020e0c7210 */ /* 0x000fe20007f9e0ff */
[----:B------:R-:W-:Y:S01]  /*21090*/  ULDC UR5, c[0x0][0x228] ;  /* 0x00008a0000057ab9 */ /* 0x000fe20000000800 */
[----:B------:R-:W-:-:S02]  /*210a0*/  SHF.R.S32.HI R2, RZ, 0x1f, R14 ;  /* 0x0000001fff027819 */ /* 0x000fc4000001140e */
[-C--:B------:R-:W-:Y:S02]  /*210b0*/  IADD3 R14, P3, R14, R3.reuse, RZ ;  /* 0x000000030e0e7210 */ /* 0x080fe40007f7e0ff */
[----:B------:R-:W-:Y:S01]  /*210c0*/  ISETP.LT.AND P2, PT, R18, UR4, !P2 ;  /* 0x0000000412007c0c */ /* 0x000fe2000d741270 */
[C---:B------:R-:W-:Y:S01]  /*210d0*/  IMAD.X R13, R2.reuse, 0x1, R0, P4 ;  /* 0x00000001020d7824 */ /* 0x040fe200020e0600 */
[----:B------:R-:W-:Y:S01]  /*210e0*/  ULDC UR4, c[0x0][0x228] ;  /* 0x00008a0000047ab9 */ /* 0x000fe20000000800 */
[----:B------:R-:W-:Y:S01]  /*210f0*/  IMAD.X R15, R2, 0x1, R25, P3 ;  /* 0x00000001020f7824 */ /* 0x000fe200018e0619 */
[----:B------:R-:W-:Y:S02]  /*21100*/  ISETP.LT.AND P4, PT, R17, UR7, !P6 ;  /* 0x0000000711007c0c */ /* 0x000fe4000f781270 */
[----:B------:R-:W-:Y:S02]  /*21110*/  IADD3 R2, P3, R16, R3, RZ ;  /* 0x0000000310027210 */ /* 0x000fe40007f7e0ff */
[----:B------:R-:W-:-:S02]  /*21120*/  ISETP.LT.AND P6, PT, R18, UR4, !P6 ;  /* 0x0000000412007c0c */ /* 0x000fc4000f7c1270 */
[----:B------:R-:W-:Y:S02]  /*21130*/  ISETP.LT.AND P1, PT, R17, UR8, !P0 ;  /* 0x0000000811007c0c */ /* 0x000fe4000c721270 */
[----:B------:R-:W-:Y:S01]  /*21140*/  ISETP.LT.AND P0, PT, R18, UR5, !P0 ;  /* 0x0000000512007c0c */ /* 0x000fe2000c701270 */
[----:B------:R-:W-:Y:S01]  /*21150*/  IMAD.X R3, R19, 0x1, R25, P3 ;  /* 0x0000000113037824 */ /* 0x000fe200018e0619 */
[C---:B------:R-:W-:Y:S02]  /*21160*/  PRMT R25, R6.reuse, 0x7772, RZ ;  /* 0x0000777206197816 */ /* 0x040fe400000000ff */
[----:B------:R-:W-:Y:S02]  /*21170*/  PRMT R23, R6, 0x7773, RZ ;  /* 0x0000777306177816 */ /* 0x000fe400000000ff */
[C---:B------:R-:W-:Y:S02]  /*21180*/  PRMT R17, R7.reuse, 0x7773, RZ ;  /* 0x0000777307117816 */ /* 0x040fe400000000ff */
[----:B------:R-:W-:-:S02]  /*21190*/  PRMT R19, R7, 0x7772, RZ ;  /* 0x0000777207137816 */ /* 0x000fc400000000ff */
[C---:B------:R-:W-:Y:S02]  /*211a0*/  PRMT R21, R7.reuse, 0x7771, RZ ;  /* 0x0000777107157816 */ /* 0x040fe400000000ff */
[----:B------:R-:W-:Y:S01]  /*211b0*/  PRMT R7, R7, 0x7770, RZ ;  /* 0x0000777007077816 */ /* 0x000fe200000000ff */
[----:B------:R0:W-:Y:S04]  /*211c0*/  @P5 STG.E.U8 desc[UR44][R10.64], R25 ;  /* 0x000000190a005986 */ /* 0x0001e8000c10112c */
[----:B------:R0:W-:Y:S04]  /*211d0*/  @P2 STG.E.U8 desc[UR44][R4.64], R23 ;  /* 0x0000001704002986 */ /* 0x0001e8000c10112c */
[----:B------:R0:W-:Y:S04]  /*211e0*/  @P4 STG.E.U8 desc[UR44][R8.64], R7 ;  /* 0x0000000708004986 */ /* 0x0001e8000c10112c */
[----:B------:R0:W-:Y:S04]  /*211f0*/  @P6 STG.E.U8 desc[UR44][R2.64], R21 ;  /* 0x0000001502006986 */ /* 0x0001e8000c10112c */
[----:B------:R0:W-:Y:S01]  /*21200*/  @P1 STG.E.U8 desc[UR44][R12.64], R19 ;  /* 0x000000130c001986 */ /* 0x0001e2000c10112c */
[----:B------:R-:W-:Y:S05]  /*21210*/  @!P0 EXIT ;  /* 0x000000000000894d */ /* 0x000fea0003800000 */
[----:B------:R-:W-:Y:S01]  /*21220*/  STG.E.U8 desc[UR44][R14.64], R17 ;  /* 0x000000110e007986 */ /* 0x000fe2000c10112c */
[----:B------:R-:W-:Y:S05]  /*21230*/  EXIT ;  /* 0x000000000000794d */ /* 0x000fea0003800000 */
.L_x_3:
[----:B------:R-:W-:-:S00]  /*21240*/  BRA `(.L_x_3) ;  /* 0xfffffffc00fc7947 */ /* 0x000fc0000383ffff */
[----:B------:R-:W-:-:S00]  /*21250*/  NOP ;  /* 0x0000000000007918 */ /* 0x000fc00000000000 */
        /* <DEDUP_REMOVED lines=10> */
.L_x_4:


//--------------------- .nv.shared.matmul_kernel  --------------------------
	.section	.nv.shared.matmul_kernel,"aw",@nobits
	.sectionflags	@""
	.align	16
	.zero		1024


//--------------------- .nv.shared.reserved.0     --------------------------
	.section	.nv.shared.reserved.0,"aw",@nobits
	.weak		__nv_reservedSMEM_offset_0_alias
	.size		__nv_reservedSMEM_offset_0_alias, 0, 0
	.other		__nv_reservedSMEM_offset_0_alias,@"STO_CUDA_RESERVED_SHARED STV_DEFAULT"
__nv_reservedSMEM_offset_0_alias:
	.zero		0


//--------------------- .nv.constant0.matmul_kernel --------------------------
	.section	.nv.constant0.matmul_kernel,"a",@progbits
	.sectionflags	@""
	.align	4
.nv.constant0.matmul_kernel:
	.zero		608


//--------------------- SYMBOLS --------------------------

	.type		.nv.reservedSmem.offset0,@object
	.size		.nv.reservedSmem.offset0,0x4
